def matmul_kernel(
    a_ptr,
    b_ptr,
    c_ptr,
    M,
    N,
    K,
    stride_am,
    stride_ak,
    stride_bk,
    stride_bn,
    stride_cm,
    stride_cn,
    BLOCK_M: tl.constexpr,
    BLOCK_N: tl.constexpr,
    BLOCK_K: tl.constexpr,
    GROUP_M: tl.constexpr,
):
    pid = tl.program_id(axis=0)
    num_pid_m = tl.cdiv(M, BLOCK_M)
    num_pid_n = tl.cdiv(N, BLOCK_N)
    num_pid_in_group = GROUP_M * num_pid_n
    group_id = pid // num_pid_in_group
    first_pid_m = group_id * GROUP_M
    group_size_m = min(num_pid_m - first_pid_m, GROUP_M)
    pid_m = first_pid_m + ((pid % num_pid_in_group) % group_size_m)
    pid_n = (pid % num_pid_in_group) // group_size_m

    offs_am = (pid_m * BLOCK_M + tl.arange(0, BLOCK_M)) % M
    offs_bn = (pid_n * BLOCK_N + tl.arange(0, BLOCK_N)) % N
    offs_k = tl.arange(0, BLOCK_K)
    a_ptrs = a_ptr + offs_am[:, None] * stride_am + offs_k[None, :] * stride_ak
    b_ptrs = b_ptr + offs_k[:, None] * stride_bk + offs_bn[None, :] * stride_bn

    acc = tl.zeros((BLOCK_M, BLOCK_N), dtype=tl.float32)
    for kk in range(0, tl.cdiv(K, BLOCK_K)):
        a = tl.load(a_ptrs, mask=offs_k[None, :] < K - kk * BLOCK_K, other=0.0)
        b = tl.load(b_ptrs, mask=offs_k[:, None] < K - kk * BLOCK_K, other=0.0)
        acc = tl.dot(a, b, acc)
        a_ptrs += BLOCK_K * stride_ak
        b_ptrs += BLOCK_K * stride_bk

    c = acc.to(c_ptr.dtype.element_ty)
    offs_cm = pid_m * BLOCK_M + tl.arange(0, BLOCK_M)
    offs_cn = pid_n * BLOCK_N + tl.arange(0, BLOCK_N)
    c_ptrs = c_ptr + offs_cm[:, None] * stride_cm + offs_cn[None, :] * stride_cn
    mask = (offs_cm[:, None] < M) & (offs_cn[None, :] < N)
    tl.store(c_ptrs, c, mask=mask)

# config = {"BLOCK_K": 128, "BLOCK_M": 512, "BLOCK_N": 16, "GROUP_M": 8, "arch": "sm_100", "dtype": "fp16", "num_ctas": 1, "num_stages": 2, "num_warps": 2}
# arch = sm_100


// ===== COMPILED SASS (sm_100a) =====

	.target	sm_100a

	.elftype	@"ET_EXEC"


//--------------------- .note.nv.tkinfo           --------------------------
	.section	.note.nv.tkinfo,"",@"SHT_NOTE"
	.sectionflags	@"SHF_NOTE_NV_TKINFO"
	.tkinfo
        /*0018*/ 	.word	0x00000081
        /*0030*/ 	.string	""
        /*0030*/ 	.string	"ptxas-blackwell"
        /*0030*/ 	.string	"Cuda compilation tools, release 12.9, V12.9.86"
        /*0030*/ 	.string	"Build cuda_12.9.r12.9/compiler.36037853_0"
        /*0030*/ 	.string	"-v  -suppress-debug-info  -lineinfo  -arch sm_100a "



//--------------------- .note.nv.cuver            --------------------------
	.section	.note.nv.cuver,"",@"SHT_NOTE"
	.sectionflags	@"SHF_NOTE_NV_CUVER"
        /*0018*/ 	.short	0x0001
        /*001a*/ 	.short	0x0064
        /*001c*/ 	.short	0x0001
        /*001e*/ 	.short	0x0000
        /*0020*/ 	.short	0x0001
        /*0022*/ 	.short	0x0000


//--------------------- .nv.info                  --------------------------
	.section	.nv.info,"",@"SHT_CUDA_INFO"
	.align	4


	//----- nvinfo : EIATTR_REGCOUNT
	.align		4
        /*0000*/ 	.byte	0x04, 0x2f
        /*0002*/ 	.short	(.L_1 - .L_0)
	.align		4
.L_0:
        /*0004*/ 	.word	index@(matmul_kernel)
        /*0008*/ 	.word	0x00000020


	//----- nvinfo : EIATTR_FRAME_SIZE
	.align		4
.L_1:
        /*000c*/ 	.byte	0x04, 0x11
        /*000e*/ 	.short	(.L_3 - .L_2)
	.align		4
.L_2:
        /*0010*/ 	.word	index@(matmul_kernel)
        /*0014*/ 	.word	0x00004698


	//----- nvinfo : EIATTR_MIN_STACK_SIZE
	.align		4
.L_3:
        /*0018*/ 	.byte	0x04, 0x12
        /*001a*/ 	.short	(.L_5 - .L_4)
	.align		4
.L_4:
        /*001c*/ 	.word	index@(matmul_kernel)
        /*0020*/ 	.word	0x00004698
.L_5:


//--------------------- .nv.info.matmul_kernel    --------------------------
	.section	.nv.info.matmul_kernel,"",@"SHT_CUDA_INFO"
	.sectionflags	@""
	.align	4


	//----- nvinfo : EIATTR_CUDA_API_VERSION
	.align		4
        /*0000*/ 	.byte	0x04, 0x37
        /*0002*/ 	.short	(.L_7 - .L_6)
.L_6:
        /*0004*/ 	.word	0x00000081


	//----- nvinfo : EIATTR_KPARAM_INFO
	.align		4
.L_7:
        /*0008*/ 	.byte	0x04, 0x17
        /*000a*/ 	.short	(.L_9 - .L_8)
.L_8:
        /*000c*/ 	.word	0x00000000
        /*0010*/ 	.short	0x000d
        /*0012*/ 	.short	0x0048
        /*0014*/ 	.byte	0x00, 0xf4, 0x21, 0x00


	//----- nvinfo : EIATTR_KPARAM_INFO
	.align		4
.L_9:
        /*0018*/ 	.byte	0x04, 0x17
        /*001a*/ 	.short	(.L_11 - .L_10)
.L_10:
        /*001c*/ 	.word	0x00000000
        /*0020*/ 	.short	0x000c
        /*0022*/ 	.short	0x0040
        /*0024*/ 	.byte	0x00, 0xf4, 0x21, 0x00


	//----- nvinfo : EIATTR_KPARAM_INFO
	.align		4
.L_11:
        /*0028*/ 	.byte	0x04, 0x17
        /*002a*/ 	.short	(.L_13 - .L_12)
.L_12:
        /*002c*/ 	.word	0x00000000
        /*0030*/ 	.short	0x000b
        /*0032*/ 	.short	0x0038
        /*0034*/ 	.byte	0x00, 0xf0, 0x11, 0x00


	//----- nvinfo : EIATTR_KPARAM_INFO
	.align		4
.L_13:
        /*0038*/ 	.byte	0x04, 0x17
        /*003a*/ 	.short	(.L_15 - .L_14)
.L_14:
        /*003c*/ 	.word	0x00000000
        /*0040*/ 	.short	0x000a
        /*0042*/ 	.short	0x0034
        /*0044*/ 	.byte	0x00, 0xf0, 0x11, 0x00


	//----- nvinfo : EIATTR_KPARAM_INFO
	.align		4
.L_15:
        /*0048*/ 	.byte	0x04, 0x17
        /*004a*/ 	.short	(.L_17 - .L_16)
.L_16:
        /*004c*/ 	.word	0x00000000
        /*0050*/ 	.short	0x0009
        /*0052*/ 	.short	0x0030
        /*0054*/ 	.byte	0x00, 0xf0, 0x11, 0x00


	//----- nvinfo : EIATTR_KPARAM_INFO
	.align		4
.L_17:
        /*0058*/ 	.byte	0x04, 0x17
        /*005a*/ 	.short	(.L_19 - .L_18)
.L_18:
        /*005c*/ 	.word	0x00000000
        /*0060*/ 	.short	0x0008
        /*0062*/ 	.short	0x002c
        /*0064*/ 	.byte	0x00, 0xf0, 0x11, 0x00


	//----- nvinfo : EIATTR_KPARAM_INFO
	.align		4
.L_19:
        /*0068*/ 	.byte	0x04, 0x17
        /*006a*/ 	.short	(.L_21 - .L_20)
.L_20:
        /*006c*/ 	.word	0x00000000
        /*0070*/ 	.short	0x0007
        /*0072*/ 	.short	0x0028
        /*0074*/ 	.byte	0x00, 0xf0, 0x11, 0x00


	//----- nvinfo : EIATTR_KPARAM_INFO
	.align		4
.L_21:
        /*0078*/ 	.byte	0x04, 0x17
        /*007a*/ 	.short	(.L_23 - .L_22)
.L_22:
        /*007c*/ 	.word	0x00000000
        /*0080*/ 	.short	0x0006
        /*0082*/ 	.short	0x0024
        /*0084*/ 	.byte	0x00, 0xf0, 0x11, 0x00


	//----- nvinfo : EIATTR_KPARAM_INFO
	.align		4
.L_23:
        /*0088*/ 	.byte	0x04, 0x17
        /*008a*/ 	.short	(.L_25 - .L_24)
.L_24:
        /*008c*/ 	.word	0x00000000
        /*0090*/ 	.short	0x0005
        /*0092*/ 	.short	0x0020
        /*0094*/ 	.byte	0x00, 0xf0, 0x11, 0x00


	//----- nvinfo : EIATTR_KPARAM_INFO
	.align		4
.L_25:
        /*0098*/ 	.byte	0x04, 0x17
        /*009a*/ 	.short	(.L_27 - .L_26)
.L_26:
        /*009c*/ 	.word	0x00000000
        /*00a0*/ 	.short	0x0004
        /*00a2*/ 	.short	0x001c
        /*00a4*/ 	.byte	0x00, 0xf0, 0x11, 0x00


	//----- nvinfo : EIATTR_KPARAM_INFO
	.align		4
.L_27:
        /*00a8*/ 	.byte	0x04, 0x17
        /*00aa*/ 	.short	(.L_29 - .L_28)
.L_28:
        /*00ac*/ 	.word	0x00000000
        /*00b0*/ 	.short	0x0003
        /*00b2*/ 	.short	0x0018
        /*00b4*/ 	.byte	0x00, 0xf0, 0x11, 0x00


	//----- nvinfo : EIATTR_KPARAM_INFO
	.align		4
.L_29:
        /*00b8*/ 	.byte	0x04, 0x17
        /*00ba*/ 	.short	(.L_31 - .L_30)
.L_30:
        /*00bc*/ 	.word	0x00000000
        /*00c0*/ 	.short	0x0002
        /*00c2*/ 	.short	0x0010
        /*00c4*/ 	.byte	0x00, 0xf4, 0x21, 0x00


	//----- nvinfo : EIATTR_KPARAM_INFO
	.align		4
.L_31:
        /*00c8*/ 	.byte	0x04, 0x17
        /*00ca*/ 	.short	(.L_33 - .L_32)
.L_32:
        /*00cc*/ 	.word	0x00000000
        /*00d0*/ 	.short	0x0001
        /*00d2*/ 	.short	0x0008
        /*00d4*/ 	.byte	0x00, 0xf4, 0x21, 0x00


	//----- nvinfo : EIATTR_KPARAM_INFO
	.align		4
.L_33:
        /*00d8*/ 	.byte	0x04, 0x17
        /*00da*/ 	.short	(.L_35 - .L_34)
.L_34:
        /*00dc*/ 	.word	0x00000000
        /*00e0*/ 	.short	0x0000
        /*00e2*/ 	.short	0x0000
        /*00e4*/ 	.byte	0x00, 0xf4, 0x21, 0x00


	//----- nvinfo : EIATTR_SPARSE_MMA_MASK
	.align		4
.L_35:
        /*00e8*/ 	.byte	0x03, 0x50
        /*00ea*/ 	.short	0x0000


	//----- nvinfo : EIATTR_MAXREG_COUNT
	.align		4
        /*00ec*/ 	.byte	0x03, 0x1b
        /*00ee*/ 	.short	0x00ff


	//----- nvinfo : EIATTR_NUM_BARRIERS
	.align		4
        /*00f0*/ 	.byte	0x02, 0x4c
        /*00f2*/ 	.byte	0x01
	.zero		1


	//----- nvinfo : EIATTR_ANNOTATIONS
	.align		4
        /*00f4*/ 	.byte	0x04, 0x55
        /*00f6*/ 	.short	(.L_37 - .L_36)


	//   ....[0]....
.L_36:
        /*00f8*/ 	.word	0x00000001
        /*00fc*/ 	.byte	0xe0, 0x00, 0x00, 0x00, 0x01, 0x00, 0x00, 0x00, 0x10, 0x01, 0x00, 0x00, 0x01, 0x00, 0x00, 0x00
        /* <DEDUP_REMOVED lines=169> */
        /*0b9c*/ 	.byte	0x10, 0x39, 0x00, 0x00, 0x01, 0x00, 0x00, 0x00, 0x20, 0x39, 0x00, 0x00


	//----- nvinfo : EIATTR_VRC_CTA_INIT_COUNT
	.align		4
.L_37:
        /*0ba8*/ 	.byte	0x02, 0x4a
	.zero		1
	.zero		1


	//----- nvinfo : EIATTR_EXIT_INSTR_OFFSETS
	.align		4
        /*0bac*/ 	.byte	0x04, 0x1c
        /*0bae*/ 	.short	(.L_39 - .L_38)


	//   ....[0]....
.L_38:
        /*0bb0*/ 	.word	0x000708a0


	//   ....[1]....
        /*0bb4*/ 	.word	0x000708d0


	//----- nvinfo : EIATTR_REQNTID
	.align		4
.L_39:
        /*0bb8*/ 	.byte	0x04, 0x10
        /*0bba*/ 	.short	(.L_41 - .L_40)
.L_40:
        /*0bbc*/ 	.word	0x00000040
        /*0bc0*/ 	.word	0x00000001
        /*0bc4*/ 	.word	0x00000001


	//----- nvinfo : EIATTR_CBANK_PARAM_SIZE
	.align		4
.L_41:
        /*0bc8*/ 	.byte	0x03, 0x19
        /*0bca*/ 	.short	0x0050


	//----- nvinfo : EIATTR_PARAM_CBANK
	.align		4
        /*0bcc*/ 	.byte	0x04, 0x0a
        /*0bce*/ 	.short	(.L_43 - .L_42)
	.align		4
.L_42:
        /*0bd0*/ 	.word	index@(.nv.constant0.matmul_kernel)
        /*0bd4*/ 	.short	0x0380
        /*0bd6*/ 	.short	0x0050


	//----- nvinfo : EIATTR_SW_WAR
	.align		4
.L_43:
        /*0bd8*/ 	.byte	0x04, 0x36
        /*0bda*/ 	.short	(.L_45 - .L_44)
.L_44:
        /*0bdc*/ 	.word	0x00000008
.L_45:


//--------------------- .nv.compat                --------------------------
	.section	.nv.compat,"",@"SHT_CUDA_COMPAT_INFO"
	.align	4
        /*0000*/ 	.byte	0x02, 0x02, 0x01, 0x00, 0x02, 0x05, 0x05, 0x00, 0x02, 0x03, 0x00, 0x00, 0x02, 0x06, 0x01, 0x00


//--------------------- .nv.callgraph             --------------------------
	.section	.nv.callgraph,"",@"SHT_CUDA_CALLGRAPH"
	.align	4
	.sectionentsize	8
	.align		4
        /*0000*/ 	.word	0x00000000
	.align		4
        /*0004*/ 	.word	0xffffffff
	.align		4
        /*0008*/ 	.word	0x00000000
	.align		4
        /*000c*/ 	.word	0xfffffffe
	.align		4
        /*0010*/ 	.word	0x00000000
	.align		4
        /*0014*/ 	.word	0xfffffffd
	.align		4
        /*0018*/ 	.word	0x00000000
	.align		4
        /*001c*/ 	.word	0xfffffffc


//--------------------- .text.matmul_kernel       --------------------------
	.section	.text.matmul_kernel,"ax",@progbits
	.align	128
        .global         matmul_kernel
        .type           matmul_kernel,@function
        .size           matmul_kernel,(.L_x_3 - matmul_kernel)
        .other          matmul_kernel,@"STO_CUDA_ENTRY STV_DEFAULT"
matmul_kernel:
.text.matmul_kernel:
[----:B------:R-:W0:Y:S08]  /*0000*/  LDC R1, c[0x0][0x37c] ;  /* 0x0000df00ff017b82 */ /* 0x000e300000000800 */
[----:B------:R-:W1:Y:S01]  /*0010*/  LDC.64 R2, c[0x0][0x398] ;  /* 0x0000e600ff027b82 */ /* 0x000e620000000a00 */
[----:B0-----:R-:W-:Y:S01]  /*0020*/  VIADD R1, R1, 0xffffb968 ;  /* 0xffffb96801017836 */ /* 0x001fe20000000000 */
[----:B------:R-:W0:Y:S01]  /*0030*/  LDCU UR4, c[0x0][0x3a0] ;  /* 0x00007400ff0477ac */ /* 0x000e220008000800 */
[----:B------:R-:W-:-:S02]  /*0040*/  CS2R R14, SRZ ;  /* 0x00000000000e7805 */ /* 0x000fc4000001ff00 */
[----:B------:R-:W-:Y:S02]  /*0050*/  CS2R R16, SRZ ;  /* 0x0000000000107805 */ /* 0x000fe4000001ff00 */
[----:B------:R-:W-:Y:S02]  /*0060*/  CS2R R18, SRZ ;  /* 0x0000000000127805 */ /* 0x000fe4000001ff00 */
[----:B------:R-:W-:Y:S02]  /*0070*/  CS2R R20, SRZ ;  /* 0x0000000000147805 */ /* 0x000fe4000001ff00 */
[----:B------:R-:W-:Y:S02]  /*0080*/  CS2R R22, SRZ ;  /* 0x0000000000167805 */ /* 0x000fe4000001ff00 */
[----:B------:R-:W-:Y:S02]  /*0090*/  CS2R R24, SRZ ;  /* 0x0000000000187805 */ /* 0x000fe4000001ff00 */
[----:B------:R-:W-:Y:S01]  /*00a0*/  CS2R R26, SRZ ;  /* 0x00000000001a7805 */ /* 0x000fe2000001ff00 */
[----:B------:R-:W2:Y:S01]  /*00b0*/  LDCU.64 UR10, c[0x0][0x358] ;  /* 0x00006b00ff0a77ac */ /* 0x000ea20008000a00 */
[----:B0-----:R-:W-:Y:S01]  /*00c0*/  UIADD3 UR4, UPT, UPT, UR4, 0x7f, URZ ;  /* 0x0000007f04047890 */ /* 0x001fe2000fffe0ff */
[----:B-1----:R-:W-:Y:S01]  /*00d0*/  VIADD R0, R3, 0xf ;  /* 0x0000000f03007836 */ /* 0x002fe20000000000 */
[----:B------:R0:W-:Y:S02]  /*00e0*/  STL [R1+0x32c0], R3 ;  /* 0x0032c00301007387 */ /* 0x0001e40000100800 */
[----:B------:R-:W-:-:S02]  /*00f0*/  UISETP.GE.AND UP0, UPT, UR4, 0x80, UPT ;  /* 0x000000800400788c */ /* 0x000fc4000bf06270 */
[----:B------:R-:W-:Y:S01]  /*0100*/  SHF.R.S32.HI R5, RZ, 0x1f, R0 ;  /* 0x0000001fff057819 */ /* 0x000fe20000011400 */
[----:B------:R1:W-:Y:S03]  /*0110*/  STL [R1+0x32c4], R2 ;  /* 0x0032c40201007387 */ /* 0x0003e60000100800 */
[----:B------:R-:W-:Y:S01]  /*0120*/  LEA.HI R5, R5, R0, RZ, 0x4 ;  /* 0x0000000005057211 */ /* 0x000fe200078f20ff */
[----:B------:R-:W-:Y:S03]  /*0130*/  STL [R1+0x90], RZ ;  /* 0x000090ff01007387 */ /* 0x000fe60000100800 */
[----:B------:R-:W-:Y:S01]  /*0140*/  SHF.R.S32.HI R0, RZ, 0x4, R5 ;  /* 0x00000004ff007819 */ /* 0x000fe20000011405 */
[----:B------:R-:W-:Y:S04]  /*0150*/  STL [R1+0x94], RZ ;  /* 0x000094ff01007387 */ /* 0x000fe80000100800 */
[----:B------:R-:W-:Y:S01]  /*0160*/  IMAD.SHL.U32 R0, R0, 0x8, RZ ;  /* 0x0000000800007824 */ /* 0x000fe200078e00ff */
[----:B------:R-:W3:Y:S04]  /*0170*/  S2R R5, SR_CTAID.X ;  /* 0x0000000000057919 */ /* 0x000ee80000002500 */
[-C--:B------:R-:W-:Y:S01]  /*0180*/  IABS R9, R0.reuse ;  /* 0x0000000000097213 */ /* 0x080fe20000000000 */
[----:B------:R-:W-:Y:S01]  /*0190*/  STL [R1+0x98], RZ ;  /* 0x000098ff01007387 */ /* 0x000fe20000100800 */
[----:B------:R-:W-:-:S02]  /*01a0*/  IABS R12, R0 ;  /* 0x00000000000c7213 */ /* 0x000fc40000000000 */
[----:B------:R-:W4:Y:S01]  /*01b0*/  I2F.RP R4, R9 ;  /* 0x0000000900047306 */ /* 0x000f220000209400 */
[----:B------:R-:W-:Y:S04]  /*01c0*/  STL [R1+0x9c], RZ ;  /* 0x00009cff01007387 */ /* 0x000fe80000100800 */
[----:B------:R-:W-:Y:S04]  /*01d0*/  STL [R1+0x80], RZ ;  /* 0x000080ff01007387 */ /* 0x000fe80000100800 */
[----:B------:R-:W-:Y:S04]  /*01e0*/  STL [R1+0x84], RZ ;  /* 0x000084ff01007387 */ /* 0x000fe80000100800 */
[----:B------:R-:W-:Y:S01]  /*01f0*/  STL [R1+0x88], RZ ;  /* 0x000088ff01007387 */ /* 0x000fe20000100800 */
[----:B----4-:R-:W4:Y:S03]  /*0200*/  MUFU.RCP R4, R4 ;  /* 0x0000000400047308 */ /* 0x010f260000001000 */
[----:B------:R-:W-:Y:S04]  /*0210*/  STL [R1+0x8c], RZ ;  /* 0x00008cff01007387 */ /* 0x000fe80000100800 */
[----:B------:R-:W-:Y:S01]  /*0220*/  STL [R1+0x70], RZ ;  /* 0x000070ff01007387 */ /* 0x000fe20000100800 */
[----:B---3--:R-:W-:-:S03]  /*0230*/  IABS R10, R5 ;  /* 0x00000005000a7213 */ /* 0x008fc60000000000 */
[----:B------:R-:W-:Y:S04]  /*0240*/  STL [R1+0x74], RZ ;  /* 0x000074ff01007387 */ /* 0x000fe80000100800 */
[----:B------:R-:W-:Y:S01]  /*0250*/  STL [R1+0x78], RZ ;  /* 0x000078ff01007387 */ /* 0x000fe20000100800 */
[----:B----4-:R-:W-:-:S03]  /*0260*/  VIADD R6, R4, 0xffffffe ;  /* 0x0ffffffe04067836 */ /* 0x010fc60000000000 */
[----:B------:R-:W-:Y:S01]  /*0270*/  STL [R1+0x7c], RZ ;  /* 0x00007cff01007387 */ /* 0x000fe20000100800 */
[----:B------:R-:W-:Y:S01]  /*0280*/  IMAD.MOV R4, RZ, RZ, -R12 ;  /* 0x000000ffff047224 */ /* 0x000fe200078e0a0c */
[----:B------:R-:W-:Y:S01]  /*0290*/  CS2R R12, SRZ ;  /* 0x00000000000c7805 */ /* 0x000fe2000001ff00 */
[----:B------:R3:W4:Y:S01]  /*02a0*/  F2I.FTZ.U32.TRUNC.NTZ R7, R6 ;  /* 0x0000000600077305 */ /* 0x000722000021f000 */
[----:B------:R-:W-:Y:S04]  /*02b0*/  STL [R1+0x60], RZ ;  /* 0x000060ff01007387 */ /* 0x000fe80000100800 */
[----:B------:R-:W-:Y:S01]  /*02c0*/  STL [R1+0x64], RZ ;  /* 0x000064ff01007387 */ /* 0x000fe20000100800 */
[----:B---3--:R-:W-:-:S03]  /*02d0*/  IMAD.MOV.U32 R6, RZ, RZ, RZ ;  /* 0x000000ffff067224 */ /* 0x008fc600078e00ff */
[----:B------:R-:W-:Y:S04]  /*02e0*/  STL [R1+0x68], RZ ;  /* 0x000068ff01007387 */ /* 0x000fe80000100800 */
[----:B------:R-:W-:Y:S01]  /*02f0*/  STL [R1+0x6c], RZ ;  /* 0x00006cff01007387 */ /* 0x000fe20000100800 */
[----:B----4-:R-:W-:-:S03]  /*0300*/  IMAD.MOV R8, RZ, RZ, -R7 ;  /* 0x000000ffff087224 */ /* 0x010fc600078e0a07 */
[----:B------:R-:W-:Y:S01]  /*0310*/  STL [R1+0x50], RZ ;  /* 0x000050ff01007387 */ /* 0x000fe20000100800 */
[----:B------:R-:W-:Y:S02]  /*0320*/  IMAD R11, R8, R9, RZ ;  /* 0x00000009080b7224 */ /* 0x000fe400078e02ff */
[----:B------:R-:W-:Y:S01]  /*0330*/  IMAD.MOV.U32 R8, RZ, RZ, R10 ;  /* 0x000000ffff087224 */ /* 0x000fe200078e000a */
[----:B------:R-:W-:Y:S01]  /*0340*/  STL [R1+0x54], RZ ;  /* 0x000054ff01007387 */ /* 0x000fe20000100800 */
[----:B------:R-:W-:-:S03]  /*0350*/  IMAD.HI.U32 R7, R7, R11, R6 ;  /* 0x0000000b07077227 */ /* 0x000fc600078e0006 */
[----:B------:R-:W-:Y:S03]  /*0360*/  STL [R1+0x58], RZ ;  /* 0x000058ff01007387 */ /* 0x000fe60000100800 */
[----:B------:R-:W-:Y:S01]  /*0370*/  IMAD.HI.U32 R7, R7, R8, RZ ;  /* 0x0000000807077227 */ /* 0x000fe200078e00ff */
[----:B------:R-:W-:Y:S03]  /*0380*/  STL [R1+0x5c], RZ ;  /* 0x00005cff01007387 */ /* 0x000fe60000100800 */
[----:B------:R-:W-:Y:S01]  /*0390*/  IMAD R4, R7, R4, R8 ;  /* 0x0000000407047224 */ /* 0x000fe200078e0208 */
[----:B------:R-:W-:Y:S04]  /*03a0*/  STL [R1+0x40], RZ ;  /* 0x000040ff01007387 */ /* 0x000fe80000100800 */
[----:B------:R-:W-:Y:S01]  /*03b0*/  ISETP.GT.U32.AND P1, PT, R9, R4, PT ;  /* 0x000000040900720c */ /* 0x000fe20003f24070 */
[----:B------:R-:W-:Y:S04]  /*03c0*/  STL [R1+0x44], RZ ;  /* 0x000044ff01007387 */ /* 0x000fe80000100800 */
[----:B------:R-:W-:Y:S04]  /*03d0*/  STL [R1+0x48], RZ ;  /* 0x000048ff01007387 */ /* 0x000fe80000100800 */
[----:B------:R-:W-:Y:S04]  /*03e0*/  STL [R1+0x4c], RZ ;  /* 0x00004cff01007387 */ /* 0x000fe80000100800 */
[----:B------:R-:W-:Y:S01]  /*03f0*/  @!P1 IMAD.IADD R4, R4, 0x1, -R9 ;  /* 0x0000000104049824 */ /* 0x000fe200078e0a09 */
[----:B------:R-:W-:Y:S01]  /*0400*/  STL [R1+0x30], RZ ;  /* 0x000030ff01007387 */ /* 0x000fe20000100800 */
[----:B------:R-:W-:Y:S01]  /*0410*/  @!P1 VIADD R7, R7, 0x1 ;  /* 0x0000000107079836 */ /* 0x000fe20000000000 */
[----:B------:R-:W-:-:S02]  /*0420*/  ISETP.NE.AND P1, PT, R0, RZ, PT ;  /* 0x000000ff0000720c */ /* 0x000fc40003f25270 */
[----:B------:R-:W-:Y:S01]  /*0430*/  ISETP.GE.U32.AND P0, PT, R4, R9, PT ;  /* 0x000000090400720c */ /* 0x000fe20003f06070 */
[----:B------:R-:W-:Y:S01]  /*0440*/  STL [R1+0x34], RZ ;  /* 0x000034ff01007387 */ /* 0x000fe20000100800 */
[----:B------:R-:W-:-:S03]  /*0450*/  LOP3.LUT R4, R5, R0, RZ, 0x3c, !PT ;  /* 0x0000000005047212 */ /* 0x000fc600078e3cff */
[----:B------:R-:W-:Y:S01]  /*0460*/  STL [R1+0x38], RZ ;  /* 0x000038ff01007387 */ /* 0x000fe20000100800 */
[----:B------:R-:W-:Y:S01]  /*0470*/  ISETP.GE.AND P2, PT, R4, RZ, PT ;  /* 0x000000ff0400720c */ /* 0x000fe20003f46270 */
[----:B------:R-:W-:Y:S02]  /*0480*/  VIADD R4, R2, 0x1ff ;  /* 0x000001ff02047836 */ /* 0x000fe40000000000 */
[----:B------:R-:W-:Y:S04]  /*0490*/  STL [R1+0x3c], RZ ;  /* 0x00003cff01007387 */ /* 0x000fe80000100800 */
[----:B------:R-:W-:Y:S01]  /*04a0*/  @P0 VIADD R7, R7, 0x1 ;  /* 0x0000000107070836 */ /* 0x000fe20000000000 */
[----:B------:R-:W-:Y:S03]  /*04b0*/  STL [R1+0x20], RZ ;  /* 0x000020ff01007387 */ /* 0x000fe60000100800 */
[----:B------:R-:W-:Y:S01]  /*04c0*/  IMAD.MOV.U32 R6, RZ, RZ, R7 ;  /* 0x000000ffff067224 */ /* 0x000fe200078e0007 */
[----:B------:R-:W-:Y:S01]  /*04d0*/  SHF.R.S32.HI R7, RZ, 0x1f, R4 ;  /* 0x0000001fff077819 */ /* 0x000fe20000011404 */
[----:B------:R-:W-:Y:S02]  /*04e0*/  STL [R1+0x24], RZ ;  /* 0x000024ff01007387 */ /* 0x000fe40000100800 */
[----:B------:R-:W-:Y:S01]  /*04f0*/  @!P2 IMAD.MOV R6, RZ, RZ, -R6 ;  /* 0x000000ffff06a224 */ /* 0x000fe200078e0a06 */
[----:B------:R-:W-:Y:S01]  /*0500*/  @!P1 LOP3.LUT R6, RZ, R0, RZ, 0x33, !PT ;  /* 0x00000000ff069212 */ /* 0x000fe200078e33ff */
[----:B------:R-:W-:Y:S01]  /*0510*/  STL [R1+0x28], RZ ;  /* 0x000028ff01007387 */ /* 0x000fe20000100800 */
[----:B------:R-:W-:-:S03]  /*0520*/  LEA.HI R7, R7, R4, RZ, 0x9 ;  /* 0x0000000407077211 */ /* 0x000fc600078f48ff */
[----:B------:R-:W-:Y:S01]  /*0530*/  IMAD.SHL.U32 R28, R6, 0x8, RZ ;  /* 0x00000008061c7824 */ /* 0x000fe200078e00ff */
[----:B------:R-:W-:Y:S01]  /*0540*/  STL [R1+0x2c], RZ ;  /* 0x00002cff01007387 */ /* 0x000fe20000100800 */
[----:B------:R-:W-:-:S03]  /*0550*/  IMAD.MOV R6, RZ, RZ, -R6 ;  /* 0x000000ffff067224 */ /* 0x000fc600078e0a06 */
[----:B------:R-:W-:Y:S01]  /*0560*/  LEA.HI.SX32 R4, R7, -R28, 0x17 ;  /* 0x8000001c07047211 */ /* 0x000fe200078fbaff */
[----:B------:R-:W-:Y:S01]  /*0570*/  IMAD R11, R0, R6, R5 ;  /* 0x00000006000b7224 */ /* 0x000fe200078e0205 */
[----:B------:R-:W-:Y:S01]  /*0580*/  STL [R1+0x10], RZ ;  /* 0x000010ff01007387 */ /* 0x000fe20000100800 */
[----:B------:R-:W-:Y:S01]  /*0590*/  IMAD.MOV.U32 R6, RZ, RZ, RZ ;  /* 0x000000ffff067224 */ /* 0x000fe200078e00ff */
[----:B------:R-:W-:Y:S02]  /*05a0*/  VIMNMX R4, PT, PT, R4, 0x8, PT ;  /* 0x0000000804047848 */ /* 0x000fe40003fe0100 */
[----:B------:R-:W-:Y:S02]  /*05b0*/  STL [R1+0x14], RZ ;  /* 0x000014ff01007387 */ /* 0x000fe40000100800 */
[-C--:B------:R-:W-:Y:S02]  /*05c0*/  IABS R10, R4.reuse ;  /* 0x00000004000a7213 */ /* 0x080fe40000000000 */
[----:B------:R-:W-:Y:S01]  /*05d0*/  IABS R0, R4 ;  /* 0x0000000400007213 */ /* 0x000fe20000000000 */
[----:B------:R-:W-:Y:S01]  /*05e0*/  STL [R1+0x18], RZ ;  /* 0x000018ff01007387 */ /* 0x000fe20000100800 */
[----:B------:R-:W3:Y:S03]  /*05f0*/  I2F.RP R8, R10 ;  /* 0x0000000a00087306 */ /* 0x000ee60000209400 */
[----:B------:R-:W-:Y:S04]  /*0600*/  STL [R1+0x1c], RZ ;  /* 0x00001cff01007387 */ /* 0x000fe80000100800 */
[----:B------:R-:W-:Y:S01]  /*0610*/  STL [R1], RZ ;  /* 0x000000ff01007387 */ /* 0x000fe20000100800 */
[----:B0-----:R-:W0:Y:S01]  /*0620*/  S2R R3, SR_TID.X ;  /* 0x0000000000037919 */ /* 0x001e220000002100 */
[----:B---3--:R-:W3:Y:S02]  /*0630*/  MUFU.RCP R8, R8 ;  /* 0x0000000800087308 */ /* 0x008ee40000001000 */
[----:B------:R-:W-:Y:S04]  /*0640*/  STL [R1+0x4], RZ ;  /* 0x000004ff01007387 */ /* 0x000fe80000100800 */
[----:B------:R-:W-:Y:S04]  /*0650*/  STL [R1+0x8], RZ ;  /* 0x000008ff01007387 */ /* 0x000fe80000100800 */
[----:B------:R-:W-:Y:S01]  /*0660*/  STL [R1+0xc], RZ ;  /* 0x00000cff01007387 */ /* 0x000fe20000100800 */
[----:B---3--:R-:W-:-:S06]  /*0670*/  VIADD R7, R8, 0xffffffe ;  /* 0x0ffffffe08077836 */ /* 0x008fcc0000000000 */
[----:B------:R-:W3:Y:S02]  /*0680*/  F2I.FTZ.U32.TRUNC.NTZ R7, R7 ;  /* 0x0000000700077305 */ /* 0x000ee4000021f000 */
[----:B---3--:R-:W-:-:S04]  /*0690*/  IMAD.MOV R9, RZ, RZ, -R7 ;  /* 0x000000ffff097224 */ /* 0x008fc800078e0a07 */
[----:B------:R-:W-:Y:S01]  /*06a0*/  IMAD.MOV.U32 R5, RZ, RZ, R9 ;  /* 0x000000ffff057224 */ /* 0x000fe200078e0009 */
[----:B------:R-:W-:-:S03]  /*06b0*/  IABS R9, R11 ;  /* 0x0000000b00097213 */ /* 0x000fc60000000000 */
[----:B------:R-:W-:-:S04]  /*06c0*/  IMAD R5, R5, R10, RZ ;  /* 0x0000000a05057224 */ /* 0x000fc800078e02ff */
[----:B------:R-:W-:-:S04]  /*06d0*/  IMAD.HI.U32 R6, R7, R5, R6 ;  /* 0x0000000507067227 */ /* 0x000fc800078e0006 */
[----:B------:R-:W-:Y:S02]  /*06e0*/  IMAD.MOV R5, RZ, RZ, -R0 ;  /* 0x000000ffff057224 */ /* 0x000fe400078e0a00 */
[----:B------:R-:W-:Y:S01]  /*06f0*/  IMAD.HI.U32 R0, R6, R9, RZ ;  /* 0x0000000906007227 */ /* 0x000fe200078e00ff */
[----:B------:R-:W-:-:S03]  /*0700*/  CS2R R6, SRZ ;  /* 0x0000000000067805 */ /* 0x000fc6000001ff00 */
[----:B------:R-:W-:Y:S01]  /*0710*/  IMAD R5, R0, R5, R9 ;  /* 0x0000000500057224 */ /* 0x000fe200078e0209 */
[----:B------:R-:W-:-:S04]  /*0720*/  CS2R R8, SRZ ;  /* 0x0000000000087805 */ /* 0x000fc8000001ff00 */
[----:B------:R-:W-:-:S13]  /*0730*/  ISETP.GT.U32.AND P1, PT, R10, R5, PT ;  /* 0x000000050a00720c */ /* 0x000fda0003f24070 */
[----:B------:R-:W-:Y:S02]  /*0740*/  @!P1 IMAD.IADD R5, R5, 0x1, -R10 ;  /* 0x0000000105059824 */ /* 0x000fe400078e0a0a */
[----:B------:R-:W-:Y:S01]  /*0750*/  @!P1 VIADD R0, R0, 0x1 ;  /* 0x0000000100009836 */ /* 0x000fe20000000000 */
[----:B------:R-:W-:Y:S02]  /*0760*/  ISETP.NE.AND P1, PT, R4, RZ, PT ;  /* 0x000000ff0400720c */ /* 0x000fe40003f25270 */
[----:B------:R-:W-:Y:S02]  /*0770*/  ISETP.GE.U32.AND P0, PT, R5, R10, PT ;  /* 0x0000000a0500720c */ /* 0x000fe40003f06070 */
[----:B------:R-:W-:-:S04]  /*0780*/  LOP3.LUT R5, R11, R4, RZ, 0x3c, !PT ;  /* 0x000000040b057212 */ /* 0x000fc800078e3cff */
[----:B------:R-:W-:-:S07]  /*0790*/  ISETP.GE.AND P2, PT, R5, RZ, PT ;  /* 0x000000ff0500720c */ /* 0x000fce0003f46270 */
[----:B------:R-:W-:-:S06]  /*07a0*/  @P0 VIADD R0, R0, 0x1 ;  /* 0x0000000100000836 */ /* 0x000fcc0000000000 */
[----:B------:R-:W-:Y:S01]  /*07b0*/  @!P2 IMAD.MOV R0, RZ, RZ, -R0 ;  /* 0x000000ffff00a224 */ /* 0x000fe200078e0a00 */
[----:B------:R-:W-:-:S05]  /*07c0*/  @!P1 LOP3.LUT R0, RZ, R4, RZ, 0x33, !PT ;  /* 0x00000004ff009212 */ /* 0x000fca00078e33ff */
[----:B------:R-:W-:Y:S02]  /*07d0*/  IMAD.MOV R5, RZ, RZ, -R0 ;  /* 0x000000ffff057224 */ /* 0x000fe400078e0a00 */
[----:B------:R-:W-:Y:S02]  /*07e0*/  IMAD.SHL.U32 R0, R0, 0x10, RZ ;  /* 0x0000001000007824 */ /* 0x000fe400078e00ff */
[----:B------:R-:W-:Y:S01]  /*07f0*/  IMAD R5, R4, R5, R11 ;  /* 0x0000000504057224 */ /* 0x000fe200078e020b */
[----:B------:R-:W-:Y:S01]  /*0800*/  CS2R R10, SRZ ;  /* 0x00000000000a7805 */ /* 0x000fe2000001ff00 */
[----:B-1----:R-:W-:Y:S02]  /*0810*/  VIADD R2, R0, 0x1 ;  /* 0x0000000100027836 */ /* 0x002fe40000000000 */
[----:B------:R-:W-:Y:S01]  /*0820*/  IMAD.IADD R28, R28, 0x1, R5 ;  /* 0x000000011c1c7824 */ /* 0x000fe200078e0205 */
[----:B------:R-:W-:Y:S01]  /*0830*/  CS2R R4, SRZ ;  /* 0x0000000000047805 */ /* 0x000fe2000001ff00 */
[----:B------:R-:W-:-:S04]  /*0840*/  VIADD R29, R0, 0x2 ;  /* 0x00000002001d7836 */ /* 0x000fc80000000000 */
[----:B------:R0:W-:Y:S04]  /*0850*/  STL [R1+0x32c8], R4 ;  /* 0x0032c80401007387 */ /* 0x0001e80000100800 */
[----:B------:R-:W-:Y:S04]  /*0860*/  STL [R1+0x329c], R0 ;  /* 0x00329c0001007387 */ /* 0x000fe80000100800 */
[----:B------:R1:W-:Y:S01]  /*0870*/  STL [R1+0xd0], R2 ;  /* 0x0000d00201007387 */ /* 0x0003e20000100800 */
[----:B0-----:R-:W-:-:S03]  /*0880*/  LOP3.LUT R4, R3, 0x3f, RZ, 0xc0, !PT ;  /* 0x0000003f03047812 */ /* 0x001fc600078ec0ff */
[----:B------:R0:W-:Y:S01]  /*0890*/  STL [R1+0xcc], R29 ;  /* 0x0000cc1d01007387 */ /* 0x0001e20000100800 */
[C---:B-1----:R-:W-:Y:S02]  /*08a0*/  VIADD R2, R0.reuse, 0x3 ;  /* 0x0000000300027836 */ /* 0x042fe40000000000 */
[----:B0-----:R-:W-:-:S03]  /*08b0*/  VIADD R29, R0, 0x4 ;  /* 0x00000004001d7836 */ /* 0x001fc60000000000 */
[----:B------:R0:W-:Y:S04]  /*08c0*/  STL [R1+0xc8], R2 ;  /* 0x0000c80201007387 */ /* 0x0001e80000100800 */
[----:B------:R1:W-:Y:S01]  /*08d0*/  STL [R1+0xc4], R29 ;  /* 0x0000c41d01007387 */ /* 0x0003e20000100800 */
[C---:B0-----:R-:W-:Y:S02]  /*08e0*/  VIADD R2, R0.reuse, 0x5 ;  /* 0x0000000500027836 */ /* 0x041fe40000000000 */
[----:B-1----:R-:W-:-:S03]  /*08f0*/  VIADD R29, R0, 0x6 ;  /* 0x00000006001d7836 */ /* 0x002fc60000000000 */
        /* <DEDUP_REMOVED lines=10> */
[----:B0-----:R-:W-:Y:S02]  /*09a0*/  IMAD.SHL.U32 R2, R28, 0x200, RZ ;  /* 0x000002001c027824 */ /* 0x001fe400078e00ff */
[C---:B------:R-:W-:Y:S02]  /*09b0*/  VIADD R28, R0.reuse, 0xc ;  /* 0x0000000c001c7836 */ /* 0x040fe40000000000 */
[----:B-1----:R-:W-:Y:S01]  /*09c0*/  VIADD R29, R0, 0xb ;  /* 0x0000000b001d7836 */ /* 0x002fe20000000000 */
[----:B------:R-:W-:-:S02]  /*09d0*/  LOP3.LUT R3, R2, 0x3f, R3, 0xf8, !PT ;  /* 0x0000003f02037812 */ /* 0x000fc400078ef803 */
[----:B------:R-:W-:Y:S02]  /*09e0*/  LOP3.LUT R2, R2, 0x40, R4, 0xfe, !PT ;  /* 0x0000004002027812 */ /* 0x000fe400078efe04 */
[----:B------:R0:W-:Y:S04]  /*09f0*/  STL [R1+0xa4], R29 ;  /* 0x0000a41d01007387 */ /* 0x0001e80000100800 */
[----:B------:R1:W-:Y:S04]  /*0a00*/  STL [R1+0xa0], R28 ;  /* 0x0000a01c01007387 */ /* 0x0003e80000100800 */
[----:B------:R3:W5:Y:S01]  /*0a10*/  LDL.LU R4, [R1+0x32c8] ;  /* 0x0032c80001047983 */ /* 0x0007620000300800 */
[----:B0-----:R-:W-:-:S03]  /*0a20*/  VIADD R29, R0, 0xd ;  /* 0x0000000d001d7836 */ /* 0x001fc60000000000 */
[----:B------:R-:W-:Y:S01]  /*0a30*/  STL [R1+0x32a0], R3 ;  /* 0x0032a00301007387 */ /* 0x000fe20000100800 */
[----:B-1----:R-:W-:-:S03]  /*0a40*/  VIADD R28, R0, 0xe ;  /* 0x0000000e001c7836 */ /* 0x002fc60000000000 */
[----:B------:R0:W-:Y:S01]  /*0a50*/  STL [R1+0x32a4], R2 ;  /* 0x0032a40201007387 */ /* 0x0001e20000100800 */
[----:B------:R-:W-:Y:S01]  /*0a60*/  VIADD R0, R0, 0xf ;  /* 0x0000000f00007836 */ /* 0x000fe20000000000 */
[----:B0-----:R-:W-:-:S05]  /*0a70*/  LOP3.LUT R2, R3, 0x80, RZ, 0xfc, !PT ;  /* 0x0000008003027812 */ /* 0x001fca00078efcff */
[----:B------:R0:W-:Y:S02]  /*0a80*/  STL [R1+0x32a8], R2 ;  /* 0x0032a80201007387 */ /* 0x0001e40000100800 */
[----:B0-----:R-:W-:-:S05]  /*0a90*/  LOP3.LUT R2, R3, 0xc0, RZ, 0xfc, !PT ;  /* 0x000000c003027812 */ /* 0x001fca00078efcff */
[----:B------:R0:W-:Y:S02]  /*0aa0*/  STL [R1+0x32ac], R2 ;  /* 0x0032ac0201007387 */ /* 0x0001e40000100800 */
[----:B0-----:R-:W-:-:S05]  /*0ab0*/  LOP3.LUT R2, R3, 0x100, RZ, 0xfc, !PT ;  /* 0x0000010003027812 */ /* 0x001fca00078efcff */
[----:B------:R0:W-:Y:S02]  /*0ac0*/  STL [R1+0x32b0], R2 ;  /* 0x0032b00201007387 */ /* 0x0001e40000100800 */
[----:B0-----:R-:W-:-:S05]  /*0ad0*/  LOP3.LUT R2, R3, 0x140, RZ, 0xfc, !PT ;  /* 0x0000014003027812 */ /* 0x001fca00078efcff */
[----:B------:R0:W-:Y:S02]  /*0ae0*/  STL [R1+0x32b4], R2 ;  /* 0x0032b40201007387 */ /* 0x0001e40000100800 */
[C---:B0-----:R-:W-:Y:S02]  /*0af0*/  LOP3.LUT R2, R3.reuse, 0x180, RZ, 0xfc, !PT ;  /* 0x0000018003027812 */ /* 0x041fe400078efcff */
[----:B------:R-:W-:-:S03]  /*0b00*/  LOP3.LUT R3, R3, 0x1c0, RZ, 0xfc, !PT ;  /* 0x000001c003037812 */ /* 0x000fc600078efcff */
[----:B------:R0:W-:Y:S04]  /*0b10*/  STL [R1+0x32bc], R2 ;  /* 0x0032bc0201007387 */ /* 0x0001e80000100800 */
[----:B0-----:R3:W5:Y:S04]  /*0b20*/  LDL.LU R2, [R1+0x32c4] ;  /* 0x0032c40001027983 */ /* 0x0017680000300800 */
[----:B------:R0:W-:Y:S04]  /*0b30*/  STL [R1+0x32b8], R3 ;  /* 0x0032b80301007387 */ /* 0x0001e80000100800 */
[----:B0-----:R3:W5:Y:S01]  /*0b40*/  LDL.LU R3, [R1+0x32c0] ;  /* 0x0032c00001037983 */ /* 0x0017620000300800 */
[----:B--2---:R-:W-:Y:S05]  /*0b50*/  BRA.U !UP0, `(.L_x_0) ;  /* 0x000006bd08707547 */ /* 0x004fea000b800000 */
[----:B------:R-:W2:Y:S04]  /*0b60*/  LDL R26, [R1+0x32b0] ;  /* 0x0032b000011a7983 */ /* 0x000ea80000100800 */
[----:B------:R-:W4:Y:S01]  /*0b70*/  LDL R22, [R1+0x32a0] ;  /* 0x0032a00001167983 */ /* 0x000f220000100800 */
[----:B-----5:R-:W-:-:S03]  /*0b80*/  IABS R15, R2 ;  /* 0x00000002000f7213 */ /* 0x020fc60000000000 */
[----:B---3--:R-:W3:Y:S04]  /*0b90*/  LDL R25, [R1+0x32ac] ;  /* 0x0032ac0001197983 */ /* 0x008ee80000100800 */
[----:B------:R-:W3:Y:S04]  /*0ba0*/  LDL R23, [R1+0x32a4] ;  /* 0x0032a40001177983 */ /* 0x000ee80000100800 */
[----:B------:R-:W3:Y:S04]  /*0bb0*/  LDL R24, [R1+0x32a8] ;  /* 0x0032a80001187983 */ /* 0x000ee80000100800 */
[----:B------:R-:W3:Y:S01]  /*0bc0*/  LDL R27, [R1+0x32b8] ;  /* 0x0032b800011b7983 */ /* 0x000ee20000100800 */
[----:B------:R-:W-:Y:S01]  /*0bd0*/  IABS R6, R3 ;  /* 0x0000000300067213 */ /* 0x000fe20000000000 */
[----:B------:R-:W-:Y:S01]  /*0be0*/  IMAD.MOV.U32 R8, RZ, RZ, RZ ;  /* 0x000000ffff087224 */ /* 0x000fe200078e00ff */
[----:B------:R-:W-:Y:S01]  /*0bf0*/  ISETP.GE.AND P0, PT, R28, RZ, PT ;  /* 0x000000ff1c00720c */ /* 0x000fe20003f06270 */
[----:B------:R0:W-:Y:S01]  /*0c00*/  STL [R1+0x334c], R2 ;  /* 0x00334c0201007387 */ /* 0x0001e20000100800 */
[----:B------:R-:W-:Y:S01]  /*0c10*/  ISETP.GE.AND P2, PT, R0, RZ, PT ;  /* 0x000000ff0000720c */ /* 0x000fe20003f46270 */
[----:B------:R-:W1:Y:S01]  /*0c20*/  LDCU UR4, c[0x0][0x3ac] ;  /* 0x00007580ff0477ac */ /* 0x000e620008000800 */
[----:B------:R-:W-:Y:S01]  /*0c30*/  ISETP.GE.AND P1, PT, R29, RZ, PT ;  /* 0x000000ff1d00720c */ /* 0x000fe20003f26270 */
[----:B------:R-:W1:Y:S01]  /*0c40*/  LDCU.128 UR12, c[0x0][0x380] ;  /* 0x00007000ff0c77ac */ /* 0x000e620008000c00 */
[----:B0-----:R-:W3:Y:S01]  /*0c50*/  LDL R2, [R1+0x32b4] ;  /* 0x0032b40001027983 */ /* 0x001ee20000100800 */
[----:B------:R-:W0:Y:S01]  /*0c60*/  I2F.RP R5, R15 ;  /* 0x0000000f00057306 */ /* 0x000e220000209400 */
[----:B------:R-:W1:Y:S07]  /*0c70*/  LDCU UR9, c[0x0][0x3a8] ;  /* 0x00007500ff0977ac */ /* 0x000e6e0008000800 */
[----:B------:R-:W1:Y:S08]  /*0c80*/  I2F.RP R4, R6 ;  /* 0x0000000600047306 */ /* 0x000e700000209400 */
[----:B0-----:R-:W0:Y:S08]  /*0c90*/  MUFU.RCP R5, R5 ;  /* 0x0000000500057308 */ /* 0x001e300000001000 */
[----:B-1----:R-:W1:Y:S01]  /*0ca0*/  MUFU.RCP R4, R4 ;  /* 0x0000000400047308 */ /* 0x002e620000001000 */
[----:B0-----:R-:W-:-:S07]  /*0cb0*/  VIADD R5, R5, 0xffffffe ;  /* 0x0ffffffe05057836 */ /* 0x001fce0000000000 */
[----:B------:R-:W0:Y:S01]  /*0cc0*/  F2I.FTZ.U32.TRUNC.NTZ R5, R5 ;  /* 0x0000000500057305 */ /* 0x000e22000021f000 */
[----:B------:R0:W-:Y:S01]  /*0cd0*/  STL [R1+0x3348], R3 ;  /* 0x0033480301007387 */ /* 0x0001e20000100800 */
[----:B-1----:R-:W-:-:S03]  /*0ce0*/  VIADD R4, R4, 0xffffffe ;  /* 0x0ffffffe04047836 */ /* 0x002fc60000000000 */
[----:B0-----:R-:W3:Y:S03]  /*0cf0*/  LDL R3, [R1+0x32bc] ;  /* 0x0032bc0001037983 */ /* 0x001ee60000100800 */
[----:B------:R0:W1:Y:S01]  /*0d00*/  F2I.FTZ.U32.TRUNC.NTZ R9, R4 ;  /* 0x0000000400097305 */ /* 0x000062000021f000 */
[----:B------:R-:W-:-:S04]  /*0d10*/  IMAD.MOV R12, RZ, RZ, -R5 ;  /* 0x000000ffff0c7224 */ /* 0x000fc800078e0a05 */
[----:B------:R-:W-:Y:S02]  /*0d20*/  IMAD R12, R12, R15, RZ ;  /* 0x0000000f0c0c7224 */ /* 0x000fe400078e02ff */
[----:B0-----:R-:W-:-:S04]  /*0d30*/  IMAD.MOV.U32 R4, RZ, RZ, RZ ;  /* 0x000000ffff047224 */ /* 0x001fc800078e00ff */
[----:B------:R-:W-:-:S04]  /*0d40*/  IMAD.HI.U32 R12, R5, R12, R4 ;  /* 0x0000000c050c7227 */ /* 0x000fc800078e0004 */
[----:B-1----:R-:W-:-:S04]  /*0d50*/  IMAD.MOV R4, RZ, RZ, -R9 ;  /* 0x000000ffff047224 */ /* 0x002fc800078e0a09 */
[----:B------:R-:W-:-:S04]  /*0d60*/  IMAD R4, R4, R6, RZ ;  /* 0x0000000604047224 */ /* 0x000fc800078e02ff */
[----:B------:R-:W-:Y:S01]  /*0d70*/  IMAD.HI.U32 R4, R9, R4, R8 ;  /* 0x0000000409047227 */ /* 0x000fe200078e0008 */
[----:B--2---:R-:W-:Y:S02]  /*0d80*/  IABS R19, R26 ;  /* 0x0000001a00137213 */ /* 0x004fe40000000000 */
[----:B------:R-:W2:Y:S01]  /*0d90*/  LDL R26, [R1+0xb4] ;  /* 0x0000b400011a7983 */ /* 0x000ea20000100800 */
[----:B----4-:R-:W-:-:S03]  /*0da0*/  IABS R11, R22 ;  /* 0x00000016000b7213 */ /* 0x010fc60000000000 */
[----:B------:R-:W4:Y:S02]  /*0db0*/  LDL R22, [R1+0xa0] ;  /* 0x0000a00001167983 */ /* 0x000f240000100800 */
[----:B------:R-:W-:-:S04]  /*0dc0*/  IMAD.HI.U32 R5, R12, R11, RZ ;  /* 0x0000000b0c057227 */ /* 0x000fc800078e00ff */
[----:B------:R-:W-:Y:S01]  /*0dd0*/  IMAD.MOV R5, RZ, RZ, -R5 ;  /* 0x000000ffff057224 */ /* 0x000fe200078e0a05 */
[----:B---3--:R-:W-:Y:S02]  /*0de0*/  IABS R7, R25 ;  /* 0x0000001900077213 */ /* 0x008fe40000000000 */
[----:B------:R-:W3:Y:S01]  /*0df0*/  LDL R25, [R1+0xb0] ;  /* 0x0000b00001197983 */ /* 0x000ee20000100800 */
[----:B------:R-:W-:Y:S01]  /*0e00*/  IMAD R11, R15, R5, R11 ;  /* 0x000000050f0b7224 */ /* 0x000fe200078e020b */
[----:B------:R-:W-:Y:S02]  /*0e10*/  IABS R10, R24 ;  /* 0x00000018000a7213 */ /* 0x000fe40000000000 */
[----:B------:R-:W3:Y:S01]  /*0e20*/  LDL R24, [R1+0xac] ;  /* 0x0000ac0001187983 */ /* 0x000ee20000100800 */
[----:B------:R-:W-:-:S03]  /*0e30*/  IABS R21, R23 ;  /* 0x0000001700157213 */ /* 0x000fc60000000000 */
[----:B------:R-:W3:Y:S01]  /*0e40*/  LDL R23, [R1+0xa4] ;  /* 0x0000a40001177983 */ /* 0x000ee20000100800 */
[----:B------:R-:W-:-:S05]  /*0e50*/  IABS R5, R2 ;  /* 0x0000000200057213 */ /* 0x000fca0000000000 */
[----:B------:R-:W-:-:S04]  /*0e60*/  IMAD.HI.U32 R8, R12, R5, RZ ;  /* 0x000000050c087227 */ /* 0x000fc800078e00ff */
[----:B------:R-:W-:-:S04]  /*0e70*/  IMAD.MOV R8, RZ, RZ, -R8 ;  /* 0x000000ffff087224 */ /* 0x000fc800078e0a08 */
[----:B------:R-:W-:Y:S01]  /*0e80*/  IMAD R5, R15, R8, R5 ;  /* 0x000000080f057224 */ /* 0x000fe200078e0205 */
[----:B------:R-:W-:Y:S02]  /*0e90*/  IABS R8, R28 ;  /* 0x0000001c00087213 */ /* 0x000fe40000000000 */
[----:B------:R-:W3:Y:S01]  /*0ea0*/  LDL R28, [R1+0x32a0] ;  /* 0x0032a000011c7983 */ /* 0x000ee20000100800 */
[----:B------:R-:W-:-:S04]  /*0eb0*/  IMAD.HI.U32 R14, R12, R10, RZ ;  /* 0x0000000a0c0e7227 */ /* 0x000fc800078e00ff */
[----:B------:R-:W-:-:S04]  /*0ec0*/  IMAD.HI.U32 R9, R12, R19, RZ ;  /* 0x000000130c097227 */ /* 0x000fc800078e00ff */
[----:B------:R-:W-:Y:S02]  /*0ed0*/  IMAD.MOV R14, RZ, RZ, -R14 ;  /* 0x000000ffff0e7224 */ /* 0x000fe400078e0a0e */
[----:B------:R-:W-:Y:S02]  /*0ee0*/  IMAD.MOV R9, RZ, RZ, -R9 ;  /* 0x000000ffff097224 */ /* 0x000fe400078e0a09 */
[C---:B------:R-:W-:Y:S01]  /*0ef0*/  IMAD R10, R15.reuse, R14, R10 ;  /* 0x0000000e0f0a7224 */ /* 0x040fe200078e020a */
[----:B------:R-:W-:Y:S01]  /*0f00*/  IABS R14, R27 ;  /* 0x0000001b000e7213 */ /* 0x000fe20000000000 */
[----:B------:R-:W-:Y:S01]  /*0f10*/  IMAD R19, R15, R9, R19 ;  /* 0x000000090f137224 */ /* 0x000fe200078e0213 */
[----:B------:R-:W-:Y:S01]  /*0f20*/  IABS R9, R29 ;  /* 0x0000001d00097213 */ /* 0x000fe20000000000 */
[C---:B------:R-:W-:Y:S01]  /*0f30*/  IMAD.HI.U32 R16, R12.reuse, R21, RZ ;  /* 0x000000150c107227 */ /* 0x040fe200078e00ff */
[----:B------:R-:W-:Y:S01]  /*0f40*/  IABS R0, R0 ;  /* 0x0000000000007213 */ /* 0x000fe20000000000 */
[----:B------:R-:W3:Y:S02]  /*0f50*/  LDL.LU R29, [R1+0xbc] ;  /* 0x0000bc00011d7983 */ /* 0x000ee40000300800 */
[----:B------:R-:W-:-:S04]  /*0f60*/  IMAD.HI.U32 R13, R12, R7, RZ ;  /* 0x000000070c0d7227 */ /* 0x000fc800078e00ff */
[----:B------:R-:W-:Y:S01]  /*0f70*/  IMAD.HI.U32 R17, R12, R14, RZ ;  /* 0x0000000e0c117227 */ /* 0x000fe200078e00ff */
[----:B------:R-:W-:-:S05]  /*0f80*/  IABS R18, R3 ;  /* 0x0000000300127213 */ /* 0x000fca0000000000 */
[----:B------:R-:W-:-:S04]  /*0f90*/  IMAD.HI.U32 R20, R12, R18, RZ ;  /* 0x000000120c147227 */ /* 0x000fc800078e00ff */
[----:B------:R-:W-:-:S04]  /*0fa0*/  IMAD.HI.U32 R12, R4, R9, RZ ;  /* 0x00000009040c7227 */ /* 0x000fc800078e00ff */
[----:B------:R-:W-:Y:S02]  /*0fb0*/  IMAD.MOV R20, RZ, RZ, -R20 ;  /* 0x000000ffff147224 */ /* 0x000fe400078e0a14 */
[----:B------:R-:W-:Y:S02]  /*0fc0*/  IMAD.MOV R12, RZ, RZ, -R12 ;  /* 0x000000ffff0c7224 */ /* 0x000fe400078e0a0c */
[----:B------:R-:W-:Y:S02]  /*0fd0*/  IMAD R18, R15, R20, R18 ;  /* 0x000000140f127224 */ /* 0x000fe400078e0212 */
[----:B------:R-:W-:Y:S02]  /*0fe0*/  IMAD R9, R6, R12, R9 ;  /* 0x0000000c06097224 */ /* 0x000fe400078e0209 */
[----:B------:R-:W-:Y:S02]  /*0ff0*/  IMAD.MOV R16, RZ, RZ, -R16 ;  /* 0x000000ffff107224 */ /* 0x000fe400078e0a10 */
[----:B------:R-:W-:-:S02]  /*1000*/  IMAD.MOV R13, RZ, RZ, -R13 ;  /* 0x000000ffff0d7224 */ /* 0x000fc400078e0a0d */
[----:B------:R-:W-:Y:S02]  /*1010*/  IMAD R21, R15, R16, R21 ;  /* 0x000000100f157224 */ /* 0x000fe400078e0215 */
[----:B------:R-:W-:-:S04]  /*1020*/  IMAD.HI.U32 R16, R4, R0, RZ ;  /* 0x0000000004107227 */ /* 0x000fc800078e00ff */
[----:B------:R-:W-:Y:S02]  /*1030*/  IMAD R7, R15, R13, R7 ;  /* 0x0000000d0f077224 */ /* 0x000fe400078e0207 */
[----:B------:R-:W-:-:S04]  /*1040*/  IMAD.HI.U32 R13, R4, R8, RZ ;  /* 0x00000008040d7227 */ /* 0x000fc800078e00ff */
[----:B------:R-:W-:Y:S02]  /*1050*/  IMAD.MOV R17, RZ, RZ, -R17 ;  /* 0x000000ffff117224 */ /* 0x000fe400078e0a11 */
[----:B------:R-:W-:Y:S01]  /*1060*/  IMAD.MOV R16, RZ, RZ, -R16 ;  /* 0x000000ffff107224 */ /* 0x000fe200078e0a10 */
[C---:B------:R-:W-:Y:S01]  /*1070*/  ISETP.GT.U32.AND P6, PT, R15.reuse, R7, PT ;  /* 0x000000070f00720c */ /* 0x040fe20003fc4070 */
[----:B------:R-:W-:Y:S02]  /*1080*/  IMAD.MOV R13, RZ, RZ, -R13 ;  /* 0x000000ffff0d7224 */ /* 0x000fe400078e0a0d */
[----:B------:R-:W-:Y:S02]  /*1090*/  IMAD R14, R15, R17, R14 ;  /* 0x000000110f0e7224 */ /* 0x000fe400078e020e */
[C---:B------:R-:W-:Y:S02]  /*10a0*/  IMAD R0, R6.reuse, R16, R0 ;  /* 0x0000001006007224 */ /* 0x040fe400078e0200 */
[----:B------:R-:W-:-:S06]  /*10b0*/  IMAD R8, R6, R13, R8 ;  /* 0x0000000d06087224 */ /* 0x000fcc00078e0208 */
[----:B------:R-:W-:Y:S01]  /*10c0*/  @!P6 IMAD.IADD R7, R7, 0x1, -R15 ;  /* 0x000000010707e824 */ /* 0x000fe200078e0a0f */
[----:B--2---:R-:W-:Y:S02]  /*10d0*/  IABS R20, R26 ;  /* 0x0000001a00147213 */ /* 0x004fe40000000000 */
[----:B----4-:R-:W-:-:S03]  /*10e0*/  IABS R12, R22 ;  /* 0x00000016000c7213 */ /* 0x010fc60000000000 */
[----:B------:R-:W-:-:S04]  /*10f0*/  IMAD.HI.U32 R22, R4, R20, RZ ;  /* 0x0000001404167227 */ /* 0x000fc800078e00ff */
[----:B------:R-:W-:-:S04]  /*1100*/  IMAD.MOV R22, RZ, RZ, -R22 ;  /* 0x000000ffff167224 */ /* 0x000fc800078e0a16 */
[----:B------:R-:W-:Y:S01]  /*1110*/  IMAD R20, R6, R22, R20 ;  /* 0x0000001606147224 */ /* 0x000fe200078e0214 */
[----:B---3--:R-:W-:Y:S01]  /*1120*/  IABS R17, R25 ;  /* 0x0000001900117213 */ /* 0x008fe20000000000 */
[----:B------:R-:W2:Y:S01]  /*1130*/  LDL R22, [R1+0x32a4] ;  /* 0x0032a40001167983 */ /* 0x000ea20000100800 */
[----:B------:R-:W-:Y:S02]  /*1140*/  IABS R16, R24 ;  /* 0x0000001800107213 */ /* 0x000fe40000000000 */
[----:B------:R-:W-:Y:S01]  /*1150*/  IABS R13, R23 ;  /* 0x00000017000d7213 */ /* 0x000fe20000000000 */
[----:B------:R-:W-:-:S04]  /*1160*/  IMAD.HI.U32 R23, R4, R17, RZ ;  /* 0x0000001104177227 */ /* 0x000fc800078e00ff */
[----:B------:R-:W-:-:S04]  /*1170*/  IMAD.HI.U32 R24, R4, R16, RZ ;  /* 0x0000001004187227 */ /* 0x000fc800078e00ff */
[----:B------:R-:W-:Y:S02]  /*1180*/  IMAD.MOV R23, RZ, RZ, -R23 ;  /* 0x000000ffff177224 */ /* 0x000fe400078e0a17 */
[----:B------:R-:W-:Y:S02]  /*1190*/  IMAD.MOV R24, RZ, RZ, -R24 ;  /* 0x000000ffff187224 */ /* 0x000fe400078e0a18 */
[C---:B------:R-:W-:Y:S02]  /*11a0*/  IMAD R17, R6.reuse, R23, R17 ;  /* 0x0000001706117224 */ /* 0x040fe400078e0211 */
[----:B------:R-:W3:Y:S01]  /*11b0*/  LDL R23, [R1+0x32a8] ;  /* 0x0032a80001177983 */ /* 0x000ee20000100800 */
[----:B------:R-:W-:-:S03]  /*11c0*/  IMAD R16, R6, R24, R16 ;  /* 0x0000001806107224 */ /* 0x000fc600078e0210 */
[----:B------:R-:W4:Y:S01]  /*11d0*/  LDL R24, [R1+0x32ac] ;  /* 0x0032ac0001187983 */ /* 0x000f220000100800 */
[----:B------:R-:W-:-:S03]  /*11e0*/  ISETP.GE.AND P6, PT, R28, RZ, PT ;  /* 0x000000ff1c00720c */ /* 0x000fc60003fc6270 */
[----:B------:R-:W4:Y:S01]  /*11f0*/  LDL R28, [R1+0xb8] ;  /* 0x0000b800011c7983 */ /* 0x000f220000100800 */
[----:B------:R-:W-:-:S04]  /*1200*/  IMAD.HI.U32 R25, R4, R13, RZ ;  /* 0x0000000d04197227 */ /* 0x000fc800078e00ff */
[----:B------:R-:W-:-:S04]  /*1210*/  IMAD.MOV R25, RZ, RZ, -R25 ;  /* 0x000000ffff197224 */ /* 0x000fc800078e0a19 */
[----:B------:R-:W-:Y:S02]  /*1220*/  IMAD R13, R6, R25, R13 ;  /* 0x00000019060d7224 */ /* 0x000fe400078e020d */
[----:B------:R-:W4:Y:S01]  /*1230*/  LDL R25, [R1+0x32b0] ;  /* 0x0032b00001197983 */ /* 0x000f220000100800 */
[C---:B------:R-:W-:Y:S02]  /*1240*/  ISETP.GT.U32.AND P3, PT, R15.reuse, R11, PT ;  /* 0x0000000b0f00720c */ /* 0x040fe40003f64070 */
[C---:B------:R-:W-:Y:S02]  /*1250*/  ISETP.GT.U32.AND P4, PT, R15.reuse, R21, PT ;  /* 0x000000150f00720c */ /* 0x040fe40003f84070 */
[----:B------:R-:W-:-:S09]  /*1260*/  ISETP.GT.U32.AND P5, PT, R15, R10, PT ;  /* 0x0000000a0f00720c */ /* 0x000fd20003fa4070 */
[--C-:B------:R-:W-:Y:S02]  /*1270*/  @!P3 IMAD.IADD R11, R11, 0x1, -R15.reuse ;  /* 0x000000010b0bb824 */ /* 0x100fe400078e0a0f */
[----:B------:R-:W-:-:S03]  /*1280*/  @!P4 IMAD.IADD R21, R21, 0x1, -R15 ;  /* 0x000000011515c824 */ /* 0x000fc600078e0a0f */
[C---:B------:R-:W-:Y:S01]  /*1290*/  ISETP.GT.U32.AND P4, PT, R15.reuse, R11, PT ;  /* 0x0000000b0f00720c */ /* 0x040fe20003f84070 */
[----:B------:R-:W-:Y:S01]  /*12a0*/  @!P5 IMAD.IADD R10, R10, 0x1, -R15 ;  /* 0x000000010a0ad824 */ /* 0x000fe200078e0a0f */
[----:B------:R-:W-:-:S04]  /*12b0*/  ISETP.GT.U32.AND P5, PT, R15, R21, PT ;  /* 0x000000150f00720c */ /* 0x000fc80003fa4070 */
[----:B------:R-:W-:-:S07]  /*12c0*/  ISETP.GT.U32.AND P3, PT, R15, R10, PT ;  /* 0x0000000a0f00720c */ /* 0x000fce0003f64070 */
[--C-:B------:R-:W-:Y:S01]  /*12d0*/  @!P4 IMAD.IADD R11, R11, 0x1, -R15.reuse ;  /* 0x000000010b0bc824 */ /* 0x100fe200078e0a0f */
[----:B------:R-:W-:Y:S01]  /*12e0*/  ISETP.GT.U32.AND P4, PT, R15, R19, PT ;  /* 0x000000130f00720c */ /* 0x000fe20003f84070 */
[----:B------:R-:W-:Y:S01]  /*12f0*/  @!P5 IMAD.IADD R21, R21, 0x1, -R15 ;  /* 0x000000011515d824 */ /* 0x000fe200078e0a0f */
[----:B------:R-:W-:-:S03]  /*1300*/  ISETP.GT.U32.AND P5, PT, R15, R5, PT ;  /* 0x000000050f00720c */ /* 0x000fc60003fa4070 */
[----:B------:R-:W-:Y:S01]  /*1310*/  @!P3 IMAD.IADD R10, R10, 0x1, -R15 ;  /* 0x000000010a0ab824 */ /* 0x000fe200078e0a0f */
        /* <DEDUP_REMOVED lines=9> */
[----:B------:R-:W-:-:S03]  /*13b0*/  @!P5 IMAD.IADD R7, R7, 0x1, -R15 ;  /* 0x000000010707d824 */ /* 0x000fc600078e0a0f */
[----:B------:R-:W-:Y:S01]  /*13c0*/  ISETP.GT.U32.AND P5, PT, R15, R14, PT ;  /* 0x0000000e0f00720c */ /* 0x000fe20003fa4070 */
[----:B------:R-:W-:Y:S01]  /*13d0*/  @!P3 IMAD.IADD R19, R19, 0x1, -R15 ;  /* 0x000000011313b824 */ /* 0x000fe200078e0a0f */
[----:B------:R-:W-:Y:S01]  /*13e0*/  ISETP.GT.U32.AND P3, PT, R15, R18, PT ;  /* 0x000000120f00720c */ /* 0x000fe20003f64070 */
[----:B------:R-:W-:-:S06]  /*13f0*/  IMAD.HI.U32 R26, R4, R12, RZ ;  /* 0x0000000c041a7227 */ /* 0x000fcc00078e00ff */
[--C-:B------:R-:W-:Y:S02]  /*1400*/  @!P4 IMAD.IADD R5, R5, 0x1, -R15.reuse ;  /* 0x000000010505c824 */ /* 0x100fe400078e0a0f */
[----:B------:R-:W-:Y:S02]  /*1410*/  IMAD.MOV R26, RZ, RZ, -R26 ;  /* 0x000000ffff1a7224 */ /* 0x000fe400078e0a1a */
[--C-:B------:R-:W-:Y:S02]  /*1420*/  @!P5 IMAD.IADD R14, R14, 0x1, -R15.reuse ;  /* 0x000000010e0ed824 */ /* 0x100fe400078e0a0f */
[----:B------:R-:W-:Y:S02]  /*1430*/  @!P3 IMAD.IADD R18, R18, 0x1, -R15 ;  /* 0x000000011212b824 */ /* 0x000fe400078e0a0f */
[----:B------:R-:W-:Y:S02]  /*1440*/  IMAD R12, R6, R26, R12 ;  /* 0x0000001a060c7224 */ /* 0x000fe400078e020c */
[----:B------:R-:W-:Y:S01]  /*1450*/  IMAD.MOV.U32 R15, RZ, RZ, R21 ;  /* 0x000000ffff0f7224 */ /* 0x000fe200078e0015 */
[----:B------:R-:W4:Y:S01]  /*1460*/  LDL R26, [R1+0xc0] ;  /* 0x0000c000011a7983 */ /* 0x000f220000100800 */
[----:B------:R-:W-:Y:S01]  /*1470*/  @!P6 IMAD.MOV R11, RZ, RZ, -R11 ;  /* 0x000000ffff0be224 */ /* 0x000fe200078e0a0b */
[----:B--2---:R-:W-:-:S13]  /*1480*/  ISETP.GE.AND P4, PT, R22, RZ, PT ;  /* 0x000000ff1600720c */ /* 0x004fda0003f86270 */
[----:B------:R-:W-:Y:S01]  /*1490*/  @!P4 IMAD.MOV R15, RZ, RZ, -R15 ;  /* 0x000000ffff0fc224 */ /* 0x000fe200078e0a0f */
[----:B------:R-:W-:Y:S02]  /*14a0*/  ISETP.GE.AND P4, PT, R2, RZ, PT ;  /* 0x000000ff0200720c */ /* 0x000fe40003f86270 */
[----:B------:R-:W2:Y:S01]  /*14b0*/  LDL.LU R2, [R1+0x334c] ;  /* 0x00334c0001027983 */ /* 0x000ea20000300800 */
[----:B---3--:R-:W-:Y:S02]  /*14c0*/  ISETP.GE.AND P3, PT, R23, RZ, PT ;  /* 0x000000ff1700720c */ /* 0x008fe40003f66270 */
[----:B----4-:R-:W-:Y:S02]  /*14d0*/  ISETP.GE.AND P5, PT, R24, RZ, PT ;  /* 0x000000ff1800720c */ /* 0x010fe40003fa6270 */
[----:B------:R-:W-:Y:S02]  /*14e0*/  IABS R22, R28 ;  /* 0x0000001c00167213 */ /* 0x000fe40000000000 */
[----:B------:R-:W-:-:S03]  /*14f0*/  IABS R28, R29 ;  /* 0x0000001d001c7213 */ /* 0x000fc60000000000 */
[----:B------:R-:W-:Y:S02]  /*1500*/  IMAD.MOV.U32 R21, RZ, RZ, R22 ;  /* 0x000000ffff157224 */ /* 0x000fe400078e0016 */
[----:B------:R-:W-:-:S04]  /*1510*/  IMAD.HI.U32 R23, R4, R28, RZ ;  /* 0x0000001c04177227 */ /* 0x000fc800078e00ff */
[----:B------:R-:W-:Y:S01]  /*1520*/  IMAD.HI.U32 R24, R4, R21, RZ ;  /* 0x0000001504187227 */ /* 0x000fe200078e00ff */
[----:B------:R-:W-:-:S03]  /*1530*/  ISETP.GE.AND P6, PT, R25, RZ, PT ;  /* 0x000000ff1900720c */ /* 0x000fc60003fc6270 */
[----:B------:R-:W-:Y:S02]  /*1540*/  IMAD.MOV R24, RZ, RZ, -R24 ;  /* 0x000000ffff187224 */ /* 0x000fe400078e0a18 */
[----:B------:R-:W-:Y:S01]  /*1550*/  @!P3 IMAD.MOV R10, RZ, RZ, -R10 ;  /* 0x000000ffff0ab224 */ /* 0x000fe200078e0a0a */
[----:B------:R-:W-:Y:S01]  /*1560*/  ISETP.GE.AND P3, PT, R3, RZ, PT ;  /* 0x000000ff0300720c */ /* 0x000fe20003f66270 */
[----:B------:R-:W-:Y:S01]  /*1570*/  IMAD.MOV R23, RZ, RZ, -R23 ;  /* 0x000000ffff177224 */ /* 0x000fe200078e0a17 */
[----:B------:R-:W3:Y:S01]  /*1580*/  LDL.LU R3, [R1+0xc4] ;  /* 0x0000c40001037983 */ /* 0x000ee20000300800 */
[----:B------:R-:W-:Y:S01]  /*1590*/  @!P5 IMAD.MOV R7, RZ, RZ, -R7 ;  /* 0x000000ffff07d224 */ /* 0x000fe200078e0a07 */
[----:B------:R-:W-:Y:S01]  /*15a0*/  ISETP.GE.AND P5, PT, R27, RZ, PT ;  /* 0x000000ff1b00720c */ /* 0x000fe20003fa6270 */
[C---:B------:R-:W-:Y:S01]  /*15b0*/  IMAD R21, R6.reuse, R24, R21 ;  /* 0x0000001806157224 */ /* 0x040fe200078e0215 */
[----:B------:R-:W4:Y:S01]  /*15c0*/  LDL.LU R25, [R1+0xd0] ;  /* 0x0000d00001197983 */ /* 0x000f220000300800 */
[----:B------:R-:W-:-:S03]  /*15d0*/  IMAD R28, R6, R23, R28 ;  /* 0x00000017061c7224 */ /* 0x000fc600078e021c */
[----:B------:R-:W4:Y:S04]  /*15e0*/  LDL R27, [R1+0x329c] ;  /* 0x00329c00011b7983 */ /* 0x000f280000100800 */
[----:B------:R-:W4:Y:S04]  /*15f0*/  LDL.LU R24, [R1+0xcc] ;  /* 0x0000cc0001187983 */ /* 0x000f280000300800 */
[----:B------:R-:W4:Y:S01]  /*1600*/  LDL.LU R23, [R1+0xc8] ;  /* 0x0000c80001177983 */ /* 0x000f220000300800 */
[----:B------:R-:W-:Y:S02]  /*1610*/  @!P6 IMAD.MOV R19, RZ, RZ, -R19 ;  /* 0x000000ffff13e224 */ /* 0x000fe400078e0a13 */
[----:B------:R-:W-:-:S02]  /*1620*/  @!P4 IMAD.MOV R5, RZ, RZ, -R5 ;  /* 0x000000ffff05c224 */ /* 0x000fc400078e0a05 */
[----:B------:R-:W-:Y:S02]  /*1630*/  @!P3 IMAD.MOV R18, RZ, RZ, -R18 ;  /* 0x000000ffff12b224 */ /* 0x000fe400078e0a12 */
[----:B------:R-:W-:Y:S01]  /*1640*/  @!P5 IMAD.MOV R14, RZ, RZ, -R14 ;  /* 0x000000ffff0ed224 */ /* 0x000fe200078e0a0e */
[----:B------:R-:W-:-:S05]  /*1650*/  IABS R26, R26 ;  /* 0x0000001a001a7213 */ /* 0x000fca0000000000 */
[----:B------:R-:W-:-:S04]  /*1660*/  IMAD.HI.U32 R22, R4, R26, RZ ;  /* 0x0000001a04167227 */ /* 0x000fc800078e00ff */
[----:B------:R-:W-:-:S04]  /*1670*/  IMAD.MOV R22, RZ, RZ, -R22 ;  /* 0x000000ffff167224 */ /* 0x000fc800078e0a16 */
[----:B------:R-:W-:Y:S01]  /*1680*/  IMAD R26, R6, R22, R26 ;  /* 0x00000016061a7224 */ /* 0x000fe200078e021a */
[----:B--2---:R-:W-:Y:S02]  /*1690*/  ISETP.NE.AND P6, PT, R2, RZ, PT ;  /* 0x000000ff0200720c */ /* 0x004fe40003fc5270 */
[----:B------:R-:W-:-:S04]  /*16a0*/  LOP3.LUT R2, RZ, R2, RZ, 0x33, !PT ;  /* 0x00000002ff027212 */ /* 0x000fc800078e33ff */
[C---:B------:R-:W-:Y:S02]  /*16b0*/  SEL R11, R2.reuse, R11, !P6 ;  /* 0x0000000b020b7207 */ /* 0x040fe40007000000 */
[C---:B------:R-:W-:Y:S02]  /*16c0*/  SEL R22, R2.reuse, R15, !P6 ;  /* 0x0000000f02167207 */ /* 0x040fe40007000000 */
[C---:B------:R-:W-:Y:S01]  /*16d0*/  SEL R15, R2.reuse, R10, !P6 ;  /* 0x0000000a020f7207 */ /* 0x040fe20007000000 */
[----:B------:R0:W-:Y:S01]  /*16e0*/  STL [R1+0xec], R11 ;  /* 0x0000ec0b01007387 */ /* 0x0001e20000100800 */
[----:B------:R-:W-:-:S03]  /*16f0*/  SEL R10, R2, R19, !P6 ;  /* 0x00000013020a7207 */ /* 0x000fc60007000000 */
[----:B------:R-:W-:Y:S01]  /*1700*/  STL [R1+0xe8], R22 ;  /* 0x0000e81601007387 */ /* 0x000fe20000100800 */
[C---:B0-----:R-:W-:Y:S02]  /*1710*/  SEL R11, R2.reuse, R7, !P6 ;  /* 0x00000007020b7207 */ /* 0x041fe40007000000 */
[C---:B------:R-:W-:Y:S01]  /*1720*/  SEL R7, R2.reuse, R5, !P6 ;  /* 0x0000000502077207 */ /* 0x040fe20007000000 */
[----:B------:R-:W-:Y:S01]  /*1730*/  STL [R1+0xe4], R15 ;  /* 0x0000e40f01007387 */ /* 0x000fe20000100800 */
[----:B------:R-:W-:-:S03]  /*1740*/  SEL R5, R2, R18, !P6 ;  /* 0x0000001202057207 */ /* 0x000fc60007000000 */
[----:B------:R4:W-:Y:S04]  /*1750*/  STL [R1+0xe0], R11 ;  /* 0x0000e00b01007387 */ /* 0x0009e80000100800 */
[----:B------:R0:W-:Y:S01]  /*1760*/  STL [R1+0xdc], R10 ;  /* 0x0000dc0a01007387 */ /* 0x0001e20000100800 */
[----:B------:R-:W-:-:S03]  /*1770*/  SEL R2, R2, R14, !P6 ;  /* 0x0000000e02027207 */ /* 0x000fc60007000000 */
[----:B------:R-:W-:Y:S01]  /*1780*/  STL [R1+0xd8], R7 ;  /* 0x0000d80701007387 */ /* 0x000fe20000100800 */
[----:B---3--:R-:W-:-:S03]  /*1790*/  IABS R19, R3 ;  /* 0x0000000300137213 */ /* 0x008fc60000000000 */
[----:B------:R1:W-:Y:S01]  /*17a0*/  STL [R1+0xd4], R5 ;  /* 0x0000d40501007387 */ /* 0x0003e20000100800 */
[----:B----4-:R-:W-:Y:S01]  /*17b0*/  IABS R11, R25 ;  /* 0x00000019000b7213 */ /* 0x010fe20000000000 */
[----:B------:R-:W-:Y:S02]  /*17c0*/  IMAD.HI.U32 R22, R4, R19, RZ ;  /* 0x0000001304167227 */ /* 0x000fe400078e00ff */
[----:B------:R2:W-:Y:S01]  /*17d0*/  STL [R1+0xa8], R2 ;  /* 0x0000a80201007387 */ /* 0x0005e20000100800 */
[----:B0-----:R-:W-:Y:S02]  /*17e0*/  IABS R10, R24 ;  /* 0x00000018000a7213 */ /* 0x001fe40000000000 */
[----:B-1----:R-:W-:-:S03]  /*17f0*/  IABS R5, R23 ;  /* 0x0000001700057213 */ /* 0x002fc60000000000 */
[----:B------:R-:W-:Y:S01]  /*1800*/  IMAD.HI.U32 R14, R4, R10, RZ ;  /* 0x0000000a040e7227 */ /* 0x000fe200078e00ff */
[----:B------:R-:W-:-:S03]  /*1810*/  IABS R15, R27 ;  /* 0x0000001b000f7213 */ /* 0x000fc60000000000 */
[----:B------:R-:W-:-:S04]  /*1820*/  IMAD.HI.U32 R18, R4, R5, RZ ;  /* 0x0000000504127227 */ /* 0x000fc800078e00ff */
[----:B--2---:R-:W-:-:S04]  /*1830*/  IMAD.HI.U32 R2, R4, R11, RZ ;  /* 0x0000000b04027227 */ /* 0x004fc800078e00ff */
[----:B------:R-:W-:Y:S02]  /*1840*/  IMAD.MOV R22, RZ, RZ, -R22 ;  /* 0x000000ffff167224 */ /* 0x000fe400078e0a16 */
[----:B------:R-:W-:Y:S02]  /*1850*/  IMAD.MOV R18, RZ, RZ, -R18 ;  /* 0x000000ffff127224 */ /* 0x000fe400078e0a12 */
[----:B------:R-:W-:Y:S02]  /*1860*/  IMAD.MOV R14, RZ, RZ, -R14 ;  /* 0x000000ffff0e7224 */ /* 0x000fe400078e0a0e */
[----:B------:R-:W-:Y:S02]  /*1870*/  IMAD.MOV R2, RZ, RZ, -R2 ;  /* 0x000000ffff027224 */ /* 0x000fe400078e0a02 */
[----:B------:R-:W-:-:S04]  /*1880*/  IMAD.HI.U32 R7, R4, R15, RZ ;  /* 0x0000000f04077227 */ /* 0x000fc800078e00ff */
[C---:B------:R-:W-:Y:S02]  /*1890*/  IMAD R4, R6.reuse, R22, R19 ;  /* 0x0000001606047224 */ /* 0x040fe400078e0213 */
[----:B------:R-:W2:Y:S01]  /*18a0*/  LDL.LU R19, [R1+0xac] ;  /* 0x0000ac0001137983 */ /* 0x000ea20000300800 */
[C---:B------:R-:W-:Y:S02]  /*18b0*/  IMAD R5, R6.reuse, R18, R5 ;  /* 0x0000001206057224 */ /* 0x040fe400078e0205 */
[C---:B------:R-:W-:Y:S01]  /*18c0*/  IMAD R10, R6.reuse, R14, R10 ;  /* 0x0000000e060a7224 */ /* 0x040fe200078e020a */
[----:B------:R-:W3:Y:S01]  /*18d0*/  LDL.LU R22, [R1+0xb8] ;  /* 0x0000b80001167983 */ /* 0x000ee20000300800 */
[----:B------:R-:W-:-:S03]  /*18e0*/  IMAD R11, R6, R2, R11 ;  /* 0x00000002060b7224 */ /* 0x000fc600078e020b */
[----:B------:R-:W4:Y:S04]  /*18f0*/  LDL.LU R18, [R1+0xb4] ;  /* 0x0000b40001127983 */ /* 0x000f280000300800 */
[----:B------:R-:W3:Y:S04]  /*1900*/  LDL.LU R14, [R1+0xb0] ;  /* 0x0000b000010e7983 */ /* 0x000ee80000300800 */
[----:B------:R-:W3:Y:S01]  /*1910*/  LDL.LU R2, [R1+0xa4] ;  /* 0x0000a40001027983 */ /* 0x000ee20000300800 */
[C---:B------:R-:W-:Y:S02]  /*1920*/  ISETP.GT.U32.AND P5, PT, R6.reuse, R8, PT ;  /* 0x000000080600720c */ /* 0x040fe40003fa4070 */
[----:B------:R-:W-:-:S02]  /*1930*/  ISETP.GT.U32.AND P3, PT, R6, R12, PT ;  /* 0x0000000c0600720c */ /* 0x000fc40003f64070 */
[----:B------:R-:W-:-:S09]  /*1940*/  ISETP.GT.U32.AND P4, PT, R6, R0, PT ;  /* 0x000000000600720c */ /* 0x000fd20003f84070 */
[--C-:B------:R-:W-:Y:S01]  /*1950*/  @!P5 IMAD.IADD R8, R8, 0x1, -R6.reuse ;  /* 0x000000010808d824 */ /* 0x100fe200078e0a06 */
[----:B------:R-:W-:Y:S01]  /*1960*/  ISETP.GT.U32.AND P5, PT, R6, R16, PT ;  /* 0x000000100600720c */ /* 0x000fe20003fa4070 */
[--C-:B------:R-:W-:Y:S01]  /*1970*/  @!P3 IMAD.IADD R12, R12, 0x1, -R6.reuse ;  /* 0x000000010c0cb824 */ /* 0x100fe200078e0a06 */
[----:B------:R-:W-:Y:S01]  /*1980*/  ISETP.GT.U32.AND P3, PT, R6, R20, PT ;  /* 0x000000140600720c */ /* 0x000fe20003f64070 */
[----:B------:R-:W-:Y:S01]  /*1990*/  @!P4 IMAD.IADD R0, R0, 0x1, -R6 ;  /* 0x000000010000c824 */ /* 0x000fe200078e0a06 */
[----:B------:R-:W-:-:S09]  /*19a0*/  ISETP.GT.U32.AND P4, PT, R6, R13, PT ;  /* 0x0000000d0600720c */ /* 0x000fd20003f84070 */
[--C-:B------:R-:W-:Y:S01]  /*19b0*/  @!P5 IMAD.IADD R16, R16, 0x1, -R6.reuse ;  /* 0x000000011010d824 */ /* 0x100fe200078e0a06 */
[----:B------:R-:W-:Y:S01]  /*19c0*/  ISETP.GT.U32.AND P5, PT, R6, R28, PT ;  /* 0x0000001c0600720c */ /* 0x000fe20003fa4070 */
[--C-:B------:R-:W-:Y:S01]  /*19d0*/  @!P3 IMAD.IADD R20, R20, 0x1, -R6.reuse ;  /* 0x000000011414b824 */ /* 0x100fe200078e0a06 */
[----:B------:R-:W-:Y:S01]  /*19e0*/  ISETP.GT.U32.AND P3, PT, R6, R8, PT ;  /* 0x000000080600720c */ /* 0x000fe20003f64070 */
[----:B------:R-:W-:Y:S02]  /*19f0*/  @!P4 IMAD.IADD R13, R13, 0x1, -R6 ;  /* 0x000000010d0dc824 */ /* 0x000fe400078e0a06 */
[----:B------:R-:W-:-:S04]  /*1a00*/  IMAD.MOV R7, RZ, RZ, -R7 ;  /* 0x000000ffff077224 */ /* 0x000fc800078e0a07 */
[----:B------:R-:W-:Y:S02]  /*1a10*/  IMAD R15, R6, R7, R15 ;  /* 0x00000007060f7224 */ /* 0x000fe400078e020f */
[----:B------:R-:W4:Y:S02]  /*1a20*/  LDL.LU R7, [R1+0xa0] ;  /* 0x0000a00001077983 */ /* 0x000f240000300800 */
[--C-:B------:R-:W-:Y:S01]  /*1a30*/  @!P5 IMAD.IADD R28, R28, 0x1, -R6.reuse ;  /* 0x000000011c1cd824 */ /* 0x100fe200078e0a06 */
[----:B------:R-:W-:Y:S01]  /*1a40*/  ISETP.GT.U32.AND P5, PT, R6, R12, PT ;  /* 0x0000000c0600720c */ /* 0x000fe20003fa4070 */
[----:B------:R-:W-:Y:S01]  /*1a50*/  @!P3 IMAD.IADD R8, R8, 0x1, -R6 ;  /* 0x000000010808b824 */ /* 0x000fe200078e0a06 */
[----:B------:R-:W-:-:S11]  /*1a60*/  ISETP.GT.U32.AND P3, PT, R6, R13, PT ;  /* 0x0000000d0600720c */ /* 0x000fd60003f64070 */
[--C-:B------:R-:W-:Y:S01]  /*1a70*/  @!P5 IMAD.IADD R12, R12, 0x1, -R6.reuse ;  /* 0x000000010c0cd824 */ /* 0x100fe200078e0a06 */
[C---:B------:R-:W-:Y:S01]  /*1a80*/  ISETP.GT.U32.AND P5, PT, R6.reuse, R26, PT ;  /* 0x0000001a0600720c */ /* 0x040fe20003fa4070 */
[----:B------:R-:W-:Y:S01]  /*1a90*/  @!P3 IMAD.IADD R13, R13, 0x1, -R6 ;  /* 0x000000010d0db824 */ /* 0x000fe200078e0a06 */
[----:B------:R-:W-:-:S11]  /*1aa0*/  ISETP.GT.U32.AND P3, PT, R6, R4, PT ;  /* 0x000000040600720c */ /* 0x000fd60003f64070 */
[--C-:B------:R-:W-:Y:S02]  /*1ab0*/  @!P5 IMAD.IADD R26, R26, 0x1, -R6.reuse ;  /* 0x000000011a1ad824 */ /* 0x100fe400078e0a06 */
[----:B------:R-:W-:Y:S01]  /*1ac0*/  @!P3 IMAD.IADD R4, R4, 0x1, -R6 ;  /* 0x000000010404b824 */ /* 0x000fe200078e0a06 */
[----:B------:R-:W-:Y:S02]  /*1ad0*/  ISETP.GT.U32.AND P6, PT, R6, R9, PT ;  /* 0x000000090600720c */ /* 0x000fe40003fc4070 */
[----:B--2---:R-:W-:Y:S02]  /*1ae0*/  ISETP.GE.AND P3, PT, R19, RZ, PT ;  /* 0x000000ff1300720c */ /* 0x004fe40003f66270 */
[----:B------:R-:W2:Y:S01]  /*1af0*/  LDL.LU R19, [R1+0xc0] ;  /* 0x0000c00001137983 */ /* 0x000ea20000300800 */
[----:B---3--:R-:W-:-:S13]  /*1b00*/  ISETP.GE.AND P5, PT, R2, RZ, PT ;  /* 0x000000ff0200720c */ /* 0x008fda0003fa6270 */
[----:B------:R-:W-:Y:S01]  /*1b10*/  @!P5 IMAD.MOV R13, RZ, RZ, -R13 ;  /* 0x000000ffff0dd224 */ /* 0x000fe200078e0a0d */
[----:B------:R-:W-:-:S13]  /*1b20*/  ISETP.GT.U32.AND P5, PT, R6, R4, PT ;  /* 0x000000040600720c */ /* 0x000fda0003fa4070 */
[--C-:B------:R-:W-:Y:S01]  /*1b30*/  @!P5 IMAD.IADD R4, R4, 0x1, -R6.reuse ;  /* 0x000000010404d824 */ /* 0x100fe200078e0a06 */
[----:B------:R-:W-:Y:S02]  /*1b40*/  ISETP.GE.AND P5, PT, R3, RZ, PT ;  /* 0x000000ff0300720c */ /* 0x000fe40003fa6270 */
[----:B------:R-:W3:Y:S01]  /*1b50*/  LDL.LU R3, [R1+0x3348] ;  /* 0x0033480001037983 */ /* 0x000ee20000300800 */
[----:B------:R-:W-:Y:S01]  /*1b60*/  @!P6 IMAD.IADD R9, R9, 0x1, -R6 ;  /* 0x000000010909e824 */ /* 0x000fe200078e0a06 */
[C---:B------:R-:W-:Y:S02]  /*1b70*/  ISETP.GT.U32.AND P6, PT, R6.reuse, R17, PT ;  /* 0x000000110600720c */ /* 0x040fe40003fc4070 */
[----:B------:R-:W-:-:S11]  /*1b80*/  ISETP.GT.U32.AND P4, PT, R6, R21, PT ;  /* 0x000000150600720c */ /* 0x000fd60003f84070 */
[--C-:B------:R-:W-:Y:S01]  /*1b90*/  @!P6 IMAD.IADD R17, R17, 0x1, -R6.reuse ;  /* 0x000000011111e824 */ /* 0x100fe200078e0a06 */
[C---:B------:R-:W-:Y:S01]  /*1ba0*/  ISETP.GT.U32.AND P6, PT, R6.reuse, R0, PT ;  /* 0x000000000600720c */ /* 0x040fe20003fc4070 */
[----:B------:R-:W-:Y:S01]  /*1bb0*/  @!P4 IMAD.IADD R21, R21, 0x1, -R6 ;  /* 0x000000011515c824 */ /* 0x000fe200078e0a06 */
[----:B------:R-:W-:-:S11]  /*1bc0*/  ISETP.GT.U32.AND P4, PT, R6, R9, PT ;  /* 0x000000090600720c */ /* 0x000fd60003f84070 */
[--C-:B------:R-:W-:Y:S01]  /*1bd0*/  @!P6 IMAD.IADD R0, R0, 0x1, -R6.reuse ;  /* 0x000000010000e824 */ /* 0x100fe200078e0a06 */
[C---:B------:R-:W-:Y:S01]  /*1be0*/  ISETP.GT.U32.AND P6, PT, R6.reuse, R28, PT ;  /* 0x0000001c0600720c */ /* 0x040fe20003fc4070 */
[----:B------:R-:W-:Y:S01]  /*1bf0*/  @!P4 IMAD.IADD R9, R9, 0x1, -R6 ;  /* 0x000000010909c824 */ /* 0x000fe200078e0a06 */
[C---:B------:R-:W-:Y:S01]  /*1c00*/  ISETP.GT.U32.AND P4, PT, R6.reuse, R16, PT ;  /* 0x000000100600720c */ /* 0x040fe20003f84070 */
[----:B------:R-:W-:Y:S01]  /*1c10*/  @!P2 IMAD.MOV R0, RZ, RZ, -R0 ;  /* 0x000000ffff00a224 */ /* 0x000fe200078e0a00 */
[C---:B------:R-:W-:Y:S01]  /*1c20*/  ISETP.GT.U32.AND P2, PT, R6.reuse, R17, PT ;  /* 0x000000110600720c */ /* 0x040fe20003f44070 */
[----:B------:R-:W-:Y:S01]  /*1c30*/  @!P1 IMAD.MOV R9, RZ, RZ, -R9 ;  /* 0x000000ffff099224 */ /* 0x000fe200078e0a09 */
[----:B------:R-:W-:Y:S01]  /*1c40*/  ISETP.GT.U32.AND P1, PT, R6, R21, PT ;  /* 0x000000150600720c */ /* 0x000fe20003f24070 */
[----:B------:R-:W-:-:S06]  /*1c50*/  @!P0 IMAD.MOV R8, RZ, RZ, -R8 ;  /* 0x000000ffff088224 */ /* 0x000fcc00078e0a08 */
[--C-:B------:R-:W-:Y:S01]  /*1c60*/  @!P6 IMAD.IADD R28, R28, 0x1, -R6.reuse ;  /* 0x000000011c1ce824 */ /* 0x100fe200078e0a06 */
[C---:B------:R-:W-:Y:S02]  /*1c70*/  ISETP.GT.U32.AND P6, PT, R6.reuse, R15, PT ;  /* 0x0000000f0600720c */ /* 0x040fe40003fc4070 */
[----:B------:R-:W-:Y:S01]  /*1c80*/  ISETP.GT.U32.AND P0, PT, R6, R20, PT ;  /* 0x000000140600720c */ /* 0x000fe20003f04070 */
[--C-:B------:R-:W-:Y:S01]  /*1c90*/  @!P4 IMAD.IADD R16, R16, 0x1, -R6.reuse ;  /* 0x000000011010c824 */ /* 0x100fe200078e0a06 */
[C---:B------:R-:W-:Y:S01]  /*1ca0*/  ISETP.GT.U32.AND P4, PT, R6.reuse, R5, PT ;  /* 0x000000050600720c */ /* 0x040fe20003f84070 */
[--C-:B------:R-:W-:Y:S01]  /*1cb0*/  @!P2 IMAD.IADD R17, R17, 0x1, -R6.reuse ;  /* 0x000000011111a824 */ /* 0x100fe200078e0a06 */
[----:B------:R-:W-:Y:S01]  /*1cc0*/  ISETP.GT.U32.AND P2, PT, R6, R10, PT ;  /* 0x0000000a0600720c */ /* 0x000fe20003f44070 */
[----:B------:R-:W-:Y:S01]  /*1cd0*/  @!P1 IMAD.IADD R21, R21, 0x1, -R6 ;  /* 0x0000000115159824 */ /* 0x000fe200078e0a06 */
[----:B----4-:R-:W-:-:S05]  /*1ce0*/  ISETP.GE.AND P1, PT, R7, RZ, PT ;  /* 0x000000ff0700720c */ /* 0x010fca0003f26270 */
[--C-:B------:R-:W-:Y:S01]  /*1cf0*/  @!P6 IMAD.IADD R15, R15, 0x1, -R6.reuse ;  /* 0x000000010f0fe824 */ /* 0x100fe200078e0a06 */
[----:B------:R-:W-:Y:S02]  /*1d00*/  ISETP.GE.AND P6, PT, R29, RZ, PT ;  /* 0x000000ff1d00720c */ /* 0x000fe40003fc6270 */
[----:B------:R-:W0:Y:S01]  /*1d10*/  S2R R29, SR_TID.X ;  /* 0x00000000001d7919 */ /* 0x000e220000002100 */
[--C-:B------:R-:W-:Y:S01]  /*1d20*/  @!P0 IMAD.IADD R20, R20, 0x1, -R6.reuse ;  /* 0x0000000114148824 */ /* 0x100fe200078e0a06 */
[----:B------:R-:W-:Y:S01]  /*1d30*/  ISETP.GT.U32.AND P0, PT, R6, R11, PT ;  /* 0x0000000b0600720c */ /* 0x000fe20003f04070 */
[--C-:B------:R-:W-:Y:S01]  /*1d40*/  @!P4 IMAD.IADD R5, R5, 0x1, -R6.reuse ;  /* 0x000000010505c824 */ /* 0x100fe200078e0a06 */
[----:B------:R-:W-:Y:S01]  /*1d50*/  ISETP.GE.AND P4, PT, R14, RZ, PT ;  /* 0x000000ff0e00720c */ /* 0x000fe20003f86270 */
[----:B------:R-:W-:Y:S01]  /*1d60*/  @!P2 IMAD.IADD R10, R10, 0x1, -R6 ;  /* 0x000000010a0aa824 */ /* 0x000fe200078e0a06 */
[----:B------:R-:W-:Y:S01]  /*1d70*/  ISETP.GE.AND P2, PT, R18, RZ, PT ;  /* 0x000000ff1200720c */ /* 0x000fe20003f46270 */
[----:B------:R-:W-:Y:S01]  /*1d80*/  @!P1 IMAD.MOV R12, RZ, RZ, -R12 ;  /* 0x000000ffff0c9224 */ /* 0x000fe200078e0a0c */
[----:B------:R-:W-:-:S07]  /*1d90*/  ISETP.GT.U32.AND P1, PT, R6, R26, PT ;  /* 0x0000001a0600720c */ /* 0x000fce0003f24070 */
[----:B------:R-:W-:Y:S01]  /*1da0*/  @!P0 IMAD.IADD R11, R11, 0x1, -R6 ;  /* 0x000000010b0b8824 */ /* 0x000fe200078e0a06 */
[----:B------:R-:W-:Y:S01]  /*1db0*/  ISETP.GE.AND P0, PT, R22, RZ, PT ;  /* 0x000000ff1600720c */ /* 0x000fe20003f06270 */
[----:B------:R-:W-:Y:S01]  /*1dc0*/  @!P3 IMAD.MOV R16, RZ, RZ, -R16 ;  /* 0x000000ffff10b224 */ /* 0x000fe200078e0a10 */
[C---:B------:R-:W-:Y:S01]  /*1dd0*/  ISETP.GT.U32.AND P3, PT, R6.reuse, R5, PT ;  /* 0x000000050600720c */ /* 0x040fe20003f64070 */
[----:B------:R-:W-:Y:S01]  /*1de0*/  @!P4 IMAD.MOV R17, RZ, RZ, -R17 ;  /* 0x000000ffff11c224 */ /* 0x000fe200078e0a11 */
[C---:B------:R-:W-:Y:S01]  /*1df0*/  ISETP.GT.U32.AND P4, PT, R6.reuse, R10, PT ;  /* 0x0000000a0600720c */ /* 0x040fe20003f84070 */
[----:B------:R-:W-:Y:S01]  /*1e00*/  @!P2 IMAD.MOV R20, RZ, RZ, -R20 ;  /* 0x000000ffff14a224 */ /* 0x000fe200078e0a14 */
[----:B------:R-:W-:Y:S01]  /*1e10*/  ISETP.GT.U32.AND P2, PT, R6, R11, PT ;  /* 0x0000000b0600720c */ /* 0x000fe20003f44070 */
[----:B------:R-:W-:-:S06]  /*1e20*/  @!P1 IMAD.IADD R26, R26, 0x1, -R6 ;  /* 0x000000011a1a9824 */ /* 0x000fcc00078e0a06 */
[----:B------:R-:W-:Y:S01]  /*1e30*/  @!P0 IMAD.MOV R21, RZ, RZ, -R21 ;  /* 0x000000ffff158224 */ /* 0x000fe200078e0a15 */
[----:B------:R-:W-:Y:S02]  /*1e40*/  ISETP.GT.U32.AND P0, PT, R6, R15, PT ;  /* 0x0000000f0600720c */ /* 0x000fe40003f04070 */
[----:B0-----:R-:W-:Y:S01]  /*1e50*/  LOP3.LUT R29, R29, 0x3f, RZ, 0xc0, !PT ;  /* 0x0000003f1d1d7812 */ /* 0x001fe200078ec0ff */
[----:B------:R-:W-:-:S03]  /*1e60*/  @!P3 IMAD.IADD R5, R5, 0x1, -R6 ;  /* 0x000000010505b824 */ /* 0x000fc600078e0a06 */
[----:B------:R-:W-:Y:S01]  /*1e70*/  LOP3.LUT R7, R29, 0x40, RZ, 0xfc, !PT ;  /* 0x000000401d077812 */ /* 0x000fe200078efcff */
[--C-:B------:R-:W-:Y:S01]  /*1e80*/  @!P4 IMAD.IADD R10, R10, 0x1, -R6.reuse ;  /* 0x000000010a0ac824 */ /* 0x100fe200078e0a06 */
[----:B------:R-:W-:Y:S01]  /*1e90*/  ISETP.GE.AND P3, PT, R23, RZ, PT ;  /* 0x000000ff1700720c */ /* 0x000fe20003f66270 */
[--C-:B------:R-:W-:Y:S01]  /*1ea0*/  @!P2 IMAD.IADD R11, R11, 0x1, -R6.reuse ;  /* 0x000000010b0ba824 */ /* 0x100fe200078e0a06 */
[----:B------:R-:W-:Y:S02]  /*1eb0*/  ISETP.GE.AND P4, PT, R24, RZ, PT ;  /* 0x000000ff1800720c */ /* 0x000fe40003f86270 */
[----:B------:R-:W-:Y:S01]  /*1ec0*/  ISETP.GE.AND P2, PT, R25, RZ, PT ;  /* 0x000000ff1900720c */ /* 0x000fe20003f46270 */
[----:B------:R-:W-:Y:S02]  /*1ed0*/  IMAD R7, R7, UR4, RZ ;  /* 0x0000000407077c24 */ /* 0x000fe4000f8e02ff */
[----:B------:R-:W-:Y:S01]  /*1ee0*/  IMAD R18, R29, UR4, RZ ;  /* 0x000000041d127c24 */ /* 0x000fe2000f8e02ff */
[----:B------:R-:W0:Y:S01]  /*1ef0*/  LDCU UR4, c[0x0][0x3b0] ;  /* 0x00007600ff0477ac */ /* 0x000e220008000800 */
[----:B------:R-:W-:Y:S01]  /*1f00*/  @!P0 IMAD.IADD R15, R15, 0x1, -R6 ;  /* 0x000000010f0f8824 */ /* 0x000fe200078e0a06 */
[----:B------:R-:W-:Y:S01]  /*1f10*/  LEA R6, P0, R7, UR14, 0x1 ;  /* 0x0000000e07067c11 */ /* 0x000fe2000f8008ff */
[----:B------:R-:W-:-:S03]  /*1f20*/  @!P6 IMAD.MOV R28, RZ, RZ, -R28 ;  /* 0x000000ffff1ce224 */ /* 0x000fc600078e0a1c */
[----:B------:R-:W-:Y:S01]  /*1f30*/  LEA.HI.X.SX32 R7, R7, UR15, 0x1, P0 ;  /* 0x0000000f07077c11 */ /* 0x000fe200080f0eff */
[----:B------:R-:W-:Y:S02]  /*1f40*/  @!P5 IMAD.MOV R4, RZ, RZ, -R4 ;  /* 0x000000ffff04d224 */ /* 0x000fe400078e0a04 */
[----:B------:R-:W-:Y:S02]  /*1f50*/  @!P3 IMAD.MOV R5, RZ, RZ, -R5 ;  /* 0x000000ffff05b224 */ /* 0x000fe400078e0a05 */
[----:B------:R-:W-:Y:S02]  /*1f60*/  @!P4 IMAD.MOV R10, RZ, RZ, -R10 ;  /* 0x000000ffff0ac224 */ /* 0x000fe400078e0a0a */
[----:B------:R-:W-:Y:S01]  /*1f70*/  @!P2 IMAD.MOV R11, RZ, RZ, -R11 ;  /* 0x000000ffff0ba224 */ /* 0x000fe200078e0a0b */
[----:B------:R-:W-:Y:S02]  /*1f80*/  LEA R2, P6, R18, UR14, 0x1 ;  /* 0x0000000e12027c11 */ /* 0x000fe4000f8c08ff */
[----:B--2---:R-:W-:-:S13]  /*1f90*/  ISETP.GE.AND P1, PT, R19, RZ, PT ;  /* 0x000000ff1300720c */ /* 0x004fda0003f26270 */
[----:B------:R-:W-:Y:S01]  /*1fa0*/  @!P1 IMAD.MOV R26, RZ, RZ, -R26 ;  /* 0x000000ffff1a9224 */ /* 0x000fe200078e0a1a */
[----:B------:R-:W-:-:S13]  /*1fb0*/  ISETP.GE.AND P1, PT, R27, RZ, PT ;  /* 0x000000ff1b00720c */ /* 0x000fda0003f26270 */
[----:B------:R-:W-:Y:S01]  /*1fc0*/  @!P1 IMAD.MOV R15, RZ, RZ, -R15 ;  /* 0x000000ffff0f9224 */ /* 0x000fe200078e0a0f */
[----:B---3--:R-:W-:Y:S02]  /*1fd0*/  ISETP.NE.AND P0, PT, R3, RZ, PT ;  /* 0x000000ff0300720c */ /* 0x008fe40003f05270 */
[----:B------:R-:W-:-:S04]  /*1fe0*/  LOP3.LUT R14, RZ, R3, RZ, 0x33, !PT ;  /* 0x00000003ff0e7212 */ /* 0x000fc800078e33ff */
[C---:B------:R-:W-:Y:S02]  /*1ff0*/  SEL R0, R14.reuse, R0, !P0 ;  /* 0x000000000e007207 */ /* 0x040fe40004000000 */
[C---:B------:R-:W-:Y:S02]  /*2000*/  SEL R8, R14.reuse, R8, !P0 ;  /* 0x000000080e087207 */ /* 0x040fe40004000000 */
[C---:B------:R-:W-:Y:S02]  /*2010*/  SEL R9, R14.reuse, R9, !P0 ;  /* 0x000000090e097207 */ /* 0x040fe40004000000 */
[C---:B------:R-:W-:Y:S02]  /*2020*/  SEL R12, R14.reuse, R12, !P0 ;  /* 0x0000000c0e0c7207 */ /* 0x040fe40004000000 */
[C---:B------:R-:W-:Y:S02]  /*2030*/  SEL R13, R14.reuse, R13, !P0 ;  /* 0x0000000d0e0d7207 */ /* 0x040fe40004000000 */
[----:B------:R-:W-:-:S02]  /*2040*/  SEL R16, R14, R16, !P0 ;  /* 0x000000100e107207 */ /* 0x000fc40004000000 */
        /* <DEDUP_REMOVED lines=9> */
[----:B------:R-:W-:Y:S01]  /*20e0*/  SEL R14, R14, R15, !P0 ;  /* 0x0000000f0e0e7207 */ /* 0x000fe20004000000 */
[----:B0-----:R-:W-:Y:S02]  /*20f0*/  IMAD R0, R0, UR4, RZ ;  /* 0x0000000400007c24 */ /* 0x001fe4000f8e02ff */
[----:B------:R-:W-:Y:S02]  /*2100*/  IMAD R8, R8, UR4, RZ ;  /* 0x0000000408087c24 */ /* 0x000fe4000f8e02ff */
[----:B------:R-:W-:-:S02]  /*2110*/  IMAD R9, R9, UR4, RZ ;  /* 0x0000000409097c24 */ /* 0x000fc4000f8e02ff */
[----:B------:R-:W-:Y:S02]  /*2120*/  IMAD R23, R14, UR4, RZ ;  /* 0x000000040e177c24 */ /* 0x000fe4000f8e02ff */
[----:B------:R-:W-:Y:S02]  /*2130*/  IMAD R22, R10, UR4, RZ ;  /* 0x000000040a167c24 */ /* 0x000fe4000f8e02ff */
[----:B------:R-:W-:Y:S02]  /*2140*/  IMAD R19, R11, UR4, RZ ;  /* 0x000000040b137c24 */ /* 0x000fe4000f8e02ff */
[----:B------:R-:W-:-:S04]  /*2150*/  IMAD.WIDE R14, R0, 0x2, R6 ;  /* 0x00000002000e7825 */ /* 0x000fc800078e0206 */
[----:B------:R-:W-:Y:S01]  /*2160*/  IMAD.WIDE R10, R8, 0x2, R6 ;  /* 0x00000002080a7825 */ /* 0x000fe200078e0206 */
[----:B------:R0:W-:Y:S03]  /*2170*/  STL.64 [R1+0x88], R14 ;  /* 0x0000880e01007387 */ /* 0x0001e60000100a00 */
[----:B------:R-:W-:Y:S02]  /*2180*/  IMAD R12, R12, UR4, RZ ;  /* 0x000000040c0c7c24 */ /* 0x000fe4000f8e02ff */
[----:B------:R-:W-:Y:S02]  /*2190*/  IMAD R27, R4, UR4, RZ ;  /* 0x00000004041b7c24 */ /* 0x000fe4000f8e02ff */
[----:B------:R-:W-:Y:S02]  /*21a0*/  IMAD R29, R5, UR4, RZ ;  /* 0x00000004051d7c24 */ /* 0x000fe4000f8e02ff */
[----:B------:R-:W-:-:S02]  /*21b0*/  IMAD R13, R13, UR4, RZ ;  /* 0x000000040d0d7c24 */ /* 0x000fc4000f8e02ff */
[--C-:B------:R-:W-:Y:S01]  /*21c0*/  IMAD.WIDE R4, R9, 0x2, R6.reuse ;  /* 0x0000000209047825 */ /* 0x100fe200078e0206 */
[----:B------:R1:W-:Y:S03]  /*21d0*/  STL.64 [R1+0x80], R10 ;  /* 0x0000800a01007387 */ /* 0x0003e60000100a00 */
[----:B------:R-:W-:Y:S02]  /*21e0*/  IMAD R16, R16, UR4, RZ ;  /* 0x0000000410107c24 */ /* 0x000fe4000f8e02ff */
[----:B0-----:R-:W-:Y:S01]  /*21f0*/  IMAD.WIDE R14, R12, 0x2, R6 ;  /* 0x000000020c0e7825 */ /* 0x001fe200078e0206 */
[----:B------:R0:W-:Y:S03]  /*2200*/  STL.64 [R1+0x78], R4 ;  /* 0x0000780401007387 */ /* 0x0001e60000100a00 */
[----:B------:R-:W-:-:S02]  /*2210*/  IMAD R17, R17, UR4, RZ ;  /* 0x0000000411117c24 */ /* 0x000fc4000f8e02ff */
[--C-:B-1----:R-:W-:Y:S01]  /*2220*/  IMAD.WIDE R10, R13, 0x2, R6.reuse ;  /* 0x000000020d0a7825 */ /* 0x102fe200078e0206 */
[----:B------:R1:W-:Y:S03]  /*2230*/  STL.64 [R1+0x70], R14 ;  /* 0x0000700e01007387 */ /* 0x0003e60000100a00 */
[----:B------:R-:W-:Y:S02]  /*2240*/  IMAD R20, R20, UR4, RZ ;  /* 0x0000000414147c24 */ /* 0x000fe4000f8e02ff */
[----:B0-----:R-:W-:Y:S01]  /*2250*/  IMAD.WIDE R4, R16, 0x2, R6 ;  /* 0x0000000210047825 */ /* 0x001fe200078e0206 */
[----:B------:R0:W-:Y:S03]  /*2260*/  STL.64 [R1+0x48], R10 ;  /* 0x0000480a01007387 */ /* 0x0001e60000100a00 */
[----:B------:R-:W-:-:S02]  /*2270*/  IMAD R28, R28, UR4, RZ ;  /* 0x000000041c1c7c24 */ /* 0x000fc4000f8e02ff */
[----:B------:R-:W-:Y:S02]  /*2280*/  IMAD R21, R21, UR4, RZ ;  /* 0x0000000415157c24 */ /* 0x000fe4000f8e02ff */
[--C-:B-1----:R-:W-:Y:S01]  /*2290*/  IMAD.WIDE R14, R17, 0x2, R6.reuse ;  /* 0x00000002110e7825 */ /* 0x102fe200078e0206 */
[----:B------:R1:W-:Y:S03]  /*22a0*/  STL.64 [R1+0x38], R4 ;  /* 0x0000380401007387 */ /* 0x0003e60000100a00 */
[----:B------:R-:W-:-:S04]  /*22b0*/  IMAD.WIDE R24, R28, 0x2, R6 ;  /* 0x000000021c187825 */ /* 0x000fc800078e0206 */
[--C-:B0-----:R-:W-:Y:S01]  /*22c0*/  IMAD.WIDE R10, R20, 0x2, R6.reuse ;  /* 0x00000002140a7825 */ /* 0x101fe200078e0206 */
[----:B------:R0:W-:Y:S03]  /*22d0*/  STL.64 [R1+0x28], R14 ;  /* 0x0000280e01007387 */ /* 0x0001e60000100a00 */
[--C-:B-1----:R-:W-:Y:S01]  /*22e0*/  IMAD.WIDE R4, R21, 0x2, R6.reuse ;  /* 0x0000000215047825 */ /* 0x102fe200078e0206 */
[----:B------:R1:W-:Y:S03]  /*22f0*/  STL.64 [R1+0x18], R10 ;  /* 0x0000180a01007387 */ /* 0x0003e60000100a00 */
[----:B------:R-:W-:Y:S01]  /*2300*/  IMAD R26, R26, UR4, RZ ;  /* 0x000000041a1a7c24 */ /* 0x000fe2000f8e02ff */
[----:B------:R-:W-:Y:S01]  /*2310*/  STL.64 [R1+0x32c0], R24 ;  /* 0x0032c01801007387 */ /* 0x000fe20000100a00 */
[----:B------:R-:W-:Y:S01]  /*2320*/  LEA.HI.X.SX32 R3, R18, UR15, 0x1, P6 ;  /* 0x0000000f12037c11 */ /* 0x000fe2000b0f0eff */
[----:B------:R-:W2:Y:S02]  /*2330*/  LDCU UR4, c[0x0][0x3a4] ;  /* 0x00007480ff0477ac */ /* 0x000ea40008000800 */
[----:B------:R3:W-:Y:S01]  /*2340*/  STL.64 [R1+0x8], R4 ;  /* 0x0000080401007387 */ /* 0x0007e20000100a00 */
[--C-:B0-----:R-:W-:Y:S01]  /*2350*/  IMAD.WIDE R14, R29, 0x2, R6.reuse ;  /* 0x000000021d0e7825 */ /* 0x101fe200078e0206 */
[----:B------:R-:W0:Y:S03]  /*2360*/  LDCU UR15, c[0x0][0x3a0] ;  /* 0x00007400ff0f77ac */ /* 0x000e260008000800 */
[----:B-1----:R-:W-:-:S04]  /*2370*/  IMAD.WIDE R10, R27, 0x2, R6 ;  /* 0x000000021b0a7825 */ /* 0x002fc800078e0206 */
[----:B---3--:R-:W-:-:S05]  /*2380*/  IMAD.WIDE R4, R26, 0x2, R6 ;  /* 0x000000021a047825 */ /* 0x008fca00078e0206 */
[----:B------:R-:W-:Y:S04]  /*2390*/  STL.64 [R1+0x32c8], R4 ;  /* 0x0032c80401007387 */ /* 0x000fe80000100a00 */
[----:B------:R-:W-:Y:S04]  /*23a0*/  STL.64 [R1+0x32d0], R10 ;  /* 0x0032d00a01007387 */ /* 0x000fe80000100a00 */
[----:B------:R1:W-:Y:S01]  /*23b0*/  STL.64 [R1+0x32d8], R14 ;  /* 0x0032d80e01007387 */ /* 0x0003e20000100a00 */
[----:B------:R-:W-:Y:S02]  /*23c0*/  IMAD.MOV.U32 R25, RZ, RZ, R23 ;  /* 0x000000ffff197224 */ /* 0x000fe400078e0017 */
[----:B-1----:R-:W-:-:S02]  /*23d0*/  IMAD.MOV.U32 R14, RZ, RZ, R22 ;  /* 0x000000ffff0e7224 */ /* 0x002fc400078e0016 */
[----:B------:R-:W-:Y:S02]  /*23e0*/  IMAD.MOV.U32 R15, RZ, RZ, R19 ;  /* 0x000000ffff0f7224 */ /* 0x000fe400078e0013 */
[----:B------:R-:W-:-:S04]  /*23f0*/  IMAD.WIDE R18, R14, 0x2, R6 ;  /* 0x000000020e127825 */ /* 0x000fc800078e0206 */
[--C-:B------:R-:W-:Y:S01]  /*2400*/  IMAD.WIDE R22, R15, 0x2, R6.reuse ;  /* 0x000000020f167825 */ /* 0x100fe200078e0206 */
[----:B------:R-:W-:Y:S04]  /*2410*/  STL.64 [R1+0x32e0], R18 ;  /* 0x0032e01201007387 */ /* 0x000fe80000100a00 */
[----:B------:R1:W-:Y:S04]  /*2420*/  STL.64 [R1+0x32e8], R22 ;  /* 0x0032e81601007387 */ /* 0x0003e80000100a00 */
[----:B-1----:R-:W3:Y:S01]  /*2430*/  LDL.LU.64 R22, [R1+0x28] ;  /* 0x0000280001167983 */ /* 0x002ee20000300a00 */
[----:B------:R-:W-:-:S03]  /*2440*/  IMAD.WIDE R6, R25, 0x2, R6 ;  /* 0x0000000219067825 */ /* 0x000fc600078e0206 */
[----:B---3--:R-:W-:Y:S04]  /*2450*/  STL.64 [R1+0x32f0], R22 ;  /* 0x0032f01601007387 */ /* 0x008fe80000100a00 */
[----:B------:R1:W-:Y:S04]  /*2460*/  STL.64 [R1+0x32f8], R6 ;  /* 0x0032f80601007387 */ /* 0x0003e80000100a00 */
[----:B-1----:R-:W3:Y:S01]  /*2470*/  LDL.LU.64 R6, [R1+0x38] ;  /* 0x0000380001067983 */ /* 0x002ee20000300a00 */
[----:B------:R-:W-:-:S03]  /*2480*/  IMAD.WIDE R4, R8, 0x2, R2 ;  /* 0x0000000208047825 */ /* 0x000fc600078e0202 */
[----:B---3--:R1:W-:Y:S04]  /*2490*/  STL.64 [R1+0x3300], R6 ;  /* 0x0033000601007387 */ /* 0x0083e80000100a00 */
[----:B------:R3:W-:Y:S01]  /*24a0*/  STL.64 [R1+0x60], R4 ;  /* 0x0000600401007387 */ /* 0x0007e20000100a00 */
[----:B-1----:R-:W-:-:S03]  /*24b0*/  IMAD.WIDE R6, R9, 0x2, R2 ;  /* 0x0000000209067825 */ /* 0x002fc600078e0202 */
[----:B---3--:R-:W3:Y:S01]  /*24c0*/  LDL.LU.64 R4, [R1+0x88] ;  /* 0x0000880001047983 */ /* 0x008ee20000300a00 */
[----:B------:R-:W-:-:S03]  /*24d0*/  IMAD.WIDE R8, R12, 0x2, R2 ;  /* 0x000000020c087825 */ /* 0x000fc600078e0202 */
[----:B------:R1:W-:Y:S02]  /*24e0*/  STL.64 [R1+0x58], R6 ;  /* 0x0000580601007387 */ /* 0x0003e40000100a00 */
[----:B-1----:R-:W-:-:S05]  /*24f0*/  IMAD.WIDE R6, R13, 0x2, R2 ;  /* 0x000000020d067825 */ /* 0x002fca00078e0202 */
[----:B------:R1:W-:Y:S04]  /*2500*/  STL.64 [R1+0x3308], R6 ;  /* 0x0033080601007387 */ /* 0x0003e80000100a00 */
[----:B------:R-:W-:Y:S04]  /*2510*/  STL.64 [R1+0x50], R8 ;  /* 0x0000500801007387 */ /* 0x000fe80000100a00 */
[----:B-1----:R-:W4:Y:S04]  /*2520*/  LDL.LU.64 R6, [R1+0x48] ;  /* 0x0000480001067983 */ /* 0x002f280000300a00 */
[----:B----4-:R1:W-:Y:S04]  /*2530*/  STL.64 [R1+0x3310], R6 ;  /* 0x0033100601007387 */ /* 0x0103e80000100a00 */
        /* <DEDUP_REMOVED lines=8> */
[----:B-1----:R-:W4:Y:S01]  /*25c0*/  LDL.LU.64 R6, [R1+0x60] ;  /* 0x0000600001067983 */ /* 0x002f220000300a00 */
[----:B------:R-:W-:-:S03]  /*25d0*/  IMAD.WIDE R10, R0, 0x2, R2 ;  /* 0x00000002000a7825 */ /* 0x000fc600078e0202 */
[----:B----4-:R1:W-:Y:S04]  /*25e0*/  STL.64 [R1+0x3338], R6 ;  /* 0x0033380601007387 */ /* 0x0103e80000100a00 */
[----:B-1----:R-:W4:Y:S01]  /*25f0*/  LDL.LU.64 R6, [R1+0x80] ;  /* 0x0000800001067983 */ /* 0x002f220000300a00 */
[----:B------:R-:W-:-:S04]  /*2600*/  IMAD.WIDE R22, R16, 0x2, R2 ;  /* 0x0000000210167825 */ /* 0x000fc800078e0202 */
[----:B------:R-:W-:Y:S02]  /*2610*/  IMAD.MOV.U32 R16, RZ, RZ, R29 ;  /* 0x000000ffff107224 */ /* 0x000fe400078e001d */
[----:B------:R-:W-:Y:S02]  /*2620*/  IMAD.MOV.U32 R0, RZ, RZ, R25 ;  /* 0x000000ffff007224 */ /* 0x000fe400078e0019 */
[----:B------:R-:W-:-:S04]  /*2630*/  IMAD.WIDE R18, R17, 0x2, R2 ;  /* 0x0000000211127825 */ /* 0x000fc800078e0202 */
[----:B------:R-:W-:-:S04]  /*2640*/  IMAD.WIDE R24, R21, 0x2, R2 ;  /* 0x0000000215187825 */ /* 0x000fc800078e0202 */
[----:B------:R-:W-:-:S04]  /*2650*/  IMAD.WIDE R8, R26, 0x2, R2 ;  /* 0x000000021a087825 */ /* 0x000fc800078e0202 */
[----:B------:R-:W-:-:S04]  /*2660*/  IMAD.WIDE R12, R27, 0x2, R2 ;  /* 0x000000021b0c7825 */ /* 0x000fc800078e0202 */
[----:B------:R-:W-:-:S04]  /*2670*/  IMAD.WIDE R28, R28, 0x2, R2 ;  /* 0x000000021c1c7825 */ /* 0x000fc800078e0202 */
[----:B------:R-:W-:-:S04]  /*2680*/  IMAD.WIDE R16, R16, 0x2, R2 ;  /* 0x0000000210107825 */ /* 0x000fc800078e0202 */
[----:B------:R-:W-:Y:S01]  /*2690*/  IMAD.WIDE R26, R15, 0x2, R2 ;  /* 0x000000020f1a7825 */ /* 0x000fe200078e0202 */
[----:B----4-:R1:W-:Y:S03]  /*26a0*/  STL.64 [R1+0x3340], R6 ;  /* 0x0033400601007387 */ /* 0x0103e60000100a00 */
[----:B-1----:R-:W-:Y:S02]  /*26b0*/  IMAD.MOV.U32 R6, RZ, RZ, R10 ;  /* 0x000000ffff067224 */ /* 0x002fe400078e000a */
[----:B------:R-:W-:Y:S02]  /*26c0*/  IMAD.MOV.U32 R7, RZ, RZ, R11 ;  /* 0x000000ffff077224 */ /* 0x000fe400078e000b */
[----:B------:R-:W-:-:S04]  /*26d0*/  IMAD.WIDE R10, R20, 0x2, R2 ;  /* 0x00000002140a7825 */ /* 0x000fc800078e0202 */
[--C-:B------:R-:W-:Y:S02]  /*26e0*/  IMAD.WIDE R20, R14, 0x2, R2.reuse ;  /* 0x000000020e147825 */ /* 0x100fe400078e0202 */
[----:B------:R-:W4:Y:S02]  /*26f0*/  LDL.LU.64 R14, [R1+0x18] ;  /* 0x00001800010e7983 */ /* 0x000f240000300a00 */
[----:B------:R-:W-:-:S04]  /*2700*/  IMAD.WIDE R2, R0, 0x2, R2 ;  /* 0x0000000200027825 */ /* 0x000fc800078e0202 */
[----:B---3--:R-:W-:Y:S01]  /*2710*/  IMAD.MOV.U32 R0, RZ, RZ, R5 ;  /* 0x000000ffff007224 */ /* 0x008fe200078e0005 */
[----:B------:R1:W-:Y:S04]  /*2720*/  STL [R1+0x3298], R4 ;  /* 0x0032980401007387 */ /* 0x0003e80000100800 */
[----:B-1----:R-:W3:Y:S04]  /*2730*/  LDL.LU.64 R4, [R1+0x8] ;  /* 0x0000080001047983 */ /* 0x002ee80000300a00 */
[----:B------:R1:W-:Y:S04]  /*2740*/  STL [R1+0x3290], R0 ;  /* 0x0032900001007387 */ /* 0x0003e80000100800 */
[----:B------:R0:W-:Y:S01]  /*2750*/  STL [R1+0x3294], R6 ;  /* 0x0032940601007387 */ /* 0x0001e20000100800 */
[----:B-1----:R-:W-:-:S03]  /*2760*/  IMAD.MOV.U32 R0, RZ, RZ, R7 ;  /* 0x000000ffff007224 */ /* 0x002fc600078e0007 */
[----:B0-----:R-:W2:Y:S04]  /*2770*/  LDL.LU.64 R6, [R1+0x3340] ;  /* 0x0033400001067983 */ /* 0x001ea80000300a00 */
[----:B--2---:R-:W-:Y:S04]  /*2780*/  STL [R1+0x328c], R6 ;  /* 0x00328c0601007387 */ /* 0x004fe80000100800 */
[----:B------:R0:W-:Y:S02]  /*2790*/  STL [R1+0x3288], R0 ;  /* 0x0032880001007387 */ /* 0x0001e40000100800 */
[----:B0-----:R-:W-:-:S02]  /*27a0*/  IMAD.MOV.U32 R0, RZ, RZ, R7 ;  /* 0x000000ffff007224 */ /* 0x001fc400078e0007 */
[----:B------:R-:W2:Y:S04]  /*27b0*/  LDL.LU.64 R6, [R1+0x3338] ;  /* 0x0033380001067983 */ /* 0x000ea80000300a00 */
        /* <DEDUP_REMOVED lines=32> */
[----:B------:R-:W-:Y:S04]  /*29c0*/  STL [R1+0x3244], R22 ;  /* 0x0032441601007387 */ /* 0x000fe80000100800 */
        /* <DEDUP_REMOVED lines=11> */
[----:B----4-:R-:W-:Y:S04]  /*2a80*/  STL [R1+0x322c], R14 ;  /* 0x00322c0e01007387 */ /* 0x010fe80000100800 */
[----:B------:R0:W-:Y:S02]  /*2a90*/  STL [R1+0x3228], R0 ;  /* 0x0032280001007387 */ /* 0x0001e40000100800 */
[----:B0-----:R-:W-:-:S02]  /*2aa0*/  IMAD.MOV.U32 R0, RZ, RZ, R15 ;  /* 0x000000ffff007224 */ /* 0x001fc400078e000f */
[----:B------:R-:W4:Y:S04]  /*2ab0*/  LDL.LU.64 R14, [R1+0x32d8] ;  /* 0x0032d800010e7983 */ /* 0x000f280000300a00 */
[----:B------:R-:W-:Y:S04]  /*2ac0*/  STL [R1+0x3224], R10 ;  /* 0x0032240a01007387 */ /* 0x000fe80000100800 */
[----:B------:R0:W-:Y:S02]  /*2ad0*/  STL [R1+0x3220], R0 ;  /* 0x0032200001007387 */ /* 0x0001e40000100800 */
[----:B0-----:R-:W-:-:S02]  /*2ae0*/  IMAD.MOV.U32 R0, RZ, RZ, R11 ;  /* 0x000000ffff007224 */ /* 0x001fc400078e000b */
[----:B------:R-:W2:Y:S04]  /*2af0*/  LDL.LU.64 R10, [R1+0x32d0] ;  /* 0x0032d000010a7983 */ /* 0x000ea80000300a00 */
[----:B---3--:R-:W-:Y:S04]  /*2b00*/  STL [R1+0x321c], R4 ;  /* 0x00321c0401007387 */ /* 0x008fe80000100800 */
[----:B------:R0:W-:Y:S02]  /*2b10*/  STL [R1+0x3218], R0 ;  /* 0x0032180001007387 */ /* 0x0001e40000100800 */
[----:B0-----:R-:W-:-:S02]  /*2b20*/  IMAD.MOV.U32 R0, RZ, RZ, R5 ;  /* 0x000000ffff007224 */ /* 0x001fc400078e0005 */
[----:B------:R-:W3:Y:S04]  /*2b30*/  LDL.LU.64 R4, [R1+0x32c8] ;  /* 0x0032c80001047983 */ /* 0x000ee80000300a00 */
[----:B------:R-:W-:Y:S04]  /*2b40*/  STL [R1+0x3214], R24 ;  /* 0x0032141801007387 */ /* 0x000fe80000100800 */
[----:B------:R0:W-:Y:S02]  /*2b50*/  STL [R1+0x3210], R0 ;  /* 0x0032100001007387 */ /* 0x0001e40000100800 */
[----:B0-----:R-:W-:-:S02]  /*2b60*/  IMAD.MOV.U32 R0, RZ, RZ, R25 ;  /* 0x000000ffff007224 */ /* 0x001fc400078e0019 */
[----:B------:R-:W2:Y:S04]  /*2b70*/  LDL.LU.64 R24, [R1+0x32c0] ;  /* 0x0032c00001187983 */ /* 0x000ea80000300a00 */
[----:B--2---:R0:W-:Y:S04]  /*2b80*/  STL [R1+0x320c], R24 ;  /* 0x00320c1801007387 */ /* 0x0041e80000100800 */
[----:B------:R-:W-:Y:S04]  /*2b90*/  STL [R1+0x3208], R0 ;  /* 0x0032080001007387 */ /* 0x000fe80000100800 */
[----:B------:R-:W-:Y:S04]  /*2ba0*/  STL [R1+0x3200], R25 ;  /* 0x0032001901007387 */ /* 0x000fe80000100800 */
[----:B------:R-:W-:Y:S01]  /*2bb0*/  STL [R1+0x3204], R28 ;  /* 0x0032041c01007387 */ /* 0x000fe20000100800 */
[----:B0-----:R-:W0:Y:S03]  /*2bc0*/  LDC R24, c[0x0][0x3a8] ;  /* 0x0000ea00ff187b82 */ /* 0x001e260000000800 */
[----:B------:R-:W-:Y:S04]  /*2bd0*/  STL [R1+0x31f8], R29 ;  /* 0x0031f81d01007387 */ /* 0x000fe80000100800 */
[----:B---3--:R1:W-:Y:S04]  /*2be0*/  STL [R1+0x31fc], R4 ;  /* 0x0031fc0401007387 */ /* 0x0083e80000100800 */
[----:B------:R2:W-:Y:S04]  /*2bf0*/  STL [R1+0x31f0], R5 ;  /* 0x0031f00501007387 */ /* 0x0005e80000100800 */
[----:B------:R3:W-:Y:S04]  /*2c00*/  STL [R1+0x31f4], R8 ;  /* 0x0031f40801007387 */ /* 0x0007e80000100800 */
[----:B-1----:R-:W4:Y:S04]  /*2c10*/  LDL.LU R4, [R1+0xec] ;  /* 0x0000ec0001047983 */ /* 0x002f280000300800 */
[----:B--2---:R-:W2:Y:S04]  /*2c20*/  LDL.LU R5, [R1+0xe0] ;  /* 0x0000e00001057983 */ /* 0x004ea80000300800 */
[----:B------:R-:W2:Y:S04]  /*2c30*/  LDL.LU R0, [R1+0xdc] ;  /* 0x0000dc0001007983 */ /* 0x000ea80000300800 */
[----:B------:R-:W2:Y:S04]  /*2c40*/  LDL.LU R28, [R1+0xd8] ;  /* 0x0000d800011c7983 */ /* 0x000ea80000300800 */
[----:B------:R-:W2:Y:S04]  /*2c50*/  LDL.LU R29, [R1+0xd4] ;  /* 0x0000d400011d7983 */ /* 0x000ea80000300800 */
[----:B------:R-:W2:Y:S04]  /*2c60*/  LDL.LU R25, [R1+0xa8] ;  /* 0x0000a80001197983 */ /* 0x000ea80000300800 */
[----:B------:R-:W-:Y:S04]  /*2c70*/  STL [R1+0x31e8], R9 ;  /* 0x0031e80901007387 */ /* 0x000fe80000100800 */
[----:B---3--:R-:W3:Y:S04]  /*2c80*/  LDL.LU R8, [R1+0xe4] ;  /* 0x0000e40001087983 */ /* 0x008ee80000300800 */
[----:B------:R-:W-:Y:S04]  /*2c90*/  STL [R1+0x31ec], R10 ;  /* 0x0031ec0a01007387 */ /* 0x000fe80000100800 */
[----:B------:R1:W-:Y:S04]  /*2ca0*/  STL [R1+0x31e0], R11 ;  /* 0x0031e00b01007387 */ /* 0x0003e80000100800 */
[----:B-1----:R-:W3:Y:S04]  /*2cb0*/  LDL.LU R11, [R1+0xe8] ;  /* 0x0000e800010b7983 */ /* 0x002ee80000300800 */
[----:B------:R-:W-:Y:S04]  /*2cc0*/  STL [R1+0x31e4], R12 ;  /* 0x0031e40c01007387 */ /* 0x000fe80000100800 */
[----:B------:R-:W-:Y:S04]  /*2cd0*/  STL [R1+0x31d8], R13 ;  /* 0x0031d80d01007387 */ /* 0x000fe80000100800 */
[----:B----4-:R1:W-:Y:S04]  /*2ce0*/  STL [R1+0x31dc], R14 ;  /* 0x0031dc0e01007387 */ /* 0x0103e80000100800 */
[----:B------:R4:W-:Y:S04]  /*2cf0*/  STL [R1+0x31d0], R15 ;  /* 0x0031d00f01007387 */ /* 0x0009e80000100800 */
[----:B------:R-:W-:Y:S04]  /*2d00*/  STL [R1+0x31d4], R16 ;  /* 0x0031d41001007387 */ /* 0x000fe80000100800 */
        /* <DEDUP_REMOVED lines=9> */
[----:B------:R0:W-:Y:S04]  /*2da0*/  STL [R1+0x31ac], R6 ;  /* 0x0031ac0601007387 */ /* 0x0001e80000100800 */
[----:B------:R1:W-:Y:S04]  /*2db0*/  STL [R1+0x31a0], R7 ;  /* 0x0031a00701007387 */ /* 0x0003e80000100800 */
[----:B------:R-:W-:Y:S04]  /*2dc0*/  STL [R1+0x31a4], R2 ;  /* 0x0031a40201007387 */ /* 0x000fe80000100800 */
[----:B------:R3:W-:Y:S01]  /*2dd0*/  STL [R1+0x319c], R3 ;  /* 0x00319c0301007387 */ /* 0x0007e20000100800 */
[----:B0-----:R-:W-:-:S02]  /*2de0*/  IMAD R9, R24, 0x7f, RZ ;  /* 0x0000007f18097824 */ /* 0x001fc400078e02ff */
[----:B------:R-:W-:Y:S02]  /*2df0*/  IMAD R4, R4, UR4, RZ ;  /* 0x0000000404047c24 */ /* 0x000fe4000f8e02ff */
[----:B--2---:R-:W-:-:S03]  /*2e00*/  IMAD R5, R5, UR4, RZ ;  /* 0x0000000405057c24 */ /* 0x004fc6000f8e02ff */
[----:B-1----:R-:W-:Y:S01]  /*2e10*/  LEA R14, P6, R4, UR12, 0x1 ;  /* 0x0000000c040e7c11 */ /* 0x002fe2000f8c08ff */
[----:B------:R-:W-:-:S03]  /*2e20*/  IMAD R0, R0, UR4, RZ ;  /* 0x0000000400007c24 */ /* 0x000fc6000f8e02ff */
[----:B----4-:R-:W-:Y:S01]  /*2e30*/  LEA.HI.X.SX32 R15, R4, UR13, 0x1, P6 ;  /* 0x0000000d040f7c11 */ /* 0x010fe2000b0f0eff */
[----:B------:R-:W-:Y:S02]  /*2e40*/  IMAD R6, R28, UR4, RZ ;  /* 0x000000041c067c24 */ /* 0x000fe4000f8e02ff */
[----:B------:R-:W-:Y:S01]  /*2e50*/  IMAD R7, R29, UR4, RZ ;  /* 0x000000041d077c24 */ /* 0x000fe2000f8e02ff */
[----:B------:R-:W-:Y:S01]  /*2e60*/  LEA R20, P1, R5, UR12, 0x1 ;  /* 0x0000000c05147c11 */ /* 0x000fe2000f8208ff */
[----:B---3--:R-:W-:Y:S02]  /*2e70*/  IMAD R3, R8, UR4, RZ ;  /* 0x0000000408037c24 */ /* 0x008fe4000f8e02ff */
[----:B------:R-:W-:Y:S01]  /*2e80*/  IMAD R8, R25, UR4, RZ ;  /* 0x0000000419087c24 */ /* 0x000fe2000f8e02ff */
[----:B------:R-:W-:-:S04]  /*2e90*/  LEA R28, P3, R7, UR12, 0x1 ;  /* 0x0000000c071c7c11 */ /* 0x000fc8000f8608ff */
[C---:B------:R-:W-:Y:S02]  /*2ea0*/  LEA R12, P5, R8.reuse, UR12, 0x1 ;  /* 0x0000000c080c7c11 */ /* 0x040fe4000f8a08ff */
[----:B------:R-:W-:Y:S01]  /*2eb0*/  LEA R18, P2, R3, UR12, 0x1 ;  /* 0x0000000c03127c11 */ /* 0x000fe2000f8408ff */
[----:B------:R-:W-:Y:S01]  /*2ec0*/  IMAD R2, R11, UR4, RZ ;  /* 0x000000040b027c24 */ /* 0x000fe2000f8e02ff */
[----:B------:R-:W-:Y:S01]  /*2ed0*/  LEA.HI.X.SX32 R13, R8, UR13, 0x1, P5 ;  /* 0x0000000d080d7c11 */ /* 0x000fe2000a8f0eff */
[----:B------:R-:W-:Y:S01]  /*2ee0*/  STL.64 [R1+0x3e8], R14 ;  /* 0x0003e80e01007387 */ /* 0x000fe20000100a00 */
[----:B------:R-:W-:Y:S01]  /*2ef0*/  LEA R26, P6, R6, UR12, 0x1 ;  /* 0x0000000c061a7c11 */ /* 0x000fe2000f8c08ff */
[----:B------:R-:W-:Y:S01]  /*2f00*/  IMAD R10, R24, 0x67, RZ ;  /* 0x00000067180a7824 */ /* 0x000fe200078e02ff */
[----:B------:R-:W-:Y:S01]  /*2f10*/  LEA R16, P4, R2, UR12, 0x1 ;  /* 0x0000000c02107c11 */ /* 0x000fe2000f8808ff */
[----:B------:R-:W0:Y:S01]  /*2f20*/  LDC R11, c[0x0][0x3a8] ;  /* 0x0000ea00ff0b7b82 */ /* 0x000e220000000800 */
[----:B------:R-:W-:-:S02]  /*2f30*/  LEA.HI.X.SX32 R29, R7, UR13, 0x1, P3 ;  /* 0x0000000d071d7c11 */ /* 0x000fc400098f0eff */
[----:B------:R-:W-:Y:S02]  /*2f40*/  LEA.HI.X.SX32 R17, R2, UR13, 0x1, P4 ;  /* 0x0000000d02117c11 */ /* 0x000fe4000a0f0eff */
[----:B------:R-:W-:Y:S02]  /*2f50*/  LEA R22, P0, R0, UR12, 0x1 ;  /* 0x0000000c00167c11 */ /* 0x000fe4000f8008ff */
[----:B------:R-:W-:Y:S01]  /*2f60*/  LEA.HI.X.SX32 R19, R3, UR13, 0x1, P2 ;  /* 0x0000000d03137c11 */ /* 0x000fe200090f0eff */
[----:B------:R-:W-:Y:S01]  /*2f70*/  STL.64 [R1+0x3b0], R12 ;  /* 0x0003b00c01007387 */ /* 0x000fe20000100a00 */
[----:B------:R-:W-:Y:S01]  /*2f80*/  LEA.HI.X.SX32 R21, R5, UR13, 0x1, P1 ;  /* 0x0000000d05157c11 */ /* 0x000fe200088f0eff */
[C---:B------:R-:W-:Y:S01]  /*2f90*/  IMAD.WIDE R4, R9.reuse, 0x2, R12 ;  /* 0x0000000209047825 */ /* 0x040fe200078e020c */
[----:B------:R-:W-:Y:S01]  /*2fa0*/  LEA.HI.X.SX32 R27, R6, UR13, 0x1, P6 ;  /* 0x0000000d061b7c11 */ /* 0x000fe2000b0f0eff */
[----:B------:R-:W-:Y:S01]  /*2fb0*/  STL.64 [R1+0x3e0], R16 ;  /* 0x0003e01001007387 */ /* 0x000fe20000100a00 */
[----:B------:R-:W-:Y:S01]  /*2fc0*/  LEA.HI.X.SX32 R23, R0, UR13, 0x1, P0 ;  /* 0x0000000d00177c11 */ /* 0x000fe200080f0eff */
[C---:B------:R-:W-:Y:S01]  /*2fd0*/  IMAD.WIDE R2, R9.reuse, 0x2, R28 ;  /* 0x0000000209027825 */ /* 0x040fe200078e021c */
[----:B------:R-:W1:Y:S01]  /*2fe0*/  LDCU UR13, c[0x0][0x3ac] ;  /* 0x00007580ff0d77ac */ /* 0x000e620008000800 */
[----:B------:R-:W-:Y:S04]  /*2ff0*/  STL.64 [R1+0x3b8], R28 ;  /* 0x0003b81c01007387 */ /* 0x000fe80000100a00 */
[----:B------:R-:W-:Y:S01]  /*3000*/  STL.64 [R1+0x3d8], R18 ;  /* 0x0003d81201007387 */ /* 0x000fe20000100a00 */
[----:B------:R-:W-:-:S03]  /*3010*/  IMAD.WIDE R6, R9, 0x2, R26 ;  /* 0x0000000209067825 */ /* 0x000fc600078e021a */
[----:B------:R-:W-:Y:S04]  /*3020*/  STL.64 [R1+0x3d0], R20 ;  /* 0x0003d01401007387 */ /* 0x000fe80000100a00 */
[----:B------:R-:W-:Y:S04]  /*3030*/  STL [R1+0x11e0], R4 ;  /* 0x0011e00401007387 */ /* 0x000fe80000100800 */
[----:B------:R2:W-:Y:S04]  /*3040*/  STL [R1+0x11dc], R5 ;  /* 0x0011dc0501007387 */ /* 0x0005e80000100800 */
[----:B------:R-:W-:Y:S04]  /*3050*/  STL.64 [R1+0x3c8], R22 ;  /* 0x0003c81601007387 */ /* 0x000fe80000100a00 */
[----:B------:R-:W-:Y:S01]  /*3060*/  STL.64 [R1+0x3c0], R26 ;  /* 0x0003c01a01007387 */ /* 0x000fe20000100a00 */
[----:B--2---:R-:W-:-:S03]  /*3070*/  IMAD.WIDE R4, R9, 0x2, R22 ;  /* 0x0000000209047825 */ /* 0x004fc600078e0216 */
[----:B------:R-:W-:Y:S04]  /*3080*/  STL [R1+0x3194], R2 ;  /* 0x0031940201007387 */ /* 0x000fe80000100800 */
[----:B------:R2:W-:Y:S04]  /*3090*/  STL [R1+0x11e4], R3 ;  /* 0x0011e40301007387 */ /* 0x0005e80000100800 */
[----:B------:R-:W-:Y:S04]  /*30a0*/  STL [R1+0x3198], R6 ;  /* 0x0031980601007387 */ /* 0x000fe80000100800 */
[----:B------:R3:W-:Y:S01]  /*30b0*/  STL [R1+0x317c], R7 ;  /* 0x00317c0701007387 */ /* 0x0007e20000100800 */
[----:B--2---:R-:W-:-:S03]  /*30c0*/  IMAD.WIDE R2, R9, 0x2, R20 ;  /* 0x0000000209027825 */ /* 0x004fc600078e0214 */
[----:B------:R-:W-:Y:S04]  /*30d0*/  STL [R1+0x3190], R4 ;  /* 0x0031900401007387 */ /* 0x000fe80000100800 */
[----:B------:R2:W-:Y:S01]  /*30e0*/  STL [R1+0x3180], R5 ;  /* 0x0031800501007387 */ /* 0x0005e20000100800 */
[----:B---3--:R-:W-:-:S03]  /*30f0*/  IMAD.WIDE R6, R9, 0x2, R16 ;  /* 0x0000000209067825 */ /* 0x008fc600078e0210 */
[----:B------:R-:W-:Y:S01]  /*3100*/  STL [R1+0x318c], R2 ;  /* 0x00318c0201007387 */ /* 0x000fe20000100800 */
[----:B------:R-:W-:Y:S02]  /*3110*/  IMAD R0, R24, 0x7e, RZ ;  /* 0x0000007e18007824 */ /* 0x000fe400078e02ff */
[C---:B--2---:R-:W-:Y:S01]  /*3120*/  IMAD.WIDE R4, R9.reuse, 0x2, R18 ;  /* 0x0000000209047825 */ /* 0x044fe200078e0212 */
[----:B------:R2:W-:Y:S04]  /*3130*/  STL [R1+0x3184], R3 ;  /* 0x0031840301007387 */ /* 0x0005e80000100800 */
[----:B------:R-:W-:Y:S04]  /*3140*/  STL [R1+0x3188], R4 ;  /* 0x0031880401007387 */ /* 0x000fe80000100800 */
[----:B------:R3:W-:Y:S01]  /*3150*/  STL [R1+0x3174], R5 ;  /* 0x0031740501007387 */ /* 0x0007e20000100800 */
[----:B--2---:R-:W-:-:S03]  /*3160*/  IMAD.WIDE R2, R9, 0x2, R14 ;  /* 0x0000000209027825 */ /* 0x004fc600078e020e */
[----:B------:R-:W-:Y:S04]  /*3170*/  STL [R1+0x3178], R6 ;  /* 0x0031780601007387 */ /* 0x000fe80000100800 */
[----:B------:R2:W-:Y:S01]  /*3180*/  STL [R1+0x315c], R7 ;  /* 0x00315c0701007387 */ /* 0x0005e20000100800 */
[----:B---3--:R-:W-:-:S03]  /*3190*/  IMAD.WIDE R4, R0, 0x2, R12 ;  /* 0x0000000200047825 */ /* 0x008fc600078e020c */
[----:B------:R-:W-:Y:S04]  /*31a0*/  STL [R1+0x3170], R2 ;  /* 0x0031700201007387 */ /* 0x000fe80000100800 */
[----:B------:R3:W-:Y:S01]  /*31b0*/  STL [R1+0x3168], R3 ;  /* 0x0031680301007387 */ /* 0x0007e20000100800 */
[----:B--2---:R-:W-:-:S03]  /*31c0*/  IMAD.WIDE R6, R0, 0x2, R26 ;  /* 0x0000000200067825 */ /* 0x004fc600078e021a */
[----:B------:R-:W-:Y:S01]  /*31d0*/  STL [R1+0x316c], R4 ;  /* 0x00316c0401007387 */ /* 0x000fe20000100800 */
[----:B---3--:R-:W-:-:S03]  /*31e0*/  IMAD.WIDE R2, R0, 0x2, R28 ;  /* 0x0000000200027825 */ /* 0x008fc600078e021c */
        /* <DEDUP_REMOVED lines=11> */
[----:B------:R-:W-:Y:S02]  /*32a0*/  IMAD R8, R24, 0x7d, RZ ;  /* 0x0000007d18087824 */ /* 0x000fe400078e02ff */
[C---:B---3--:R-:W-:Y:S01]  /*32b0*/  IMAD.WIDE R4, R0.reuse, 0x2, R18 ;  /* 0x0000000200047825 */ /* 0x048fe200078e0212 */
        /* <DEDUP_REMOVED lines=521> */
[----:B------:R-:W-:-:S03]  /*5350*/  IMAD R0, R24, 0x68, RZ ;  /* 0x0000006818007824 */ /* 0x000fc600078e02ff */
[----:B------:R-:W-:Y:S01]  /*5360*/  STL [R1+0x2c0c], R2 ;  /* 0x002c0c0201007387 */ /* 0x000fe20000100800 */
[----:B--2---:R-:W-:-:S03]  /*5370*/  IMAD.WIDE R6, R8, 0x2, R14 ;  /* 0x0000000208067825 */ /* 0x004fc600078e020e */
[----:B------:R2:W-:Y:S01]  /*5380*/  STL [R1+0x2c00], R3 ;  /* 0x002c000301007387 */ /* 0x0005e20000100800 */
[----:B---3--:R-:W-:-:S05]  /*5390*/  IMAD.WIDE R4, R8, 0x2, R18 ;  /* 0x0000000208047825 */ /* 0x008fca00078e0212 */
[----:B------:R-:W-:Y:S01]  /*53a0*/  STL [R1+0x2c04], R4 ;  /* 0x002c040401007387 */ /* 0x000fe20000100800 */
[----:B--2---:R-:W-:-:S03]  /*53b0*/  IMAD.WIDE R2, R8, 0x2, R16 ;  /* 0x0000000208027825 */ /* 0x004fc600078e0210 */
        /* <DEDUP_REMOVED lines=11> */
[----:B------:R-:W-:-:S04]  /*5470*/  IMAD.WIDE R8, R0, 0x2, R20 ;  /* 0x0000000200087825 */ /* 0x000fc800078e0214 */
        /* <DEDUP_REMOVED lines=26> */
[----:B------:R-:W-:Y:S01]  /*5620*/  STL [R1+0x1250], R4 ;  /* 0x0012500401007387 */ /* 0x000fe20000100800 */
[----:B------:R-:W-:-:S03]  /*5630*/  IMAD R0, R24, 0x66, RZ ;  /* 0x0000006618007824 */ /* 0x000fc600078e02ff */
        /* <DEDUP_REMOVED lines=209> */
[----:B------:R-:W2:Y:S03]  /*6350*/  LDC R10, c[0x0][0x3a8] ;  /* 0x0000ea00ff0a7b82 */ /* 0x000ea60000000800 */
[----:B------:R4:W-:Y:S01]  /*6360*/  STL [R1+0x1464], R3 ;  /* 0x0014640301007387 */ /* 0x0009e20000100800 */
[----:B---3--:R-:W-:-:S03]  /*6370*/  IMAD.WIDE R8, R0, 0x2, R12 ;  /* 0x0000000200087825 */ /* 0x008fc600078e020c */
[----:B------:R-:W-:Y:S04]  /*6380*/  STL [R1+0x1470], R4 ;  /* 0x0014700401007387 */ /* 0x000fe80000100800 */
[----:B------:R3:W-:Y:S01]  /*6390*/  STL [R1+0x146c], R5 ;  /* 0x00146c0501007387 */ /* 0x0007e20000100800 */
[----:B----4-:R-:W-:-:S03]  /*63a0*/  IMAD.WIDE R2, R0, 0x2, R28 ;  /* 0x0000000200027825 */ /* 0x010fc600078e021c */
[----:B------:R-:W-:Y:S04]  /*63b0*/  STL [R1+0x1478], R6 ;  /* 0x0014780601007387 */ /* 0x000fe80000100800 */
[----:B------:R4:W-:Y:S01]  /*63c0*/  STL [R1+0x1474], R7 ;  /* 0x0014740701007387 */ /* 0x0009e20000100800 */
[----:B---3--:R-:W-:-:S03]  /*63d0*/  IMAD.WIDE R4, R0, 0x2, R26 ;  /* 0x0000000200047825 */ /* 0x008fc600078e021a */
[----:B------:R-:W-:Y:S04]  /*63e0*/  STL [R1+0x1480], R8 ;  /* 0x0014800801007387 */ /* 0x000fe80000100800 */
[----:B------:R-:W-:Y:S01]  /*63f0*/  STL [R1+0x147c], R9 ;  /* 0x00147c0901007387 */ /* 0x000fe20000100800 */
[----:B----4-:R-:W-:-:S03]  /*6400*/  IMAD.WIDE R6, R0, 0x2, R22 ;  /* 0x0000000200067825 */ /* 0x010fc600078e0216 */
[----:B------:R-:W-:Y:S04]  /*6410*/  STL [R1+0x1488], R2 ;  /* 0x0014880201007387 */ /* 0x000fe80000100800 */
[----:B------:R3:W-:Y:S04]  /*6420*/  STL [R1+0x1484], R3 ;  /* 0x0014840301007387 */ /* 0x0007e80000100800 */
[----:B------:R-:W-:Y:S04]  /*6430*/  STL [R1+0x1490], R4 ;  /* 0x0014900401007387 */ /* 0x000fe80000100800 */
[----:B------:R4:W-:Y:S01]  /*6440*/  STL [R1+0x148c], R5 ;  /* 0x00148c0501007387 */ /* 0x0009e20000100800 */
[----:B---3--:R-:W-:-:S03]  /*6450*/  IMAD.WIDE R2, R0, 0x2, R20 ;  /* 0x0000000200027825 */ /* 0x008fc600078e0214 */
[----:B------:R-:W-:Y:S04]  /*6460*/  STL [R1+0x1498], R6 ;  /* 0x0014980601007387 */ /* 0x000fe80000100800 */
[----:B------:R3:W-:Y:S04]  /*6470*/  STL [R1+0x1494], R7 ;  /* 0x0014940701007387 */ /* 0x0007e80000100800 */
[----:B------:R-:W-:Y:S01]  /*6480*/  STL [R1+0x14a0], R2 ;  /* 0x0014a00201007387 */ /* 0x000fe20000100800 */
[----:B------:R-:W-:-:S03]  /*6490*/  IMAD R24, R24, 0x5d, RZ ;  /* 0x0000005d18187824 */ /* 0x000fc600078e02ff */
[----:B------:R0:W-:Y:S01]  /*64a0*/  STL [R1+0x149c], R3 ;  /* 0x00149c0301007387 */ /* 0x0001e20000100800 */
[----:B----4-:R-:W-:-:S04]  /*64b0*/  IMAD.WIDE R4, R0, 0x2, R16 ;  /* 0x0000000200047825 */ /* 0x010fc800078e0210 */
[----:B---3--:R-:W-:-:S04]  /*64c0*/  IMAD.WIDE R6, R0, 0x2, R14 ;  /* 0x0000000200067825 */ /* 0x008fc800078e020e */
[----:B0-----:R-:W-:-:S04]  /*64d0*/  IMAD.WIDE R2, R0, 0x2, R18 ;  /* 0x0000000200027825 */ /* 0x001fc800078e0212 */
[C---:B------:R-:W-:Y:S01]  /*64e0*/  IMAD.WIDE R8, R24.reuse, 0x2, R12 ;  /* 0x0000000218087825 */ /* 0x040fe200078e020c */
[----:B------:R-:W-:Y:S04]  /*64f0*/  STL [R1+0x14a8], R2 ;  /* 0x0014a80201007387 */ /* 0x000fe80000100800 */
[----:B------:R0:W-:Y:S04]  /*6500*/  STL [R1+0x14a4], R3 ;  /* 0x0014a40301007387 */ /* 0x0001e80000100800 */
[----:B------:R-:W-:Y:S04]  /*6510*/  STL [R1+0x14b0], R4 ;  /* 0x0014b00401007387 */ /* 0x000fe80000100800 */
[----:B------:R3:W-:Y:S01]  /*6520*/  STL [R1+0x14ac], R5 ;  /* 0x0014ac0501007387 */ /* 0x0007e20000100800 */
[----:B0-----:R-:W-:-:S03]  /*6530*/  IMAD.WIDE R2, R24, 0x2, R28 ;  /* 0x0000000218027825 */ /* 0x001fc600078e021c */
[----:B------:R-:W-:Y:S04]  /*6540*/  STL [R1+0x14b8], R6 ;  /* 0x0014b80601007387 */ /* 0x000fe80000100800 */
[----:B------:R0:W-:Y:S01]  /*6550*/  STL [R1+0x14b4], R7 ;  /* 0x0014b40701007387 */ /* 0x0001e20000100800 */
[----:B---3--:R-:W-:-:S03]  /*6560*/  IMAD.WIDE R4, R24, 0x2, R26 ;  /* 0x0000000218047825 */ /* 0x008fc600078e021a */
[----:B------:R-:W-:Y:S04]  /*6570*/  STL [R1+0x14c0], R8 ;  /* 0x0014c00801007387 */ /* 0x000fe80000100800 */
[----:B------:R-:W-:Y:S01]  /*6580*/  STL [R1+0x14bc], R9 ;  /* 0x0014bc0901007387 */ /* 0x000fe20000100800 */
[----:B0-----:R-:W-:-:S03]  /*6590*/  IMAD.WIDE R6, R24, 0x2, R22 ;  /* 0x0000000218067825 */ /* 0x001fc600078e0216 */
[----:B------:R-:W-:Y:S04]  /*65a0*/  STL [R1+0x14c8], R2 ;  /* 0x0014c80201007387 */ /* 0x000fe80000100800 */
[----:B------:R0:W-:Y:S04]  /*65b0*/  STL [R1+0x14c4], R3 ;  /* 0x0014c40301007387 */ /* 0x0001e80000100800 */
[----:B------:R-:W-:Y:S04]  /*65c0*/  STL [R1+0x14d0], R4 ;  /* 0x0014d00401007387 */ /* 0x000fe80000100800 */
[----:B------:R3:W-:Y:S01]  /*65d0*/  STL [R1+0x14cc], R5 ;  /* 0x0014cc0501007387 */ /* 0x0007e20000100800 */
[----:B0-----:R-:W-:-:S03]  /*65e0*/  IMAD.WIDE R2, R24, 0x2, R20 ;  /* 0x0000000218027825 */ /* 0x001fc600078e0214 */
[----:B------:R-:W-:Y:S04]  /*65f0*/  STL [R1+0x14d8], R6 ;  /* 0x0014d80601007387 */ /* 0x000fe80000100800 */
[----:B------:R0:W-:Y:S04]  /*6600*/  STL [R1+0x14d4], R7 ;  /* 0x0014d40701007387 */ /* 0x0001e80000100800 */
[----:B------:R-:W-:Y:S01]  /*6610*/  STL [R1+0x14e0], R2 ;  /* 0x0014e00201007387 */ /* 0x000fe20000100800 */
[----:B---3--:R-:W-:-:S03]  /*6620*/  IMAD.WIDE R4, R24, 0x2, R16 ;  /* 0x0000000218047825 */ /* 0x008fc600078e0210 */
[----:B------:R3:W-:Y:S01]  /*6630*/  STL [R1+0x14dc], R3 ;  /* 0x0014dc0301007387 */ /* 0x0007e20000100800 */
[----:B--2---:R-:W-:Y:S02]  /*6640*/  IMAD R0, R10, 0x5c, RZ ;  /* 0x0000005c0a007824 */ /* 0x004fe400078e02ff */
[----:B0-----:R-:W-:-:S04]  /*6650*/  IMAD.WIDE R6, R24, 0x2, R14 ;  /* 0x0000000218067825 */ /* 0x001fc800078e020e */
[----:B------:R-:W-:Y:S02]  /*6660*/  IMAD.MOV.U32 R25, RZ, RZ, R13 ;  /* 0x000000ffff197224 */ /* 0x000fe400078e000d */
[----:B---3--:R-:W-:-:S04]  /*6670*/  IMAD.WIDE R2, R24, 0x2, R18 ;  /* 0x0000000218027825 */ /* 0x008fc800078e0212 */
[----:B------:R-:W-:Y:S01]  /*6680*/  IMAD.MOV.U32 R24, RZ, RZ, R12 ;  /* 0x000000ffff187224 */ /* 0x000fe200078e000c */
[----:B------:R-:W-:Y:S01]  /*6690*/  STL [R1+0x14e8], R2 ;  /* 0x0014e80201007387 */ /* 0x000fe20000100800 */
[----:B------:R-:W0:Y:S02]  /*66a0*/  LDC R12, c[0x0][0x3a8] ;  /* 0x0000ea00ff0c7b82 */ /* 0x000e240000000800 */
[C---:B------:R-:W-:Y:S01]  /*66b0*/  IMAD.WIDE R8, R0.reuse, 0x2, R24 ;  /* 0x0000000200087825 */ /* 0x040fe200078e0218 */
        /* <DEDUP_REMOVED lines=8> */
[----:B------:R-:W-:Y:S01]  /*6740*/  STL [R1+0x14fc], R9 ;  /* 0x0014fc0901007387 */ /* 0x000fe20000100800 */
[----:B--2---:R-:W-:-:S03]  /*6750*/  IMAD.WIDE R6, R0, 0x2, R22 ;  /* 0x0000000200067825 */ /* 0x004fc600078e0216 */
[----:B------:R-:W-:Y:S04]  /*6760*/  STL [R1+0x1508], R2 ;  /* 0x0015080201007387 */ /* 0x000fe80000100800 */
[----:B------:R2:W-:Y:S04]  /*6770*/  STL [R1+0x1504], R3 ;  /* 0x0015040301007387 */ /* 0x0005e80000100800 */
[----:B------:R-:W-:Y:S04]  /*6780*/  STL [R1+0x1510], R4 ;  /* 0x0015100401007387 */ /* 0x000fe80000100800 */
[----:B------:R3:W-:Y:S01]  /*6790*/  STL [R1+0x150c], R5 ;  /* 0x00150c0501007387 */ /* 0x0007e20000100800 */
[----:B--2---:R-:W-:-:S03]  /*67a0*/  IMAD.WIDE R2, R0, 0x2, R20 ;  /* 0x0000000200027825 */ /* 0x004fc600078e0214 */
[----:B------:R-:W-:Y:S04]  /*67b0*/  STL [R1+0x1518], R6 ;  /* 0x0015180601007387 */ /* 0x000fe80000100800 */
[----:B------:R2:W-:Y:S04]  /*67c0*/  STL [R1+0x1514], R7 ;  /* 0x0015140701007387 */ /* 0x0005e80000100800 */
[----:B------:R-:W-:Y:S01]  /*67d0*/  STL [R1+0x1520], R2 ;  /* 0x0015200201007387 */ /* 0x000fe20000100800 */
[----:B------:R-:W-:Y:S02]  /*67e0*/  IMAD R10, R11, 0x5b, RZ ;  /* 0x0000005b0b0a7824 */ /* 0x000fe400078e02ff */
[C---:B---3--:R-:W-:Y:S01]  /*67f0*/  IMAD.WIDE R4, R0.reuse, 0x2, R16 ;  /* 0x0000000200047825 */ /* 0x048fe200078e0210 */
[----:B------:R3:W-:Y:S01]  /*6800*/  STL [R1+0x151c], R3 ;  /* 0x00151c0301007387 */ /* 0x0007e20000100800 */
[----:B------:R-:W4:Y:S02]  /*6810*/  LDC R11, c[0x0][0x3a8] ;  /* 0x0000ea00ff0b7b82 */ /* 0x000f240000000800 */
[----:B--2---:R-:W-:-:S04]  /*6820*/  IMAD.WIDE R6, R0, 0x2, R14 ;  /* 0x0000000200067825 */ /* 0x004fc800078e020e */
[----:B---3--:R-:W-:-:S04]  /*6830*/  IMAD.WIDE R2, R0, 0x2, R18 ;  /* 0x0000000200027825 */ /* 0x008fc800078e0212 */
[C---:B------:R-:W-:Y:S01]  /*6840*/  IMAD.WIDE R8, R10.reuse, 0x2, R24 ;  /* 0x000000020a087825 */ /* 0x040fe200078e0218 */
        /* <DEDUP_REMOVED lines=19> */
[----:B0-----:R-:W-:Y:S02]  /*6980*/  IMAD R0, R12, 0x5a, RZ ;  /* 0x0000005a0c007824 */ /* 0x001fe400078e02ff */
[C---:B---3--:R-:W-:Y:S01]  /*6990*/  IMAD.WIDE R4, R10.reuse, 0x2, R16 ;  /* 0x000000020a047825 */ /* 0x048fe200078e0210 */
[----:B------:R0:W-:Y:S01]  /*69a0*/  STL [R1+0x155c], R3 ;  /* 0x00155c0301007387 */ /* 0x0001e20000100800 */
[----:B------:R-:W3:Y:S02]  /*69b0*/  LDC R12, c[0x0][0x3a8] ;  /* 0x0000ea00ff0c7b82 */ /* 0x000ee40000000800 */
[----:B--2---:R-:W-:-:S04]  /*69c0*/  IMAD.WIDE R6, R10, 0x2, R14 ;  /* 0x000000020a067825 */ /* 0x004fc800078e020e */
        /* <DEDUP_REMOVED lines=9> */
[----:B--2---:R-:W-:-:S03]  /*6a60*/  IMAD.WIDE R4, R0, 0x2, R26 ;  /* 0x0000000200047825 */ /* 0x004fc600078e021a */
        /* <DEDUP_REMOVED lines=11> */
[----:B----4-:R-:W-:Y:S02]  /*6b20*/  IMAD R10, R11, 0x59, RZ ;  /* 0x000000590b0a7824 */ /* 0x010fe400078e02ff */
[C---:B--2---:R-:W-:Y:S01]  /*6b30*/  IMAD.WIDE R4, R0.reuse, 0x2, R16 ;  /* 0x0000000200047825 */ /* 0x044fe200078e0210 */
[----:B------:R2:W-:Y:S01]  /*6b40*/  STL [R1+0x159c], R3 ;  /* 0x00159c0301007387 */ /* 0x0005e20000100800 */
[----:B------:R-:W4:Y:S02]  /*6b50*/  LDC R11, c[0x0][0x3a8] ;  /* 0x0000ea00ff0b7b82 */ /* 0x000f240000000800 */
[----:B0-----:R-:W-:-:S04]  /*6b60*/  IMAD.WIDE R6, R0, 0x2, R14 ;  /* 0x0000000200067825 */ /* 0x001fc800078e020e */
[----:B--2---:R-:W-:-:S04]  /*6b70*/  IMAD.WIDE R2, R0, 0x2, R18 ;  /* 0x0000000200027825 */ /* 0x004fc800078e0212 */
        /* <DEDUP_REMOVED lines=20> */
[----:B---3--:R-:W-:Y:S02]  /*6cc0*/  IMAD R0, R12, 0x58, RZ ;  /* 0x000000580c007824 */ /* 0x008fe400078e02ff */
[C---:B--2---:R-:W-:Y:S01]  /*6cd0*/  IMAD.WIDE R4, R10.reuse, 0x2, R16 ;  /* 0x000000020a047825 */ /* 0x044fe200078e0210 */
[----:B------:R2:W-:Y:S01]  /*6ce0*/  STL [R1+0x15dc], R3 ;  /* 0x0015dc0301007387 */ /* 0x0005e20000100800 */
[----:B------:R-:W3:Y:S02]  /*6cf0*/  LDC R12, c[0x0][0x3a8] ;  /* 0x0000ea00ff0c7b82 */ /* 0x000ee40000000800 */
        /* <DEDUP_REMOVED lines=620> */
[----:B---3--:R-:W-:Y:S02]  /*93c0*/  IMAD.SHL.U32 R0, R12, 0x40, RZ ;  /* 0x000000400c007824 */ /* 0x008fe400078e00ff */
        /* <DEDUP_REMOVED lines=1584> */
[----:B------:R-:W-:Y:S04]  /*f6d0*/  STL [R1+0x2afc], R7 ;  /* 0x002afc0701007387 */ /* 0x000fe80000100800 */
[----:B------:R-:W-:Y:S01]  /*f6e0*/  STL [R1+0x2b08], R8 ;  /* 0x002b080801007387 */ /* 0x000fe20000100800 */
[----:B--2---:R-:W-:-:S03]  /*f6f0*/  IMAD.WIDE R4, R0, 0x2, R16 ;  /* 0x0000000200047825 */ /* 0x004fc600078e0210 */
[----:B------:R-:W-:Y:S04]  /*f700*/  STL [R1+0x2b04], R9 ;  /* 0x002b040901007387 */ /* 0x000fe80000100800 */
[----:B------:R-:W-:Y:S04]  /*f710*/  STL [R1+0x2b10], R2 ;  /* 0x002b100201007387 */ /* 0x000fe80000100800 */
[----:B------:R0:W-:Y:S01]  /*f720*/  STL [R1+0x2b0c], R3 ;  /* 0x002b0c0301007387 */ /* 0x0001e20000100800 */
[----:B----4-:R-:W-:Y:S02]  /*f730*/  IMAD R10, R11, 0x3, RZ ;  /* 0x000000030b0a7824 */ /* 0x010fe400078e02ff */
[----:B------:R-:W2:Y:S01]  /*f740*/  LDC R11, c[0x0][0x3a8] ;  /* 0x0000ea00ff0b7b82 */ /* 0x000ea20000000800 */
[----:B0-----:R-:W-:-:S07]  /*f750*/  IMAD.WIDE R2, R0, 0x2, R14 ;  /* 0x0000000200027825 */ /* 0x001fce00078e020e */
[----:B------:R-:W0:Y:S01]  /*f760*/  LDC R0, c[0x0][0x3a8] ;  /* 0x0000ea00ff007b82 */ /* 0x000e220000000800 */
[----:B------:R-:W-:Y:S01]  /*f770*/  STL [R1+0x2b18], R4 ;  /* 0x002b180401007387 */ /* 0x000fe20000100800 */
[----:B------:R-:W-:-:S03]  /*f780*/  IMAD.WIDE R6, R10, 0x2, R24 ;  /* 0x000000020a067825 */ /* 0x000fc600078e0218 */
[----:B------:R4:W-:Y:S04]  /*f790*/  STL [R1+0x2b14], R5 ;  /* 0x002b140501007387 */ /* 0x0009e80000100800 */
[----:B------:R-:W-:Y:S04]  /*f7a0*/  STL [R1+0x2b20], R2 ;  /* 0x002b200201007387 */ /* 0x000fe80000100800 */
[----:B------:R1:W-:Y:S01]  /*f7b0*/  STL [R1+0x2b1c], R3 ;  /* 0x002b1c0301007387 */ /* 0x0003e20000100800 */
[----:B----4-:R-:W-:-:S03]  /*f7c0*/  IMAD.WIDE R4, R10, 0x2, R26 ;  /* 0x000000020a047825 */ /* 0x010fc600078e021a */
[----:B------:R-:W-:Y:S01]  /*f7d0*/  STL [R1+0x2b28], R6 ;  /* 0x002b280601007387 */ /* 0x000fe20000100800 */
[----:B-1----:R-:W-:-:S03]  /*f7e0*/  IMAD.WIDE R2, R10, 0x2, R28 ;  /* 0x000000020a027825 */ /* 0x002fc600078e021c */
[----:B------:R1:W-:Y:S01]  /*f7f0*/  STL [R1+0x2b24], R7 ;  /* 0x002b240701007387 */ /* 0x0003e20000100800 */
[----:B------:R-:W-:-:S03]  /*f800*/  IMAD.WIDE R8, R10, 0x2, R20 ;  /* 0x000000020a087825 */ /* 0x000fc600078e0214 */
[----:B------:R-:W-:Y:S04]  /*f810*/  STL [R1+0x2b30], R2 ;  /* 0x002b300201007387 */ /* 0x000fe80000100800 */
[----:B------:R4:W-:Y:S01]  /*f820*/  STL [R1+0x2b2c], R3 ;  /* 0x002b2c0301007387 */ /* 0x0009e20000100800 */
[----:B-1----:R-:W-:-:S03]  /*f830*/  IMAD.WIDE R6, R10, 0x2, R22 ;  /* 0x000000020a067825 */ /* 0x002fc600078e0216 */
[----:B------:R-:W-:Y:S04]  /*f840*/  STL [R1+0x2b38], R4 ;  /* 0x002b380401007387 */ /* 0x000fe80000100800 */
[----:B------:R1:W-:Y:S01]  /*f850*/  STL [R1+0x2b34], R5 ;  /* 0x002b340501007387 */ /* 0x0003e20000100800 */
[----:B----4-:R-:W-:-:S03]  /*f860*/  IMAD.WIDE R2, R10, 0x2, R18 ;  /* 0x000000020a027825 */ /* 0x010fc600078e0212 */
[----:B------:R-:W-:Y:S01]  /*f870*/  STL [R1+0x2b40], R6 ;  /* 0x002b400601007387 */ /* 0x000fe20000100800 */
[----:B0-----:R-:W-:-:S03]  /*f880*/  IMAD.SHL.U32 R0, R0, 0x2, RZ ;  /* 0x0000000200007824 */ /* 0x001fc600078e00ff */
[----:B------:R0:W-:Y:S01]  /*f890*/  STL [R1+0x2b3c], R7 ;  /* 0x002b3c0701007387 */ /* 0x0001e20000100800 */
[----:B-1----:R-:W-:-:S03]  /*f8a0*/  IMAD.WIDE R4, R10, 0x2, R16 ;  /* 0x000000020a047825 */ /* 0x002fc600078e0210 */
[----:B------:R1:W-:Y:S04]  /*f8b0*/  STL [R1+0x2b48], R8 ;  /* 0x002b480801007387 */ /* 0x0003e80000100800 */
[----:B------:R-:W-:Y:S01]  /*f8c0*/  STL [R1+0x2b44], R9 ;  /* 0x002b440901007387 */ /* 0x000fe20000100800 */
[----:B0-----:R-:W-:-:S03]  /*f8d0*/  IMAD.WIDE R6, R10, 0x2, R14 ;  /* 0x000000020a067825 */ /* 0x001fc600078e020e */
[----:B------:R-:W-:Y:S01]  /*f8e0*/  STL [R1+0x2b50], R2 ;  /* 0x002b500201007387 */ /* 0x000fe20000100800 */
[----:B------:R-:W0:Y:S03]  /*f8f0*/  LDC R10, c[0x0][0x3a8] ;  /* 0x0000ea00ff0a7b82 */ /* 0x000e260000000800 */
[----:B------:R4:W-:Y:S05]  /*f900*/  STL [R1+0x2b4c], R3 ;  /* 0x002b4c0301007387 */ /* 0x0009ea0000100800 */
[----:B-1----:R-:W1:Y:S01]  /*f910*/  LDC R8, c[0x0][0x3a8] ;  /* 0x0000ea00ff087b82 */ /* 0x002e620000000800 */
[----:B------:R-:W-:Y:S01]  /*f920*/  STL [R1+0x2b58], R4 ;  /* 0x002b580401007387 */ /* 0x000fe20000100800 */
[----:B----4-:R-:W-:-:S06]  /*f930*/  IMAD.WIDE R2, R0, 0x2, R24 ;  /* 0x0000000200027825 */ /* 0x010fcc00078e0218 */
[----:B------:R-:W4:Y:S01]  /*f940*/  LDC R9, c[0x0][0x3a8] ;  /* 0x0000ea00ff097b82 */ /* 0x000f220000000800 */
        /* <DEDUP_REMOVED lines=25> */
[----:B----4-:R-:W-:-:S03]  /*fae0*/  IMAD.WIDE R6, R9, 0x2, R28 ;  /* 0x0000000209067825 */ /* 0x010fc600078e021c */
[----:B------:R-:W-:Y:S01]  /*faf0*/  STL [R1+0x2ba0], R4 ;  /* 0x002ba00401007387 */ /* 0x000fe20000100800 */
[----:B-1----:R-:W-:Y:S02]  /*fb00*/  IMAD.WIDE R2, R8, 0x2, R24 ;  /* 0x0000000208027825 */ /* 0x002fe400078e0218 */
[----:B------:R-:W1:Y:S01]  /*fb10*/  LDC R8, c[0x0][0x3a8] ;  /* 0x0000ea00ff087b82 */ /* 0x000e620000000800 */
[----:B------:R3:W-:Y:S04]  /*fb20*/  STL [R1+0x2b9c], R5 ;  /* 0x002b9c0501007387 */ /* 0x0007e80000100800 */
[----:B------:R-:W-:Y:S04]  /*fb30*/  STL [R1+0x2ba8], R2 ;  /* 0x002ba80201007387 */ /* 0x000fe80000100800 */
[----:B------:R0:W-:Y:S04]  /*fb40*/  STL [R1+0x2ba4], R3 ;  /* 0x002ba40301007387 */ /* 0x0001e80000100800 */
[----:B------:R4:W-:Y:S01]  /*fb50*/  STL [R1+0x2bb0], R6 ;  /* 0x002bb00601007387 */ /* 0x0009e20000100800 */
[----:B---3--:R-:W-:-:S04]  /*fb60*/  IMAD.WIDE R4, R11, 0x2, R22 ;  /* 0x000000020b047825 */ /* 0x008fc800078e0216 */
[----:B0-----:R-:W-:Y:S01]  /*fb70*/  IMAD.WIDE R2, R10, 0x2, R26 ;  /* 0x000000020a027825 */ /* 0x001fe200078e021a */
[----:B----4-:R-:W0:Y:S01]  /*fb80*/  LDC R6, c[0x0][0x3a8] ;  /* 0x0000ea00ff067b82 */ /* 0x010e220000000800 */
[----:B------:R-:W-:Y:S04]  /*fb90*/  STL [R1+0x2bac], R7 ;  /* 0x002bac0701007387 */ /* 0x000fe80000100800 */
[----:B------:R-:W-:Y:S04]  /*fba0*/  STL [R1+0x2bb8], R2 ;  /* 0x002bb80201007387 */ /* 0x000fe80000100800 */
[----:B------:R3:W-:Y:S04]  /*fbb0*/  STL [R1+0x2bb4], R3 ;  /* 0x002bb40301007387 */ /* 0x0007e80000100800 */
[----:B------:R-:W-:Y:S01]  /*fbc0*/  STL [R1+0x2bc0], R4 ;  /* 0x002bc00401007387 */ /* 0x000fe20000100800 */
[----:B---3--:R-:W-:-:S03]  /*fbd0*/  IMAD.WIDE R2, R12, 0x2, R20 ;  /* 0x000000020c027825 */ /* 0x008fc600078e0214 */
[----:B------:R-:W-:Y:S04]  /*fbe0*/  STL [R1+0x2bbc], R5 ;  /* 0x002bbc0501007387 */ /* 0x000fe80000100800 */
[----:B------:R-:W-:Y:S04]  /*fbf0*/  STL [R1+0x2bc8], R2 ;  /* 0x002bc80201007387 */ /* 0x000fe80000100800 */
[----:B------:R1:W-:Y:S02]  /*fc00*/  STL [R1+0x2bc4], R3 ;  /* 0x002bc40301007387 */ /* 0x0003e40000100800 */
[----:B-1----:R-:W-:-:S05]  /*fc10*/  IMAD.WIDE R2, R8, 0x2, R18 ;  /* 0x0000000208027825 */ /* 0x002fca00078e0212 */
[----:B------:R-:W-:Y:S04]  /*fc20*/  STL [R1+0x2bd0], R2 ;  /* 0x002bd00201007387 */ /* 0x000fe80000100800 */
[----:B------:R0:W-:Y:S02]  /*fc30*/  STL [R1+0x2bcc], R3 ;  /* 0x002bcc0301007387 */ /* 0x0001e40000100800 */
[----:B0-----:R-:W-:-:S05]  /*fc40*/  IMAD.WIDE R2, R6, 0x2, R16 ;  /* 0x0000000206027825 */ /* 0x001fca00078e0210 */
[----:B------:R-:W-:Y:S04]  /*fc50*/  STL [R1+0x2bd8], R2 ;  /* 0x002bd80201007387 */ /* 0x000fe80000100800 */
[----:B------:R2:W-:Y:S02]  /*fc60*/  STL [R1+0x2bd4], R3 ;  /* 0x002bd40301007387 */ /* 0x0005e40000100800 */
[----:B--2---:R-:W-:-:S05]  /*fc70*/  IMAD.WIDE R2, R0, 0x2, R14 ;  /* 0x0000000200027825 */ /* 0x004fca00078e020e */
[----:B------:R0:W-:Y:S04]  /*fc80*/  STL [R1+0x2be0], R2 ;  /* 0x002be00201007387 */ /* 0x0001e80000100800 */
[----:B------:R0:W-:Y:S04]  /*fc90*/  STL [R1+0x2bdc], R3 ;  /* 0x002bdc0301007387 */ /* 0x0001e80000100800 */
[----:B------:R0:W-:Y:S04]  /*fca0*/  STL [R1+0x11d8], RZ ;  /* 0x0011d8ff01007387 */ /* 0x0001e80000100800 */
        /* <DEDUP_REMOVED lines=127> */
[----:B------:R0:W-:Y:S02]  /*104a0*/  STL [R1+0x24c], RZ ;  /* 0x00024cff01007387 */ /* 0x0001e40000100800 */
.L_x_1:
[----:B01----:R-:W2:Y:S01]  /*104b0*/  LDL.64 R2, [R1+0x3e8] ;  /* 0x0003e80001027983 */ /* 0x003ea20000100a00 */
[----:B------:R-:W0:Y:S03]  /*104c0*/  LDC R0, c[0x0][0x3a0] ;  /* 0x0000e800ff007b82 */ /* 0x000e260000000800 */
[----:B--2---:R1:W-:Y:S04]  /*104d0*/  STL [R1+0x4400], R3 ;  /* 0x0044000301007387 */ /* 0x0043e80000100800 */
[----:B-1----:R-:W0:Y:S04]  /*104e0*/  LDL R3, [R1+0x11d8] ;  /* 0x0011d80001037983 */ /* 0x002e280000100800 */
        /* <DEDUP_REMOVED lines=74> */
[----:B------:R-:W-:Y:S01]  /*10990*/  STL [R1+0x3624], R15 ;  /* 0x0036240f01007387 */ /* 0x000fe20000100800 */
[----:B0-----:R-:W-:-:S03]  /*109a0*/  IMAD R0, R3, -0x80, R0 ;  /* 0xffffff8003007824 */ /* 0x001fc600078e0200 */
        /* <DEDUP_REMOVED lines=888> */
[----:B------:R-:W-:Y:S04]  /*14130*/  STL [R1+0x34f0], R14 ;  /* 0x0034f00e01007387 */ /* 0x000fe80000100800 */
[----:B-----5:R-:W-:Y:S04]  /*14140*/  STL [R1+0x34ec], R29 ;  /* 0x0034ec1d01007387 */ /* 0x020fe80000100800 */
        /* <DEDUP_REMOVED lines=21> */
[----:B------:R-:W2:Y:S01]  /*142a0*/  LDL.LU R3, [R1+0x4400] ;  /* 0x0044000001037983 */ /* 0x000ea20000300800 */
[----:B------:R-:W-:-:S02]  /*142b0*/  ISETP.GT.AND P0, PT, R0, RZ, PT ;  /* 0x000000ff0000720c */ /* 0x000fc40003f04270 */
[----:B0-----:R-:W-:Y:S02]  /*142c0*/  PRMT R4, RZ, 0x7610, R4 ;  /* 0x00007610ff047816 */ /* 0x001fe40000000004 */
[----:B------:R-:W-:Y:S02]  /*142d0*/  PRMT R5, RZ, 0x7610, R5 ;  /* 0x00007610ff057816 */ /* 0x000fe40000000005 */
[----:B------:R-:W-:-:S07]  /*142e0*/  PRMT R15, RZ, 0x7610, R15 ;  /* 0x00007610ff0f7816 */ /* 0x000fce000000000f */
[----:B--2---:R-:W2:Y:S04]  /*142f0*/  @P0 LDG.E.U16 R4, desc[UR10][R2.64] ;  /* 0x0000000a02040981 */ /* 0x004ea8000c1e1500 */
[----:B--2---:R0:W-:Y:S04]  /*14300*/  STL [R1+0x11d4], R4 ;  /* 0x0011d40401007387 */ /* 0x0041e80000100800 */
[----:B0-----:R-:W2:Y:S04]  /*14310*/  LDL.LU R4, [R1+0x43fc] ;  /* 0x0043fc0001047983 */ /* 0x001ea80000300800 */
[----:B------:R-:W3:Y:S04]  /*14320*/  LDL.64 R2, [R1+0x3e0] ;  /* 0x0003e00001027983 */ /* 0x000ee80000100a00 */
[----:B---3--:R-:W3:Y:S04]  /*14330*/  @P0 LDG.E.U16 R5, desc[UR10][R2.64] ;  /* 0x0000000a02050981 */ /* 0x008ee8000c1e1500 */
[----:B---3--:R0:W-:Y:S04]  /*14340*/  STL [R1+0x11d0], R5 ;  /* 0x0011d00501007387 */ /* 0x0081e80000100800 */
[----:B0-----:R-:W3:Y:S04]  /*14350*/  LDL.LU R5, [R1+0x43f8] ;  /* 0x0043f80001057983 */ /* 0x001ee80000300800 */
[----:B------:R-:W4:Y:S01]  /*14360*/  LDL.64 R2, [R1+0x3d8] ;  /* 0x0003d80001027983 */ /* 0x000f220000100a00 */
[----:B---3--:R-:W-:-:S03]  /*14370*/  PRMT R5, RZ, 0x7610, R5 ;  /* 0x00007610ff057816 */ /* 0x008fc60000000005 */
[----:B----4-:R-:W3:Y:S04]  /*14380*/  @P0 LDG.E.U16 R15, desc[UR10][R2.64] ;  /* 0x0000000a020f0981 */ /* 0x010ee8000c1e1500 */
        /* <DEDUP_REMOVED lines=8> */
[----:B------:R-:W-:-:S02]  /*14410*/  ISETP.GT.AND P1, PT, R0, 0x1, PT ;  /* 0x000000010000780c */ /* 0x000fc40003f24270 */
[----:B---3--:R-:W-:Y:S01]  /*14420*/  PRMT R5, RZ, 0x7610, R5 ;  /* 0x00007610ff057816 */ /* 0x008fe20000000005 */
        /* <DEDUP_REMOVED lines=18> */
[----:B------:R-:W4:Y:S04]  /*14550*/  LDL R2, [R1+0x2bdc] ;  /* 0x002bdc0001027983 */ /* 0x000f280000100800 */
[----:B------:R-:W4:Y:S01]  /*14560*/  LDL R3, [R1+0x2be0] ;  /* 0x002be00001037983 */ /* 0x000f220000100800 */
[----:B---3--:R-:W-:-:S02]  /*14570*/  PRMT R5, RZ, 0x7610, R5 ;  /* 0x00007610ff057816 */ /* 0x008fc40000000005 */
[----:B----4-:R-:W-:-:S04]  /*14580*/  @P1 LOP3.LUT R3, R3, R2, RZ, 0x3c, !PT ;  /* 0x0000000203031212 */ /* 0x010fc800078e3cff */
[----:B------:R-:W-:-:S04]  /*14590*/  @P1 LOP3.LUT R2, R3, R2, RZ, 0x3c, !PT ;  /* 0x0000000203021212 */ /* 0x000fc800078e3cff */
[----:B------:R-:W-:-:S05]  /*145a0*/  @P1 LOP3.LUT R3, R3, R2, RZ, 0x3c, !PT ;  /* 0x0000000203031212 */ /* 0x000fca00078e3cff */
[----:B------:R-:W3:Y:S04]  /*145b0*/  @P1 LDG.E.U16 R15, desc[UR10][R2.64] ;  /* 0x0000000a020f1981 */ /* 0x000ee8000c1e1500 */
        /* <DEDUP_REMOVED lines=31> */
[----:B------:R-:W-:-:S02]  /*147b0*/  ISETP.GT.AND P0, PT, R0, 0x2, PT ;  /* 0x000000020000780c */ /* 0x000fc40003f04270 */
[----:B---3--:R-:W-:Y:S02]  /*147c0*/  PRMT R5, RZ, 0x7610, R5 ;  /* 0x00007610ff057816 */ /* 0x008fe40000000005 */
        /* <DEDUP_REMOVED lines=7425> */
[----:B------:R-:W4:Y:S02]  /*317e0*/  LDL R3, [R1+0x1268] ;  /* 0x0012680001037983 */ /* 0x000f240000100800 */
[----:B----4-:R-:W-:-:S04]  /*317f0*/  @P1 LOP3.LUT R3, R3, R2, RZ, 0x3c, !PT ;  /* 0x0000000203031212 */ /* 0x010fc800078e3cff */
[----:B------:R-:W-:-:S04]  /*31800*/  @P1 LOP3.LUT R2, R3, R2, RZ, 0x3c, !PT ;  /* 0x0000000203021212 */ /* 0x000fc800078e3cff */
[----:B------:R-:W-:-:S05]  /*31810*/  @P1 LOP3.LUT R3, R3, R2, RZ, 0x3c, !PT ;  /* 0x0000000203031212 */ /* 0x000fca00078e3cff */
[----:B------:R-:W4:Y:S04]  /*31820*/  @P1 LDG.E.U16 R15, desc[UR10][R2.64] ;  /* 0x0000000a020f1981 */ /* 0x000f28000c1e1500 */
[----:B----4-:R0:W-:Y:S04]  /*31830*/  STL [R1+0x2cc], R15 ;  /* 0x0002cc0f01007387 */ /* 0x0101e80000100800 */
[----:B0-----:R-:W4:Y:S04]  /*31840*/  LDL.LU R15, [R1+0x3714] ;  /* 0x00371400010f7983 */ /* 0x001f280000300800 */
[----:B------:R-:W2:Y:S04]  /*31850*/  LDL R2, [R1+0x125c] ;  /* 0x00125c0001027983 */ /* 0x000ea80000100800 */
[----:B------:R-:W2:Y:S01]  /*31860*/  LDL R3, [R1+0x1260] ;  /* 0x0012600001037983 */ /* 0x000ea20000100800 */
[----:B----4-:R-:W-:-:S02]  /*31870*/  PRMT R15, RZ, 0x7610, R15 ;  /* 0x00007610ff0f7816 */ /* 0x010fc4000000000f */
[----:B--2---:R-:W-:-:S04]  /*31880*/  @P1 LOP3.LUT R3, R3, R2, RZ, 0x3c, !PT ;  /* 0x0000000203031212 */ /* 0x004fc800078e3cff */
[----:B------:R-:W-:-:S04]  /*31890*/  @P1 LOP3.LUT R2, R3, R2, RZ, 0x3c, !PT ;  /* 0x0000000203021212 */ /* 0x000fc800078e3cff */
[----:B------:R-:W-:-:S05]  /*318a0*/  @P1 LOP3.LUT R3, R3, R2, RZ, 0x3c, !PT ;  /* 0x0000000203031212 */ /* 0x000fca00078e3cff */
[----:B------:R-:W2:Y:S04]  /*318b0*/  @P1 LDG.E.U16 R15, desc[UR10][R2.64] ;  /* 0x0000000a020f1981 */ /* 0x000ea8000c1e1500 */
[----:B--2---:R0:W-:Y:S04]  /*318c0*/  STL [R1+0x2c8], R15 ;  /* 0x0002c80f01007387 */ /* 0x0041e80000100800 */
[----:B0-----:R-:W2:Y:S04]  /*318d0*/  LDL.LU R15, [R1+0x3710] ;  /* 0x00371000010f7983 */ /* 0x001ea80000300800 */
[----:B------:R-:W4:Y:S04]  /*318e0*/  LDL R2, [R1+0x1254] ;  /* 0x0012540001027983 */ /* 0x000f280000100800 */
[----:B------:R-:W4:Y:S01]  /*318f0*/  LDL R3, [R1+0x1258] ;  /* 0x0012580001037983 */ /* 0x000f220000100800 */
[----:B--2---:R-:W-:-:S02]  /*31900*/  PRMT R15, RZ, 0x7610, R15 ;  /* 0x00007610ff0f7816 */ /* 0x004fc4000000000f */
[----:B----4-:R-:W-:-:S04]  /*31910*/  @P1 LOP3.LUT R3, R3, R2, RZ, 0x3c, !PT ;  /* 0x0000000203031212 */ /* 0x010fc800078e3cff */
        /* <DEDUP_REMOVED lines=25> */
[----:B------:R-:W-:-:S02]  /*31ab0*/  ISETP.GT.AND P0, PT, R0, 0x68, PT ;  /* 0x000000680000780c */ /* 0x000fc40003f04270 */
[----:B--2---:R-:W-:Y:S02]  /*31ac0*/  PRMT R15, RZ, 0x7610, R15 ;  /* 0x00007610ff0f7816 */ /* 0x004fe4000000000f */
        /* <DEDUP_REMOVED lines=1194> */
[----:B------:R-:W-:-:S02]  /*36570*/  PRMT R4, RZ, 0x7610, R4 ;  /* 0x00007610ff047816 */ /* 0x000fc40000000004 */
        /* <DEDUP_REMOVED lines=8> */
[----:B------:R-:W-:-:S02]  /*36600*/  PRMT R14, RZ, 0x7610, R14 ;  /* 0x00007610ff0e7816 */ /* 0x000fc4000000000e */
[----:B--2---:R-:W-:-:S04]  /*36610*/  @P0 LOP3.LUT R3, R3, R2, RZ, 0x3c, !PT ;  /* 0x0000000203030212 */ /* 0x004fc800078e3cff */
[----:B------:R-:W-:-:S04]  /*36620*/  @P0 LOP3.LUT R2, R3, R2, RZ, 0x3c, !PT ;  /* 0x0000000203020212 */ /* 0x000fc800078e3cff */
[----:B------:R-:W-:-:S05]  /*36630*/  @P0 LOP3.LUT R3, R3, R2, RZ, 0x3c, !PT ;  /* 0x0000000203030212 */ /* 0x000fca00078e3cff */
[----:B------:R-:W2:Y:S04]  /*36640*/  @P0 LDG.E.U16 R14, desc[UR10][R2.64] ;  /* 0x0000000a020e0981 */ /* 0x000ea8000c1e1500 */
[----:B--2---:R0:W-:Y:S04]  /*36650*/  STL [R1+0x10], R14 ;  /* 0x0000100e01007387 */ /* 0x0041e80000100800 */
[----:B0-----:R-:W2:Y:S04]  /*36660*/  LDL.LU R14, [R1+0x34f0] ;  /* 0x0034f000010e7983 */ /* 0x001ea80000300800 */
        /* <DEDUP_REMOVED lines=25> */
[----:B------:R-:W3:Y:S04]  /*36800*/  LDL R2, [R1+0x2fe0] ;  /* 0x002fe00001027983 */ /* 0x000ee80000100800 */
[----:B------:R-:W3:Y:S01]  /*36810*/  LDL R3, [R1+0x2fec] ;  /* 0x002fec0001037983 */ /* 0x000ee20000100800 */
[----:B------:R-:W-:-:S03]  /*36820*/  PRMT R27, RZ, 0x7610, R27 ;  /* 0x00007610ff1b7816 */ /* 0x000fc6000000001b */
[----:B--2---:R0:W-:Y:S04]  /*36830*/  STL [R1+0x4], R15 ;  /* 0x0000040f01007387 */ /* 0x0041e80000100800 */
[----:B0-----:R-:W2:Y:S01]  /*36840*/  LDL R15, [R1+0x3010] ;  /* 0x00301000010f7983 */ /* 0x001ea20000100800 */
[-C--:B---3--:R-:W-:Y:S02]  /*36850*/  @P0 LOP3.LUT R3, R3, R2.reuse, RZ, 0x3c, !PT ;  /* 0x0000000203030212 */ /* 0x088fe400078e3cff */
[----:B------:R-:W-:Y:S02]  /*36860*/  ISETP.GT.AND P1, PT, R0, 0x79, PT ;  /* 0x000000790000780c */ /* 0x000fe40003f24270 */
[----:B------:R-:W-:-:S04]  /*36870*/  @P0 LOP3.LUT R2, R3, R2, RZ, 0x3c, !PT ;  /* 0x0000000203020212 */ /* 0x000fc800078e3cff */
[----:B------:R-:W-:-:S05]  /*36880*/  @P0 LOP3.LUT R3, R3, R2, RZ, 0x3c, !PT ;  /* 0x0000000203030212 */ /* 0x000fca00078e3cff */
[----:B------:R-:W3:Y:S04]  /*36890*/  @P0 LDG.E.U16 R27, desc[UR10][R2.64] ;  /* 0x0000000a021b0981 */ /* 0x000ee8000c1e1500 */
[----:B---3--:R0:W-:Y:S04]  /*368a0*/  STL [R1], R27 ;  /* 0x0000001b01007387 */ /* 0x0081e80000100800 */
[----:B0-----:R-:W3:Y:S04]  /*368b0*/  LDL.LU R27, [R1+0x34e4] ;  /* 0x0034e400011b7983 */ /* 0x001ee80000300800 */
        /* <DEDUP_REMOVED lines=33> */
[----:B------:R-:W2:Y:S01]  /*36ad0*/  @P1 LDG.E.U16 R23, desc[UR10][R2.64] ;  /* 0x0000000a02171981 */ /* 0x000ea2000c1e1500 */
[----:B------:R-:W-:-:S03]  /*36ae0*/  PRMT R22, RZ, 0x7610, R22 ;  /* 0x00007610ff167816 */ /* 0x000fc60000000016 */
[----:B--2---:R0:W-:Y:S04]  /*36af0*/  STL [R1+0x20], R23 ;  /* 0x0000201701007387 */ /* 0x0041e80000100800 */
[----:B0-----:R-:W2:Y:S04]  /*36b00*/  LDL.LU R23, [R1+0x34d4] ;  /* 0x0034d40001177983 */ /* 0x001ea80000300800 */
[----:B------:R-:W2:Y:S01]  /*36b10*/  LDL R3, [R1+0x3008] ;  /* 0x0030080001037983 */ /* 0x000ea20000100800 */
[----:B------:R-:W-:-:S03]  /*36b20*/  @P1 IMAD.MOV.U32 R2, RZ, RZ, R15 ;  /* 0x000000ffff021224 */ /* 0x000fc600078e000f */
[----:B------:R-:W3:Y:S04]  /*36b30*/  LDL R15, [R1+0x3038] ;  /* 0x00303800010f7983 */ /* 0x000ee80000100800 */
[----:B--2---:R-:W2:Y:S04]  /*36b40*/  @P1 LDG.E.U16 R22, desc[UR10][R2.64] ;  /* 0x0000000a02161981 */ /* 0x004ea8000c1e1500 */
        /* <DEDUP_REMOVED lines=28> */
[----:B---3--:R0:W-:Y:S04]  /*36d10*/  STL [R1+0x78], R20 ;  /* 0x0000781401007387 */ /* 0x0081e80000100800 */
[----:B0-----:R-:W3:Y:S04]  /*36d20*/  LDL.LU R20, [R1+0x34c8] ;  /* 0x0034c80001147983 */ /* 0x001ee80000300800 */
        /* <DEDUP_REMOVED lines=32> */
[----:B----4-:R-:W-:-:S03]  /*36f30*/  PRMT R4, RZ, 0x7610, R4 ;  /* 0x00007610ff047816 */ /* 0x010fc60000000004 */
[----:B--2---:R0:W-:Y:S04]  /*36f40*/  STL [R1+0x60], R10 ;  /* 0x0000600a01007387 */ /* 0x0041e80000100800 */
[----:B0-----:R-:W2:Y:S04]  /*36f50*/  LDL.LU R10, [R1+0x34b8] ;  /* 0x0034b800010a7983 */ /* 0x001ea80000300800 */
[----:B------:R-:W4:Y:S01]  /*36f60*/  LDL R3, [R1+0x3048] ;  /* 0x0030480001037983 */ /* 0x000f220000100800 */
[----:B------:R-:W-:Y:S01]  /*36f70*/  @P0 IMAD.MOV.U32 R2, RZ, RZ, R5 ;  /* 0x000000ffff020224 */ /* 0x000fe200078e0005 */
[----:B------:R-:W-:-:S02]  /*36f80*/  PRMT R9, RZ, 0x7610, R9 ;  /* 0x00007610ff097816 */ /* 0x000fc40000000009 */
[----:B------:R-:W2:Y:S04]  /*36f90*/  LDL R5, [R1+0x305c] ;  /* 0x00305c0001057983 */ /* 0x000ea80000100800 */
[----:B----4-:R0:W4:Y:S04]  /*36fa0*/  @P0 LDG.E.U16 R4, desc[UR10][R2.64] ;  /* 0x0000000a02040981 */ /* 0x010128000c1e1500 */
[----:B------:R-:W0:Y:S04]  /*36fb0*/  LDL R2, [R1+0x303c] ;  /* 0x00303c0001027983 */ /* 0x000e280000100800 */
[----:B------:R-:W0:Y:S02]  /*36fc0*/  LDL R3, [R1+0x3058] ;  /* 0x0030580001037983 */ /* 0x000e240000100800 */
[----:B0-----:R-:W-:-:S04]  /*36fd0*/  @P0 LOP3.LUT R3, R3, R2, RZ, 0x3c, !PT ;  /* 0x0000000203030212 */ /* 0x001fc800078e3cff */
[----:B------:R-:W-:-:S04]  /*36fe0*/  @P0 LOP3.LUT R2, R3, R2, RZ, 0x3c, !PT ;  /* 0x0000000203020212 */ /* 0x000fc800078e3cff */
[----:B------:R-:W-:-:S05]  /*36ff0*/  @P0 LOP3.LUT R3, R3, R2, RZ, 0x3c, !PT ;  /* 0x0000000203030212 */ /* 0x000fca00078e3cff */
[----:B------:R-:W2:Y:S04]  /*37000*/  @P0 LDG.E.U16 R9, desc[UR10][R2.64] ;  /* 0x0000000a02090981 */ /* 0x000ea8000c1e1500 */
[----:B----4-:R0:W-:Y:S04]  /*37010*/  STL [R1+0x5c], R4 ;  /* 0x00005c0401007387 */ /* 0x0101e80000100800 */
[----:B0-----:R-:W4:Y:S04]  /*37020*/  LDL R4, [R1+0x3078] ;  /* 0x0030780001047983 */ /* 0x001f280000100800 */
[----:B--2---:R0:W-:Y:S04]  /*37030*/  STL [R1+0x54], R9 ;  /* 0x0000540901007387 */ /* 0x0041e80000100800 */
[----:B0-----:R-:W2:Y:S04]  /*37040*/  LDL.LU R9, [R1+0x34b4] ;  /* 0x0034b40001097983 */ /* 0x001ea80000300800 */
[----:B------:R-:W2:Y:S01]  /*37050*/  LDL R3, [R1+0x3054] ;  /* 0x0030540001037983 */ /* 0x000ea20000100800 */
[----:B------:R-:W-:Y:S01]  /*37060*/  PRMT R14, RZ, 0x7610, R14 ;  /* 0x00007610ff0e7816 */ /* 0x000fe2000000000e */
[----:B---3--:R-:W-:Y:S01]  /*37070*/  @P0 IMAD.MOV.U32 R2, RZ, RZ, R15 ;  /* 0x000000ffff020224 */ /* 0x008fe200078e000f */
[----:B------:R-:W-:Y:S01]  /*37080*/  PRMT R8, RZ, 0x7610, R8 ;  /* 0x00007610ff087816 */ /* 0x000fe20000000008 */
[----:B------:R-:W3:Y:S04]  /*37090*/  LDL R15, [R1+0x3080] ;  /* 0x00308000010f7983 */ /* 0x000ee80000100800 */
[----:B--2---:R0:W2:Y:S04]  /*370a0*/  @P0 LDG.E.U16 R14, desc[UR10][R2.64] ;  /* 0x0000000a020e0981 */ /* 0x0040a8000c1e1500 */
[----:B------:R-:W0:Y:S04]  /*370b0*/  LDL R2, [R1+0x3060] ;  /* 0x0030600001027983 */ /* 0x000e280000100800 */
[----:B------:R-:W0:Y:S02]  /*370c0*/  LDL R3, [R1+0x306c] ;  /* 0x00306c0001037983 */ /* 0x000e240000100800 */
[----:B0-----:R-:W-:-:S04]  /*370d0*/  @P0 LOP3.LUT R3, R3, R2, RZ, 0x3c, !PT ;  /* 0x0000000203030212 */ /* 0x001fc800078e3cff */
[----:B------:R-:W-:-:S04]  /*370e0*/  @P0 LOP3.LUT R2, R3, R2, RZ, 0x3c, !PT ;  /* 0x0000000203020212 */ /* 0x000fc800078e3cff */
[----:B------:R-:W-:-:S05]  /*370f0*/  @P0 LOP3.LUT R3, R3, R2, RZ, 0x3c, !PT ;  /* 0x0000000203030212 */ /* 0x000fca00078e3cff */
[----:B------:R-:W3:Y:S04]  /*37100*/  @P0 LDG.E.U16 R8, desc[UR10][R2.64] ;  /* 0x0000000a02080981 */ /* 0x000ee8000c1e1500 */
[----:B--2---:R0:W-:Y:S04]  /*37110*/  STL [R1+0x50], R14 ;  /* 0x0000500e01007387 */ /* 0x0041e80000100800 */
[----:B0-----:R-:W2:Y:S04]  /*37120*/  LDL R14, [R1+0x308c] ;  /* 0x00308c00010e7983 */ /* 0x001ea80000100800 */
[----:B---3--:R0:W-:Y:S04]  /*37130*/  STL [R1+0x48], R8 ;  /* 0x0000480801007387 */ /* 0x0081e80000100800 */
[----:B0-----:R-:W3:Y:S04]  /*37140*/  LDL.LU R8, [R1+0x34b0] ;  /* 0x0034b00001087983 */ /* 0x001ee80000300800 */
[----:B------:R-:W2:Y:S04]  /*37150*/  LDL R2, [R1+0x3068] ;  /* 0x0030680001027983 */ /* 0x000ea80000100800 */
[----:B------:R-:W2:Y:S01]  /*37160*/  LDL R3, [R1+0x3070] ;  /* 0x0030700001037983 */ /* 0x000ea20000100800 */
[----:B------:R-:W-:-:S02]  /*37170*/  ISETP.GT.AND P1, PT, R0, 0x7b, PT ;  /* 0x0000007b0000780c */ /* 0x000fc40003f24270 */
[----:B------:R-:W-:Y:S02]  /*37180*/  PRMT R7, RZ, 0x7610, R7 ;  /* 0x00007610ff077816 */ /* 0x000fe40000000007 */
[----:B------:R-:W-:-:S09]  /*37190*/  PRMT R6, RZ, 0x7610, R6 ;  /* 0x00007610ff067816 */ /* 0x000fd20000000006 */
[----:B--2---:R-:W-:-:S04]  /*371a0*/  @P1 LOP3.LUT R3, R3, R2, RZ, 0x3c, !PT ;  /* 0x0000000203031212 */ /* 0x004fc800078e3cff */
[----:B------:R-:W-:-:S04]  /*371b0*/  @P1 LOP3.LUT R2, R3, R2, RZ, 0x3c, !PT ;  /* 0x0000000203021212 */ /* 0x000fc800078e3cff */
[----:B------:R-:W-:-:S05]  /*371c0*/  @P1 LOP3.LUT R3, R3, R2, RZ, 0x3c, !PT ;  /* 0x0000000203031212 */ /* 0x000fca00078e3cff */
[----:B------:R4:W2:Y:S02]  /*371d0*/  @P1 LDG.E.U16 R7, desc[UR10][R2.64] ;  /* 0x0000000a02071981 */ /* 0x0008a4000c1e1500 */
[----:B----4-:R-:W-:Y:S02]  /*371e0*/  @P1 IMAD.MOV.U32 R2, RZ, RZ, R4 ;  /* 0x000000ffff021224 */ /* 0x010fe400078e0004 */
[----:B------:R-:W-:-:S05]  /*371f0*/  @P1 IMAD.MOV.U32 R3, RZ, RZ, R5 ;  /* 0x000000ffff031224 */ /* 0x000fca00078e0005 */
[----:B------:R-:W4:Y:S04]  /*37200*/  @P1 LDG.E.U16 R6, desc[UR10][R2.64] ;  /* 0x0000000a02061981 */ /* 0x000f28000c1e1500 */
[----:B--2---:R0:W-:Y:S04]  /*37210*/  STL [R1+0x44], R7 ;  /* 0x0000440701007387 */ /* 0x0041e80000100800 */
[----:B0-----:R-:W2:Y:S04]  /*37220*/  LDL.LU R7, [R1+0x34ac] ;  /* 0x0034ac0001077983 */ /* 0x001ea80000300800 */
[----:B------:R-:W2:Y:S04]  /*37230*/  LDL R5, [R1+0x3094] ;  /* 0x0030940001057983 */ /* 0x000ea80000100800 */
[----:B------:R-:W2:Y:S04]  /*37240*/  LDL R4, [R1+0x30a4] ;  /* 0x0030a40001047983 */ /* 0x000ea80000100800 */
[----:B----4-:R0:W-:Y:S04]  /*37250*/  STL [R1+0x40], R6 ;  /* 0x0000400601007387 */ /* 0x0101e80000100800 */
[----:B0-----:R-:W4:Y:S04]  /*37260*/  LDL.LU R6, [R1+0x34a8] ;  /* 0x0034a80001067983 */ /* 0x001f280000300800 */
[----:B------:R-:W2:Y:S04]  /*37270*/  LDL R2, [R1+0x3074] ;  /* 0x0030740001027983 */ /* 0x000ea80000100800 */
[----:B------:R-:W2:Y:S01]  /*37280*/  LDL R3, [R1+0x3084] ;  /* 0x0030840001037983 */ /* 0x000ea20000100800 */
[----:B------:R-:W-:-:S02]  /*37290*/  PRMT R19, RZ, 0x7610, R19 ;  /* 0x00007610ff137816 */ /* 0x000fc40000000013 */
[----:B------:R-:W-:Y:S02]  /*372a0*/  PRMT R18, RZ, 0x7610, R18 ;  /* 0x00007610ff127816 */ /* 0x000fe40000000012 */
[----:B--2---:R-:W-:-:S04]  /*372b0*/  @P1 LOP3.LUT R3, R3, R2, RZ, 0x3c, !PT ;  /* 0x0000000203031212 */ /* 0x004fc800078e3cff */
[----:B------:R-:W-:-:S04]  /*372c0*/  @P1 LOP3.LUT R2, R3, R2, RZ, 0x3c, !PT ;  /* 0x0000000203021212 */ /* 0x000fc800078e3cff */
[----:B------:R-:W-:-:S05]  /*372d0*/  @P1 LOP3.LUT R3, R3, R2, RZ, 0x3c, !PT ;  /* 0x0000000203031212 */ /* 0x000fca00078e3cff */
[----:B------:R0:W2:Y:S02]  /*372e0*/  @P1 LDG.E.U16 R19, desc[UR10][R2.64] ;  /* 0x0000000a02131981 */ /* 0x0000a4000c1e1500 */
[----:B0-----:R-:W-:Y:S02]  /*372f0*/  @P1 IMAD.MOV.U32 R2, RZ, RZ, R14 ;  /* 0x000000ffff021224 */ /* 0x001fe400078e000e */
[----:B------:R-:W-:-:S05]  /*37300*/  @P1 IMAD.MOV.U32 R3, RZ, RZ, R15 ;  /* 0x000000ffff031224 */ /* 0x000fca00078e000f */
[----:B------:R-:W3:Y:S04]  /*37310*/  @P1 LDG.E.U16 R18, desc[UR10][R2.64] ;  /* 0x0000000a02121981 */ /* 0x000ee8000c1e1500 */
[----:B--2---:R0:W-:Y:S04]  /*37320*/  STL [R1+0x3c], R19 ;  /* 0x00003c1301007387 */ /* 0x0041e80000100800 */
[----:B0-----:R-:W2:Y:S04]  /*37330*/  LDL.LU R19, [R1+0x34a4] ;  /* 0x0034a40001137983 */ /* 0x001ea80000300800 */
[----:B------:R-:W2:Y:S04]  /*37340*/  LDL R15, [R1+0x30a0] ;  /* 0x0030a000010f7983 */ /* 0x000ea80000100800 */
[----:B------:R-:W2:Y:S04]  /*37350*/  LDL R14, [R1+0x30ac] ;  /* 0x0030ac00010e7983 */ /* 0x000ea80000100800 */
        /* <DEDUP_REMOVED lines=21> */
[----:B------:R0:W3:Y:S01]  /*374b0*/  @P1 LDG.E.U16 R29, desc[UR10][R2.64] ;  /* 0x0000000a021d1981 */ /* 0x0000e2000c1e1500 */
[----:B------:R-:W-:Y:S01]  /*374c0*/  PRMT R28, RZ, 0x7610, R28 ;  /* 0x00007610ff1c7816 */ /* 0x000fe2000000001c */
[----:B0-----:R-:W-:Y:S02]  /*374d0*/  @P1 IMAD.MOV.U32 R2, RZ, RZ, R14 ;  /* 0x000000ffff021224 */ /* 0x001fe400078e000e */
[----:B------:R-:W-:-:S05]  /*374e0*/  @P1 IMAD.MOV.U32 R3, RZ, RZ, R15 ;  /* 0x000000ffff031224 */ /* 0x000fca00078e000f */
[----:B------:R0:W4:Y:S04]  /*374f0*/  @P1 LDG.E.U16 R28, desc[UR10][R2.64] ;  /* 0x0000000a021c1981 */ /* 0x000128000c1e1500 */
[----:B--2---:R1:W-:Y:S04]  /*37500*/  STL [R1+0x30], R16 ;  /* 0x0000301001007387 */ /* 0x0043e80000100800 */
[----:B-1----:R-:W2:Y:S04]  /*37510*/  LDL.LU R16, [R1+0x3498] ;  /* 0x0034980001107983 */ /* 0x002ea80000300800 */
[----:B------:R-:W2:Y:S04]  /*37520*/  LDL R5, [R1+0x309c] ;  /* 0x00309c0001057983 */ /* 0x000ea80000100800 */
[----:B------:R-:W2:Y:S04]  /*37530*/  LDL R4, [R1+0x30b8] ;  /* 0x0030b80001047983 */ /* 0x000ea80000100800 */
[----:B---3--:R1:W-:Y:S04]  /*37540*/  STL [R1+0x3424], R29 ;  /* 0x0034241d01007387 */ /* 0x0083e80000100800 */
[----:B------:R-:W3:Y:S01]  /*37550*/  LDL R3, [R1+0x30a8] ;  /* 0x0030a80001037983 */ /* 0x000ee20000100800 */
[----:B------:R-:W-:-:S02]  /*37560*/  ISETP.GT.AND P0, PT, R0, 0x7c, PT ;  /* 0x0000007c0000780c */ /* 0x000fc40003f04270 */
[----:B------:R-:W-:Y:S02]  /*37570*/  PRMT R27, RZ, 0x7610, R27 ;  /* 0x00007610ff1b7816 */ /* 0x000fe4000000001b */
[----:B------:R-:W-:Y:S01]  /*37580*/  PRMT R26, RZ, 0x7610, R26 ;  /* 0x00007610ff1a7816 */ /* 0x000fe2000000001a */
[----:B------:R-:W2:Y:S04]  /*37590*/  LDL R15, [R1+0x30b4] ;  /* 0x0030b400010f7983 */ /* 0x000ea80000100800 */
[----:B------:R-:W2:Y:S04]  /*375a0*/  LDL R14, [R1+0x30c4] ;  /* 0x0030c400010e7983 */ /* 0x000ea80000100800 */
[----:B-1----:R-:W0:Y:S02]  /*375b0*/  LDL R29, [R1+0x30b0] ;  /* 0x0030b000011d7983 */ /* 0x002e240000100800 */
[----:B0-----:R-:W-:-:S05]  /*375c0*/  @P0 IMAD.MOV.U32 R2, RZ, RZ, R29 ;  /* 0x000000ffff020224 */ /* 0x001fca00078e001d */
[----:B---3--:R2:W3:Y:S02]  /*375d0*/  @P0 LDG.E.U16 R27, desc[UR10][R2.64] ;  /* 0x0000000a021b0981 */ /* 0x0084e4000c1e1500 */
[----:B--2---:R-:W-:Y:S02]  /*375e0*/  @P0 IMAD.MOV.U32 R2, RZ, RZ, R4 ;  /* 0x000000ffff020224 */ /* 0x004fe400078e0004 */
[----:B------:R-:W-:-:S05]  /*375f0*/  @P0 IMAD.MOV.U32 R3, RZ, RZ, R5 ;  /* 0x000000ffff030224 */ /* 0x000fca00078e0005 */
[----:B------:R-:W2:Y:S04]  /*37600*/  @P0 LDG.E.U16 R26, desc[UR10][R2.64] ;  /* 0x0000000a021a0981 */ /* 0x000ea8000c1e1500 */
[----:B----4-:R0:W-:Y:S04]  /*37610*/  STL [R1+0x3428], R28 ;  /* 0x0034281c01007387 */ /* 0x0101e80000100800 */
[----:B------:R-:W4:Y:S04]  /*37620*/  LDL R29, [R1+0x30c8] ;  /* 0x0030c800011d7983 */ /* 0x000f280000100800 */
[----:B0-----:R-:W4:Y:S04]  /*37630*/  LDL R28, [R1+0x30d0] ;  /* 0x0030d000011c7983 */ /* 0x001f280000100800 */
[----:B---3--:R0:W-:Y:S04]  /*37640*/  STL [R1+0x33e0], R27 ;  /* 0x0033e01b01007387 */ /* 0x0081e80000100800 */
[----:B------:R-:W3:Y:S04]  /*37650*/  LDL R5, [R1+0x30bc] ;  /* 0x0030bc0001057983 */ /* 0x000ee80000100800 */
[----:B------:R-:W3:Y:S04]  /*37660*/  LDL R4, [R1+0x30d8] ;  /* 0x0030d80001047983 */ /* 0x000ee80000100800 */
[----:B0-----:R-:W3:Y:S04]  /*37670*/  LDL R27, [R1+0x30cc] ;  /* 0x0030cc00011b7983 */ /* 0x001ee80000100800 */
[----:B--2---:R0:W-:Y:S04]  /*37680*/  STL [R1+0x33e4], R26 ;  /* 0x0033e41a01007387 */ /* 0x0041e80000100800 */
[----:B0-----:R-:W2:Y:S01]  /*37690*/  LDL R26, [R1+0x30c0] ;  /* 0x0030c000011a7983 */ /* 0x001ea20000100800 */
[----:B------:R-:W-:Y:S01]  /*376a0*/  PRMT R25, RZ, 0x7610, R25 ;  /* 0x00007610ff197816 */ /* 0x000fe20000000019 */
[----:B------:R-:W-:-:S02]  /*376b0*/  @P0 IMAD.MOV.U32 R2, RZ, RZ, R14 ;  /* 0x000000ffff020224 */ /* 0x000fc400078e000e */
[----:B------:R-:W-:Y:S01]  /*376c0*/  @P0 IMAD.MOV.U32 R3, RZ, RZ, R15 ;  /* 0x000000ffff030224 */ /* 0x000fe200078e000f */
[----:B------:R-:W-:Y:S02]  /*376d0*/  PRMT R24, RZ, 0x7610, R24 ;  /* 0x00007610ff187816 */ /* 0x000fe40000000018 */
[----:B------:R-:W-:Y:S01]  /*376e0*/  PRMT R23, RZ, 0x7610, R23 ;  /* 0x00007610ff177816 */ /* 0x000fe20000000017 */
[----:B------:R-:W4:Y:S04]  /*376f0*/  LDL R15, [R1+0x30d4] ;  /* 0x0030d400010f7983 */ /* 0x000f280000100800 */
[----:B------:R3:W4:Y:S04]  /*37700*/  @P0 LDG.E.U16 R25, desc[UR10][R2.64] ;  /* 0x0000000a02190981 */ /* 0x000728000c1e1500 */
[----:B------:R-:W4:Y:S01]  /*37710*/  LDL R14, [R1+0x30e4] ;  /* 0x0030e400010e7983 */ /* 0x000f220000100800 */
[----:B---3--:R-:W-:-:S02]  /*37720*/  @P0 IMAD.MOV.U32 R2, RZ, RZ, R27 ;  /* 0x000000ffff020224 */ /* 0x008fc400078e001b */
[----:B--2---:R-:W-:-:S05]  /*37730*/  @P0 IMAD.MOV.U32 R3, RZ, RZ, R26 ;  /* 0x000000ffff030224 */ /* 0x004fca00078e001a */
[----:B------:R0:W2:Y:S04]  /*37740*/  @P0 LDG.E.U16 R24, desc[UR10][R2.64] ;  /* 0x0000000a02180981 */ /* 0x0000a8000c1e1500 */
[----:B----4-:R1:W-:Y:S01]  /*37750*/  STL [R1+0x33e8], R25 ;  /* 0x0033e81901007387 */ /* 0x0103e20000100800 */
[----:B0-----:R-:W-:Y:S02]  /*37760*/  @P0 IMAD.MOV.U32 R2, RZ, RZ, R28 ;  /* 0x000000ffff020224 */ /* 0x001fe400078e001c */
[----:B------:R-:W-:-:S05]  /*37770*/  @P0 IMAD.MOV.U32 R3, RZ, RZ, R29 ;  /* 0x000000ffff030224 */ /* 0x000fca00078e001d */
[----:B------:R0:W3:Y:S04]  /*37780*/  @P0 LDG.E.U16 R23, desc[UR10][R2.64] ;  /* 0x0000000a02170981 */ /* 0x0000e8000c1e1500 */
[----:B--2---:R2:W-:Y:S04]  /*37790*/  STL [R1+0x33ec], R24 ;  /* 0x0033ec1801007387 */ /* 0x0045e80000100800 */
[----:B-1----:R-:W4:Y:S04]  /*377a0*/  LDL R25, [R1+0x30e0] ;  /* 0x0030e00001197983 */ /* 0x002f280000100800 */
[----:B--2---:R-:W2:Y:S01]  /*377b0*/  LDL R24, [R1+0x30ec] ;  /* 0x0030ec0001187983 */ /* 0x004ea20000100800 */
[----:B------:R-:W-:Y:S01]  /*377c0*/  PRMT R22, RZ, 0x7610, R22 ;  /* 0x00007610ff167816 */ /* 0x000fe20000000016 */
[----:B0-----:R-:W-:-:S02]  /*377d0*/  @P0 IMAD.MOV.U32 R2, RZ, RZ, R4 ;  /* 0x000000ffff020224 */ /* 0x001fc400078e0004 */
[----:B------:R-:W-:Y:S01]  /*377e0*/  @P0 IMAD.MOV.U32 R3, RZ, RZ, R5 ;  /* 0x000000ffff030224 */ /* 0x000fe200078e0005 */
[----:B------:R-:W-:Y:S01]  /*377f0*/  PRMT R21, RZ, 0x7610, R21 ;  /* 0x00007610ff157816 */ /* 0x000fe20000000015 */
[----:B---3--:R0:W-:Y:S04]  /*37800*/  STL [R1+0x33f0], R23 ;  /* 0x0033f01701007387 */ /* 0x0081e80000100800 */
[----:B------:R1:W3:Y:S04]  /*37810*/  @P0 LDG.E.U16 R22, desc[UR10][R2.64] ;  /* 0x0000000a02160981 */ /* 0x0002e8000c1e1500 */
[----:B------:R-:W3:Y:S04]  /*37820*/  LDL R5, [R1+0x30e8] ;  /* 0x0030e80001057983 */ /* 0x000ee80000100800 */
[----:B------:R-:W3:Y:S01]  /*37830*/  LDL R4, [R1+0x30f0] ;  /* 0x0030f00001047983 */ /* 0x000ee20000100800 */
[----:B------:R-:W-:Y:S01]  /*37840*/  PRMT R20, RZ, 0x7610, R20 ;  /* 0x00007610ff147816 */ /* 0x000fe20000000014 */
[----:B-1----:R-:W-:-:S02]  /*37850*/  @P0 IMAD.MOV.U32 R2, RZ, RZ, R14 ;  /* 0x000000ffff020224 */ /* 0x002fc400078e000e */
[----:B------:R-:W-:-:S05]  /*37860*/  @P0 IMAD.MOV.U32 R3, RZ, RZ, R15 ;  /* 0x000000ffff030224 */ /* 0x000fca00078e000f */
[----:B------:R4:W3:Y:S02]  /*37870*/  @P0 LDG.E.U16 R21, desc[UR10][R2.64] ;  /* 0x0000000a02150981 */ /* 0x0008e4000c1e1500 */
[----:B----4-:R-:W-:Y:S02]  /*37880*/  @P0 IMAD.MOV.U32 R3, RZ, RZ, R25 ;  /* 0x000000ffff030224 */ /* 0x010fe400078e0019 */
[----:B--2---:R-:W-:-:S05]  /*37890*/  @P0 IMAD.MOV.U32 R2, RZ, RZ, R24 ;  /* 0x000000ffff020224 */ /* 0x004fca00078e0018 */
[----:B------:R1:W2:Y:S01]  /*378a0*/  @P0 LDG.E.U16 R20, desc[UR10][R2.64] ;  /* 0x0000000a02140981 */ /* 0x0002a2000c1e1500 */
[----:B------:R-:W-:-:S03]  /*378b0*/  ISETP.GT.AND P1, PT, R0, 0x7d, PT ;  /* 0x0000007d0000780c */ /* 0x000fc60003f24270 */
[----:B---3--:R3:W-:Y:S04]  /*378c0*/  STL [R1+0x33f4], R22 ;  /* 0x0033f41601007387 */ /* 0x0087e80000100800 */
[----:B------:R-:W4:Y:S04]  /*378d0*/  LDL R15, [R1+0x30dc] ;  /* 0x0030dc00010f7983 */ /* 0x000f280000100800 */
[----:B------:R-:W4:Y:S01]  /*378e0*/  LDL R14, [R1+0x30f8] ;  /* 0x0030f800010e7983 */ /* 0x000f220000100800 */
[----:B------:R-:W-:Y:S01]  /*378f0*/  PRMT R13, RZ, 0x7610, R13 ;  /* 0x00007610ff0d7816 */ /* 0x000fe2000000000d */
[----:B-1----:R-:W-:-:S02]  /*37900*/  @P1 IMAD.MOV.U32 R2, RZ, RZ, R4 ;  /* 0x000000ffff021224 */ /* 0x002fc400078e0004 */
[----:B------:R-:W-:Y:S01]  /*37910*/  @P1 IMAD.MOV.U32 R3, RZ, RZ, R5 ;  /* 0x000000ffff031224 */ /* 0x000fe200078e0005 */
[----:B------:R1:W-:Y:S04]  /*37920*/  STL [R1+0x33f8], R21 ;  /* 0x0033f81501007387 */ /* 0x0003e80000100800 */
[----:B0-----:R-:W4:Y:S04]  /*37930*/  LDL R23, [R1+0x30f4] ;  /* 0x0030f40001177983 */ /* 0x001f280000100800 */
[----:B---3--:R-:W3:Y:S04]  /*37940*/  LDL R22, [R1+0x3104] ;  /* 0x0031040001167983 */ /* 0x008ee80000100800 */
[----:B------:R4:W3:Y:S04]  /*37950*/  @P1 LDG.E.U16 R13, desc[UR10][R2.64] ;  /* 0x0000000a020d1981 */ /* 0x0008e8000c1e1500 */
[----:B--2---:R0:W-:Y:S04]  /*37960*/  STL [R1+0x33fc], R20 ;  /* 0x0033fc1401007387 */ /* 0x0041e80000100800 */
[----:B-1----:R-:W2:Y:S01]  /*37970*/  LDL R21, [R1+0x3100] ;  /* 0x0031000001157983 */ /* 0x002ea20000100800 */
[----:B------:R-:W-:-:S03]  /*37980*/  PRMT R12, RZ, 0x7610, R12 ;  /* 0x00007610ff0c7816 */ /* 0x000fc6000000000c */
[----:B------:R-:W2:Y:S04]  /*37990*/  LDL R5, [R1+0x3108] ;  /* 0x0031080001057983 */ /* 0x000ea80000100800 */
[----:B------:R-:W2:Y:S04]  /*379a0*/  LDL R4, [R1+0x3110] ;  /* 0x0031100001047983 */ /* 0x000ea80000100800 */
[----:B0-----:R-:W2:Y:S01]  /*379b0*/  LDL R20, [R1+0x310c] ;  /* 0x00310c0001147983 */ /* 0x001ea20000100800 */
[----:B----4-:R-:W-:Y:S02]  /*379c0*/  @P1 IMAD.MOV.U32 R2, RZ, RZ, R14 ;  /* 0x000000ffff021224 */ /* 0x010fe400078e000e */
[----:B------:R-:W-:Y:S01]  /*379d0*/  @P1 IMAD.MOV.U32 R3, RZ, RZ, R15 ;  /* 0x000000ffff031224 */ /* 0x000fe200078e000f */
[----:B------:R-:W-:-:S04]  /*379e0*/  PRMT R11, RZ, 0x7610, R11 ;  /* 0x00007610ff0b7816 */ /* 0x000fc8000000000b */
[----:B------:R0:W4:Y:S04]  /*379f0*/  @P1 LDG.E.U16 R12, desc[UR10][R2.64] ;  /* 0x0000000a020c1981 */ /* 0x000128000c1e1500 */
[----:B---3--:R-:W-:Y:S04]  /*37a00*/  STL [R1+0x339c], R13 ;  /* 0x00339c0d01007387 */ /* 0x008fe80000100800 */
[----:B------:R-:W3:Y:S04]  /*37a10*/  LDL R15, [R1+0x30fc] ;  /* 0x0030fc00010f7983 */ /* 0x000ee80000100800 */
[----:B------:R-:W3:Y:S01]  /*37a20*/  LDL R14, [R1+0x3118] ;  /* 0x00311800010e7983 */ /* 0x000ee20000100800 */
[----:B0-----:R-:W-:-:S02]  /*37a30*/  @P1 IMAD.MOV.U32 R2, RZ, RZ, R22 ;  /* 0x000000ffff021224 */ /* 0x001fc400078e0016 */
[----:B------:R-:W-:Y:S01]  /*37a40*/  @P1 IMAD.MOV.U32 R3, RZ, RZ, R23 ;  /* 0x000000ffff031224 */ /* 0x000fe200078e0017 */
[----:B------:R-:W-:-:S04]  /*37a50*/  PRMT R10, RZ, 0x7610, R10 ;  /* 0x00007610ff0a7816 */ /* 0x000fc8000000000a */
[----:B------:R2:W3:Y:S02]  /*37a60*/  @P1 LDG.E.U16 R11, desc[UR10][R2.64] ;  /* 0x0000000a020b1981 */ /* 0x0004e4000c1e1500 */
[----:B--2---:R-:W-:Y:S02]  /*37a70*/  @P1 IMAD.MOV.U32 R3, RZ, RZ, R21 ;  /* 0x000000ffff031224 */ /* 0x004fe400078e0015 */
[----:B------:R-:W-:-:S05]  /*37a80*/  @P1 IMAD.MOV.U32 R2, RZ, RZ, R20 ;  /* 0x000000ffff021224 */ /* 0x000fca00078e0014 */
[----:B------:R0:W2:Y:S02]  /*37a90*/  @P1 LDG.E.U16 R10, desc[UR10][R2.64] ;  /* 0x0000000a020a1981 */ /* 0x0000a4000c1e1500 */
[----:B0-----:R-:W-:-:S06]  /*37aa0*/  PRMT R2, RZ, 0x7610, R2 ;  /* 0x00007610ff027816 */ /* 0x001fcc0000000002 */
[----:B------:R3:W2:Y:S01]  /*37ab0*/  @P1 LDG.E.U16 R2, desc[UR10][R4.64] ;  /* 0x0000000a04021981 */ /* 0x0006a2000c1e1500 */
[----:B------:R-:W-:-:S03]  /*37ac0*/  PRMT R9, RZ, 0x7610, R9 ;  /* 0x00007610ff097816 */ /* 0x000fc60000000009 */
[----:B----4-:R-:W-:Y:S04]  /*37ad0*/  STL [R1+0x33a0], R12 ;  /* 0x0033a00c01007387 */ /* 0x010fe80000100800 */
[----:B------:R-:W4:Y:S04]  /*37ae0*/  LDL R23, [R1+0x3114] ;  /* 0x0031140001177983 */ /* 0x000f280000100800 */
[----:B------:R-:W4:Y:S01]  /*37af0*/  LDL R22, [R1+0x3124] ;  /* 0x0031240001167983 */ /* 0x000f220000100800 */
[----:B---3--:R-:W-:Y:S02]  /*37b00*/  @P1 IMAD.MOV.U32 R4, RZ, RZ, R14 ;  /* 0x000000ffff041224 */ /* 0x008fe400078e000e */
[----:B------:R-:W-:Y:S01]  /*37b10*/  @P1 IMAD.MOV.U32 R5, RZ, RZ, R15 ;  /* 0x000000ffff051224 */ /* 0x000fe200078e000f */
[----:B------:R0:W-:Y:S04]  /*37b20*/  STL [R1+0x33a4], R11 ;  /* 0x0033a40b01007387 */ /* 0x0001e80000100800 */
[----:B------:R4:W3:Y:S04]  /*37b30*/  @P1 LDG.E.U16 R9, desc[UR10][R4.64] ;  /* 0x0000000a04091981 */ /* 0x0008e8000c1e1500 */
[----:B--2---:R1:W-:Y:S04]  /*37b40*/  STL [R1+0x33a8], R10 ;  /* 0x0033a80a01007387 */ /* 0x0043e80000100800 */
[----:B------:R-:W2:Y:S04]  /*37b50*/  LDL R21, [R1+0x3120] ;  /* 0x0031200001157983 */ /* 0x000ea80000100800 */
[----:B------:R-:W2:Y:S01]  /*37b60*/  LDL R20, [R1+0x312c] ;  /* 0x00312c0001147983 */ /* 0x000ea20000100800 */
[----:B------:R-:W-:-:S03]  /*37b70*/  PRMT R8, RZ, 0x7610, R8 ;  /* 0x00007610ff087816 */ /* 0x000fc60000000008 */
[----:B------:R-:W-:Y:S04]  /*37b80*/  STL [R1+0x33ac], R2 ;  /* 0x0033ac0201007387 */ /* 0x000fe80000100800 */
[----:B------:R-:W2:Y:S04]  /*37b90*/  LDL R15, [R1+0x3128] ;  /* 0x00312800010f7983 */ /* 0x000ea80000100800 */
[----:B------:R-:W2:Y:S01]  /*37ba0*/  LDL R14, [R1+0x3130] ;  /* 0x00313000010e7983 */ /* 0x000ea20000100800 */
[----:B----4-:R-:W-:Y:S02]  /*37bb0*/  @P1 IMAD.MOV.U32 R4, RZ, RZ, R22 ;  /* 0x000000ffff041224 */ /* 0x010fe400078e0016 */
[----:B------:R-:W-:Y:S01]  /*37bc0*/  @P1 IMAD.MOV.U32 R5, RZ, RZ, R23 ;  /* 0x000000ffff051224 */ /* 0x000fe200078e0017 */
[----:B------:R-:W-:-:S04]  /*37bd0*/  PRMT R7, RZ, 0x7610, R7 ;  /* 0x00007610ff077816 */ /* 0x000fc80000000007 */
[----:B------:R2:W4:Y:S04]  /*37be0*/  @P1 LDG.E.U16 R8, desc[UR10][R4.64] ;  /* 0x0000000a04081981 */ /* 0x000528000c1e1500 */
[----:B---3--:R3:W-:Y:S04]  /*37bf0*/  STL [R1+0x33b0], R9 ;  /* 0x0033b00901007387 */ /* 0x0087e80000100800 */
[----:B0-----:R-:W3:Y:S04]  /*37c00*/  LDL R11, [R1+0x311c] ;  /* 0x00311c00010b7983 */ /* 0x001ee80000100800 */
[----:B-1----:R-:W3:Y:S01]  /*37c10*/  LDL R10, [R1+0x3138] ;  /* 0x00313800010a7983 */ /* 0x002ee20000100800 */
[----:B--2---:R-:W-:-:S02]  /*37c20*/  @P1 IMAD.MOV.U32 R5, RZ, RZ, R21 ;  /* 0x000000ffff051224 */ /* 0x004fc400078e0015 */
[----:B------:R-:W-:-:S05]  /*37c30*/  @P1 IMAD.MOV.U32 R4, RZ, RZ, R20 ;  /* 0x000000ffff041224 */ /* 0x000fca00078e0014 */
[----:B------:R0:W2:Y:S01]  /*37c40*/  @P1 LDG.E.U16 R7, desc[UR10][R4.64] ;  /* 0x0000000a04071981 */ /* 0x0000a2000c1e1500 */
[----:B------:R-:W-:Y:S02]  /*37c50*/  ISETP.GT.AND P0, PT, R0, 0x7e, PT ;  /* 0x0000007e0000780c */ /* 0x000fe40003f04270 */
[----:B------:R-:W-:-:S11]  /*37c60*/  PRMT R6, RZ, 0x7610, R6 ;  /* 0x00007610ff067816 */ /* 0x000fd60000000006 */
[----:B0-----:R-:W-:Y:S02]  /*37c70*/  @P0 IMAD.MOV.U32 R4, RZ, RZ, R14 ;  /* 0x000000ffff040224 */ /* 0x001fe400078e000e */
[----:B------:R-:W-:-:S05]  /*37c80*/  @P0 IMAD.MOV.U32 R5, RZ, RZ, R15 ;  /* 0x000000ffff050224 */ /* 0x000fca00078e000f */
[----:B------:R0:W2:Y:S04]  /*37c90*/  @P0 LDG.E.U16 R6, desc[UR10][R4.64] ;  /* 0x0000000a04060981 */ /* 0x0000a8000c1e1500 */
[----:B----4-:R1:W-:Y:S04]  /*37ca0*/  STL [R1+0x33b4], R8 ;  /* 0x0033b40801007387 */ /* 0x0103e80000100800 */
[----:B------:R-:W4:Y:S04]  /*37cb0*/  LDL R23, [R1+0x3134] ;  /* 0x0031340001177983 */ /* 0x000f280000100800 */
[----:B------:R-:W4:Y:S01]  /*37cc0*/  LDL R22, [R1+0x3144] ;  /* 0x0031440001167983 */ /* 0x000f220000100800 */
[----:B---3--:R-:W-:-:S02]  /*37cd0*/  @P0 IMAD.MOV.U32 R15, RZ, RZ, R11 ;  /* 0x000000ffff0f0224 */ /* 0x008fc400078e000b */
[----:B------:R-:W-:Y:S01]  /*37ce0*/  @P0 IMAD.MOV.U32 R14, RZ, RZ, R10 ;  /* 0x000000ffff0e0224 */ /* 0x000fe200078e000a */
[----:B0-----:R-:W-:-:S06]  /*37cf0*/  PRMT R5, RZ, 0x7610, R5 ;  /* 0x00007610ff057816 */ /* 0x001fcc0000000005 */
[----:B------:R4:W3:Y:S04]  /*37d00*/  @P0 LDG.E.U16 R5, desc[UR10][R14.64] ;  /* 0x0000000a0e050981 */ /* 0x0008e8000c1e1500 */
[----:B--2---:R-:W-:Y:S04]  /*37d10*/  STL [R1+0x33b8], R7 ;  /* 0x0033b80701007387 */ /* 0x004fe80000100800 */
[----:B------:R-:W2:Y:S04]  /*37d20*/  LDL R21, [R1+0x3140] ;  /* 0x0031400001157983 */ /* 0x000ea80000100800 */
[----:B------:R-:W2:Y:S04]  /*37d30*/  LDL R20, [R1+0x314c] ;  /* 0x00314c0001147983 */ /* 0x000ea80000100800 */
[----:B------:R-:W2:Y:S04]  /*37d40*/  LDL R9, [R1+0x3148] ;  /* 0x0031480001097983 */ /* 0x000ea80000100800 */
[----:B-1----:R-:W2:Y:S01]  /*37d50*/  LDL R8, [R1+0x3150] ;  /* 0x0031500001087983 */ /* 0x002ea20000100800 */
[----:B------:R-:W-:-:S03]  /*37d60*/  PRMT R4, RZ, 0x7610, R4 ;  /* 0x00007610ff047816 */ /* 0x000fc60000000004 */
[----:B------:R0:W-:Y:S04]  /*37d70*/  STL [R1+0x337c], R6 ;  /* 0x00337c0601007387 */ /* 0x0001e80000100800 */
        /* <DEDUP_REMOVED lines=12> */
[----:B------:R-:W-:Y:S02]  /*37e40*/  PRMT R19, RZ, 0x7610, R19 ;  /* 0x00007610ff137816 */ /* 0x000fe40000000013 */
[----:B------:R-:W-:Y:S01]  /*37e50*/  PRMT R18, RZ, 0x7610, R18 ;  /* 0x00007610ff127816 */ /* 0x000fe20000000012 */
[----:B0-----:R-:W-:Y:S02]  /*37e60*/  @P0 IMAD.MOV.U32 R14, RZ, RZ, R8 ;  /* 0x000000ffff0e0224 */ /* 0x001fe400078e0008 */
[----:B------:R-:W-:-:S05]  /*37e70*/  @P0 IMAD.MOV.U32 R15, RZ, RZ, R9 ;  /* 0x000000ffff0f0224 */ /* 0x000fca00078e0009 */
[----:B------:R0:W2:Y:S02]  /*37e80*/  @P0 LDG.E.U16 R19, desc[UR10][R14.64] ;  /* 0x0000000a0e130981 */ /* 0x0000a4000c1e1500 */
[----:B0-----:R-:W-:Y:S02]  /*37e90*/  @P0 IMAD.MOV.U32 R14, RZ, RZ, R10 ;  /* 0x000000ffff0e0224 */ /* 0x001fe400078e000a */
[----:B------:R-:W-:-:S05]  /*37ea0*/  @P0 IMAD.MOV.U32 R15, RZ, RZ, R11 ;  /* 0x000000ffff0f0224 */ /* 0x000fca00078e000b */
[----:B------:R3:W2:Y:S01]  /*37eb0*/  @P0 LDG.E.U16 R18, desc[UR10][R14.64] ;  /* 0x0000000a0e120981 */ /* 0x0006a2000c1e1500 */
[----:B------:R-:W-:Y:S01]  /*37ec0*/  PRMT R17, RZ, 0x7610, R17 ;  /* 0x00007610ff117816 */ /* 0x000fe20000000011 */
[----:B---3--:R-:W-:Y:S02]  /*37ed0*/  @P0 IMAD.MOV.U32 R14, RZ, RZ, R5 ;  /* 0x000000ffff0e0224 */ /* 0x008fe400078e0005 */
[----:B------:R-:W-:Y:S01]  /*37ee0*/  @P0 IMAD.MOV.U32 R15, RZ, RZ, R6 ;  /* 0x000000ffff0f0224 */ /* 0x000fe200078e0006 */
[----:B----4-:R-:W-:Y:S04]  /*37ef0*/  STL [R1+0x3384], R4 ;  /* 0x0033840401007387 */ /* 0x010fe80000100800 */
[----:B------:R-:W3:Y:S04]  /*37f00*/  @P0 LDG.E.U16 R17, desc[UR10][R14.64] ;  /* 0x0000000a0e110981 */ /* 0x000ee8000c1e1500 */
[----:B--2---:R-:W-:Y:S04]  /*37f10*/  STL [R1+0x3388], R3 ;  /* 0x0033880301007387 */ /* 0x004fe80000100800 */
[----:B------:R-:W2:Y:S04]  /*37f20*/  LDL R9, [R1+0x3160] ;  /* 0x0031600001097983 */ /* 0x000ea80000100800 */
[----:B------:R-:W4:Y:S04]  /*37f30*/  LDL R8, [R1+0x316c] ;  /* 0x00316c0001087983 */ /* 0x000f280000100800 */
[----:B------:R0:W-:Y:S04]  /*37f40*/  STL [R1+0x338c], R19 ;  /* 0x00338c1301007387 */ /* 0x0001e80000100800 */
[----:B------:R-:W4:Y:S04]  /*37f50*/  LDL R21, [R1+0x3168] ;  /* 0x0031680001157983 */ /* 0x000f280000100800 */
[----:B------:R-:W4:Y:S04]  /*37f60*/  LDL R20, [R1+0x3170] ;  /* 0x0031700001147983 */ /* 0x000f280000100800 */
[----:B------:R1:W-:Y:S04]  /*37f70*/  STL [R1+0x3390], R18 ;  /* 0x0033901201007387 */ /* 0x0003e80000100800 */
[----:B0-----:R-:W4:Y:S04]  /*37f80*/  LDL R19, [R1+0x315c] ;  /* 0x00315c0001137983 */ /* 0x001f280000100800 */
[----:B------:R-:W4:Y:S04]  /*37f90*/  LDL R6, [R1+0x3174] ;  /* 0x0031740001067983 */ /* 0x000f280000100800 */
[----:B------:R-:W4:Y:S04]  /*37fa0*/  LDL R5, [R1+0x3188] ;  /* 0x0031880001057983 */ /* 0x000f280000100800 */
[----:B-1----:R-:W4:Y:S04]  /*37fb0*/  LDL R18, [R1+0x3178] ;  /* 0x0031780001127983 */ /* 0x002f280000100800 */
[----:B---3--:R0:W-:Y:S04]  /*37fc0*/  STL [R1+0x3394], R17 ;  /* 0x0033941101007387 */ /* 0x0081e80000100800 */
[----:B------:R-:W3:Y:S04]  /*37fd0*/  LDL R11, [R1+0x3184] ;  /* 0x00318400010b7983 */ /* 0x000ee80000100800 */
[----:B------:R-:W3:Y:S01]  /*37fe0*/  LDL R10, [R1+0x318c] ;  /* 0x00318c00010a7983 */ /* 0x000ee20000100800 */
[----:B------:R-:W-:Y:S01]  /*37ff0*/  PRMT R16, RZ, 0x7610, R16 ;  /* 0x00007610ff107816 */ /* 0x000fe20000000010 */
[----:B--2---:R-:W-:-:S02]  /*38000*/  @P0 IMAD.MOV.U32 R15, RZ, RZ, R9 ;  /* 0x000000ffff0f0224 */ /* 0x004fc400078e0009 */
[----:B----4-:R-:W-:Y:S01]  /*38010*/  @P0 IMAD.MOV.U32 R14, RZ, RZ, R8 ;  /* 0x000000ffff0e0224 */ /* 0x010fe200078e0008 */
[----:B------:R-:W2:Y:S04]  /*38020*/  LDL R9, [R1+0x3180] ;  /* 0x0031800001097983 */ /* 0x000ea80000100800 */
[----:B------:R-:W4:Y:S04]  /*38030*/  LDL R8, [R1+0x3190] ;  /* 0x0031900001087983 */ /* 0x000f280000100800 */
[----:B------:R1:W4:Y:S01]  /*38040*/  @P0 LDG.E.U16 R16, desc[UR10][R14.64] ;  /* 0x0000000a0e100981 */ /* 0x000322000c1e1500 */
[----:B------:R-:W-:-:S02]  /*38050*/  ISETP.GT.AND P1, PT, R0, 0x7f, PT ;  /* 0x0000007f0000780c */ /* 0x000fc40003f24270 */
[----:B0-----:R-:W-:Y:S02]  /*38060*/  PRMT R17, RZ, 0x7610, R17 ;  /* 0x00007610ff117816 */ /* 0x001fe40000000011 */
[----:B------:R-:W-:-:S09]  /*38070*/  PRMT R13, RZ, 0x7610, R13 ;  /* 0x00007610ff0d7816 */ /* 0x000fd2000000000d */
[----:B-1----:R-:W-:Y:S02]  /*38080*/  @P1 IMAD.MOV.U32 R14, RZ, RZ, R20 ;  /* 0x000000ffff0e1224 */ /* 0x002fe400078e0014 */
[----:B------:R-:W-:-:S05]  /*38090*/  @P1 IMAD.MOV.U32 R15, RZ, RZ, R21 ;  /* 0x000000ffff0f1224 */ /* 0x000fca00078e0015 */
[----:B------:R0:W4:Y:S01]  /*380a0*/  @P1 LDG.E.U16 R17, desc[UR10][R14.64] ;  /* 0x0000000a0e111981 */ /* 0x000122000c1e1500 */
[----:B------:R-:W-:Y:S01]  /*380b0*/  PRMT R12, RZ, 0x7610, R12 ;  /* 0x00007610ff0c7816 */ /* 0x000fe2000000000c */
[----:B0-----:R-:W-:Y:S02]  /*380c0*/  @P1 IMAD.MOV.U32 R15, RZ, RZ, R19 ;  /* 0x000000ffff0f1224 */ /* 0x001fe400078e0013 */
[----:B------:R-:W-:-:S05]  /*380d0*/  @P1 IMAD.MOV.U32 R14, RZ, RZ, R18 ;  /* 0x000000ffff0e1224 */ /* 0x000fca00078e0012 */
[----:B------:R0:W4:Y:S01]  /*380e0*/  @P1 LDG.E.U16 R13, desc[UR10][R14.64] ;  /* 0x0000000a0e0d1981 */ /* 0x000122000c1e1500 */
[----:B------:R-:W-:Y:S01]  /*380f0*/  PRMT R3, RZ, 0x7610, R3 ;  /* 0x00007610ff037816 */ /* 0x000fe20000000003 */
[----:B0-----:R-:W-:Y:S02]  /*38100*/  @P1 IMAD.MOV.U32 R14, RZ, RZ, R5 ;  /* 0x000000ffff0e1224 */ /* 0x001fe400078e0005 */
[----:B------:R-:W-:-:S05]  /*38110*/  @P1 IMAD.MOV.U32 R15, RZ, RZ, R6 ;  /* 0x000000ffff0f1224 */ /* 0x000fca00078e0006 */
[----:B------:R3:W4:Y:S01]  /*38120*/  @P1 LDG.E.U16 R12, desc[UR10][R14.64] ;  /* 0x0000000a0e0c1981 */ /* 0x000722000c1e1500 */
[----:B------:R-:W-:Y:S01]  /*38130*/  PRMT R2, RZ, 0x7610, R2 ;  /* 0x00007610ff027816 */ /* 0x000fe20000000002 */
[----:B---3--:R-:W-:Y:S02]  /*38140*/  @P1 IMAD.MOV.U32 R14, RZ, RZ, R10 ;  /* 0x000000ffff0e1224 */ /* 0x008fe400078e000a */
[----:B------:R-:W-:-:S05]  /*38150*/  @P1 IMAD.MOV.U32 R15, RZ, RZ, R11 ;  /* 0x000000ffff0f1224 */ /* 0x000fca00078e000b */
[----:B------:R2:W3:Y:S02]  /*38160*/  @P1 LDG.E.U16 R3, desc[UR10][R14.64] ;  /* 0x0000000a0e031981 */ /* 0x0004e4000c1e1500 */
[----:B--2---:R-:W-:Y:S02]  /*38170*/  @P1 IMAD.MOV.U32 R15, RZ, RZ, R9 ;  /* 0x000000ffff0f1224 */ /* 0x004fe400078e0009 */
[----:B----4-:R-:W-:Y:S01]  /*38180*/  @P1 IMAD.MOV.U32 R14, RZ, RZ, R8 ;  /* 0x000000ffff0e1224 */ /* 0x010fe200078e0008 */
[----:B------:R-:W-:Y:S04]  /*38190*/  STL [R1+0x3398], R16 ;  /* 0x0033981001007387 */ /* 0x000fe80000100800 */
[----:B------:R-:W2:Y:S04]  /*381a0*/  LDL R6, [R1+0x317c] ;  /* 0x00317c0001067983 */ /* 0x000ea80000100800 */
[----:B------:R-:W4:Y:S04]  /*381b0*/  LDL R5, [R1+0x3198] ;  /* 0x0031980001057983 */ /* 0x000f280000100800 */
[----:B------:R-:W2:Y:S04]  /*381c0*/  @P1 LDG.E.U16 R2, desc[UR10][R14.64] ;  /* 0x0000000a0e021981 */ /* 0x000ea8000c1e1500 */
[----:B---3--:R-:W-:Y:S04]  /*381d0*/  STL [R1+0x7c], R3 ;  /* 0x00007c0301007387 */ /* 0x008fe80000100800 */
[----:B------:R-:W3:Y:S04]  /*381e0*/  LDL R9, [R1+0x11e4] ;  /* 0x0011e40001097983 */ /* 0x000ee80000100800 */
[----:B------:R-:W3:Y:S04]  /*381f0*/  LDL R8, [R1+0x3194] ;  /* 0x0031940001087983 */ /* 0x000ee80000100800 */
[----:B--2---:R0:W-:Y:S01]  /*38200*/  STL [R1+0x70], R2 ;  /* 0x0000700201007387 */ /* 0x0041e20000100800 */
[----:B----4-:R-:W-:-:S02]  /*38210*/  @P1 IMAD.MOV.U32 R14, RZ, RZ, R5 ;  /* 0x000000ffff0e1224 */ /* 0x010fc400078e0005 */
[----:B------:R-:W-:Y:S01]  /*38220*/  @P1 IMAD.MOV.U32 R15, RZ, RZ, R6 ;  /* 0x000000ffff0f1224 */ /* 0x000fe200078e0006 */
[----:B0-----:R-:W2:Y:S04]  /*38230*/  LDL.LU R2, [R1+0x11d4] ;  /* 0x0011d40001027983 */ /* 0x001ea80000300800 */
[----:B------:R-:W4:Y:S04]  /*38240*/  LDL.LU R10, [R1+0x11d0] ;  /* 0x0011d000010a7983 */ /* 0x000f280000300800 */
[----:B------:R-:W2:Y:S04]  /*38250*/  LDL.LU R11, [R1+0x11cc] ;  /* 0x0011cc00010b7983 */ /* 0x000ea80000300800 */
[----:B------:R-:W2:Y:S04]  /*38260*/  LDL.LU R26, [R1+0x11c8] ;  /* 0x0011c800011a7983 */ /* 0x000ea80000300800 */
[----:B------:R-:W2:Y:S04]  /*38270*/  LDL R6, [R1+0x11dc] ;  /* 0x0011dc0001067983 */ /* 0x000ea80000100800 */
[----:B------:R-:W4:Y:S04]  /*38280*/  LDL R5, [R1+0x11e0] ;  /* 0x0011e00001057983 */ /* 0x000f280000100800 */
[----:B------:R0:W-:Y:S04]  /*38290*/  STL [R1+0x88], R12 ;  /* 0x0000880c01007387 */ /* 0x0001e80000100800 */
[----:B0-----:R-:W4:Y:S04]  /*382a0*/  LDL.LU R12, [R1+0x11c4] ;  /* 0x0011c400010c7983 */ /* 0x001f280000300800 */
[----:B------:R0:W-:Y:S04]  /*382b0*/  STL [R1+0x90], R13 ;  /* 0x0000900d01007387 */ /* 0x0001e80000100800 */
[----:B------:R-:W-:Y:S04]  /*382c0*/  STL [R1+0x94], R17 ;  /* 0x0000941101007387 */ /* 0x000fe80000100800 */
[----:B0-----:R-:W4:Y:S04]  /*382d0*/  LDL.LU R13, [R1+0x11c0] ;  /* 0x0011c000010d7983 */ /* 0x001f280000300800 */
[----:B------:R-:W4:Y:S04]  /*382e0*/  LDL.LU R20, [R1+0x11bc] ;  /* 0x0011bc0001147983 */ /* 0x000f280000300800 */
[----:B------:R-:W4:Y:S04]  /*382f0*/  LDL.LU R21, [R1+0x11b8] ;  /* 0x0011b80001157983 */ /* 0x000f280000300800 */
[----:B------:R-:W4:Y:S04]  /*38300*/  LDL.LU R22, [R1+0x10d4] ;  /* 0x0010d40001167983 */ /* 0x000f280000300800 */
[----:B------:R-:W4:Y:S04]  /*38310*/  LDL.LU R23, [R1+0x10d0] ;  /* 0x0010d00001177983 */ /* 0x000f280000300800 */
[----:B------:R-:W4:Y:S04]  /*38320*/  LDL.LU R24, [R1+0x10cc] ;  /* 0x0010cc0001187983 */ /* 0x000f280000300800 */
[----:B------:R-:W4:Y:S01]  /*38330*/  LDL.LU R27, [R1+0x10c8] ;  /* 0x0010c800011b7983 */ /* 0x000f220000300800 */
[----:B------:R-:W-:Y:S01]  /*38340*/  PRMT R16, RZ, 0x7610, R16 ;  /* 0x00007610ff107816 */ /* 0x000fe20000000010 */
[----:B------:R-:W0:Y:S01]  /*38350*/  S2R R3, SR_TID.X ;  /* 0x0000000000037919 */ /* 0x000e220000002100 */
[----:B------:R-:W-:Y:S01]  /*38360*/  PRMT R7, RZ, 0x7610, R7 ;  /* 0x00007610ff077816 */ /* 0x000fe20000000007 */
[----:B------:R-:W1:Y:S01]  /*38370*/  S2UR UR5, SR_CgaCtaId ;  /* 0x00000000000579c3 */ /* 0x000e620000008800 */
[----:B------:R-:W-:Y:S01]  /*38380*/  PRMT R4, RZ, 0x7610, R4 ;  /* 0x00007610ff047816 */ /* 0x000fe20000000004 */
[----:B------:R-:W4:Y:S04]  /*38390*/  LDL.LU R25, [R1+0x10c4] ;  /* 0x0010c40001197983 */ /* 0x000f280000300800 */
[----:B------:R3:W4:Y:S04]  /*383a0*/  @P1 LDG.E.U16 R16, desc[UR10][R14.64] ;  /* 0x0000000a0e101981 */ /* 0x000728000c1e1500 */
[----:B------:R-:W4:Y:S01]  /*383b0*/  LDL.LU R28, [R1+0x10c0] ;  /* 0x0010c000011c7983 */ /* 0x000f220000300800 */
[----:B------:R-:W-:-:S03]  /*383c0*/  UMOV UR4, 0x400 ;  /* 0x0000040000047882 */ /* 0x000fc60000000000 */
[----:B------:R-:W4:Y:S01]  /*383d0*/  LDL.LU R29, [R1+0x10bc] ;  /* 0x0010bc00011d7983 */ /* 0x000f220000300800 */
[----:B---3--:R-:W-:Y:S02]  /*383e0*/  @P1 IMAD.MOV.U32 R15, RZ, RZ, R9 ;  /* 0x000000ffff0f1224 */ /* 0x008fe400078e0009 */
[----:B------:R-:W-:-:S05]  /*383f0*/  @P1 IMAD.MOV.U32 R14, RZ, RZ, R8 ;  /* 0x000000ffff0e1224 */ /* 0x000fca00078e0008 */
[----:B------:R2:W3:Y:S01]  /*38400*/  @P1 LDG.E.U16 R7, desc[UR10][R14.64] ;  /* 0x0000000a0e071981 */ /* 0x0004e2000c1e1500 */
[----:B-1----:R-:W-:-:S03]  /*38410*/  ULEA UR4, UR5, UR4, 0x18 ;  /* 0x0000000405047291 */ /* 0x002fc6000f8ec0ff */
[----:B------:R-:W-:Y:S01]  /*38420*/  STL [R1+0x348c], R0 ;  /* 0x00348c0001007387 */ /* 0x000fe20000100800 */
[----:B--2---:R-:W-:Y:S02]  /*38430*/  @P1 IMAD.MOV.U32 R15, RZ, RZ, R6 ;  /* 0x000000ffff0f1224 */ /* 0x004fe400078e0006 */
[----:B----4-:R-:W-:-:S05]  /*38440*/  @P1 IMAD.MOV.U32 R14, RZ, RZ, R5 ;  /* 0x000000ffff0e1224 */ /* 0x010fca00078e0005 */
[----:B------:R0:W2:Y:S01]  /*38450*/  @P1 LDG.E.U16 R4, desc[UR10][R14.64] ;  /* 0x0000000a0e041981 */ /* 0x0000a2000c1e1500 */
[----:B------:R-:W-:Y:S01]  /*38460*/  BAR.SYNC.DEFER_BLOCKING 0x0 ;  /* 0x0000000000007b1d */ /* 0x000fe20000010000 */
[----:B0-----:R-:W-:-:S04]  /*38470*/  LOP3.LUT R14, R3, 0x3f, RZ, 0xc0, !PT ;  /* 0x0000003f030e7812 */ /* 0x001fc800078ec0ff */
[C---:B------:R-:W-:Y:S01]  /*38480*/  LOP3.LUT R15, R14.reuse, 0x40, RZ, 0xfc, !PT ;  /* 0x000000400e0f7812 */ /* 0x040fe200078efcff */
[----:B------:R-:W-:-:S05]  /*38490*/  IMAD.SHL.U32 R14, R14, 0x2, RZ ;  /* 0x000000020e0e7824 */ /* 0x000fca00078e00ff */
[----:B------:R0:W-:Y:S04]  /*384a0*/  STS.U16 [R14+UR4+0x180], R26 ;  /* 0x0001801a0e007988 */ /* 0x0001e80008000404 */
[----:B0-----:R-:W4:Y:S04]  /*384b0*/  LDL.LU R26, [R1+0x10b8] ;  /* 0x0010b800011a7983 */ /* 0x001f280000300800 */
[----:B------:R0:W-:Y:S04]  /*384c0*/  STS.U16 [R14+UR4+0x2180], R27 ;  /* 0x0021801b0e007988 */ /* 0x0001e80008000404 */
[----:B0-----:R-:W4:Y:S01]  /*384d0*/  LDL.LU R27, [R1+0xfd4] ;  /* 0x000fd400011b7983 */ /* 0x001f220000300800 */
[----:B------:R-:W-:-:S03]  /*384e0*/  ISETP.GE.AND P1, PT, R15, R0, PT ;  /* 0x000000000f00720c */ /* 0x000fc60003f26270 */
[----:B------:R0:W-:Y:S04]  /*384f0*/  STL [R1+0x68], R16 ;  /* 0x0000681001007387 */ /* 0x0001e80000100800 */
[----:B------:R-:W4:Y:S04]  /*38500*/  LDL.LU R0, [R1+0xfd0] ;  /* 0x000fd00001007983 */ /* 0x000f280000300800 */
[----:B------:R-:W4:Y:S04]  /*38510*/  LDL.LU R15, [R1+0xfcc] ;  /* 0x000fcc00010f7983 */ /* 0x000f280000300800 */
[----:B------:R1:W-:Y:S04]  /*38520*/  STS.U16 [R14+UR4+0x2280], R28 ;  /* 0x0022801c0e007988 */ /* 0x0003e80008000404 */
[----:B0-----:R-:W4:Y:S04]  /*38530*/  LDL.LU R16, [R1+0xfc8] ;  /* 0x000fc80001107983 */ /* 0x001f280000300800 */
[----:B---3--:R-:W-:Y:S04]  /*38540*/  STL [R1+0x58], R7 ;  /* 0x0000580701007387 */ /* 0x008fe80000100800 */
[----:B-1----:R-:W3:Y:S04]  /*38550*/  LDL.LU R28, [R1+0xfc4] ;  /* 0x000fc400011c7983 */ /* 0x002ee80000300800 */
[----:B------:R-:W3:Y:S04]  /*38560*/  LDL.LU R17, [R1+0xfc0] ;  /* 0x000fc00001117983 */ /* 0x000ee80000300800 */
[----:B------:R-:W3:Y:S04]  /*38570*/  LDL.LU R18, [R1+0xfbc] ;  /* 0x000fbc0001127983 */ /* 0x000ee80000300800 */
[----:B------:R-:W-:Y:S04]  /*38580*/  STS.U16 [R14+UR4], R2 ;  /* 0x000000020e007988 */ /* 0x000fe80008000404 */
[----:B------:R-:W-:Y:S04]  /*38590*/  STS.U16 [R14+UR4+0x80], R10 ;  /* 0x0000800a0e007988 */ /* 0x000fe80008000404 */
        /* <DEDUP_REMOVED lines=10> */
[----:B--2---:R0:W-:Y:S04]  /*38640*/  STL [R1+0x4c], R4 ;  /* 0x00004c0401007387 */ /* 0x0041e80000100800 */
[----:B------:R-:W2:Y:S04]  /*38650*/  LDL.LU R19, [R1+0xfb8] ;  /* 0x000fb80001137983 */ /* 0x000ea80000300800 */
[----:B------:R-:W2:Y:S04]  /*38660*/  LDL.LU R3, [R1+0xed4] ;  /* 0x000ed40001037983 */ /* 0x000ea80000300800 */
[----:B0-----:R-:W2:Y:S04]  /*38670*/  LDL.LU R4, [R1+0xed0] ;  /* 0x000ed00001047983 */ /* 0x001ea80000300800 */
[----:B------:R-:W2:Y:S04]  /*38680*/  LDL.LU R5, [R1+0xecc] ;  /* 0x000ecc0001057983 */ /* 0x000ea80000300800 */
        /* <DEDUP_REMOVED lines=15> */
[----:B----4-:R0:W-:Y:S04]  /*38780*/  STS.U16 [R14+UR4+0x2380], R26 ;  /* 0x0023801a0e007988 */ /* 0x0101e80008000404 */
[----:B0-----:R-:W4:Y:S04]  /*38790*/  LDL.LU R26, [R1+0xccc] ;  /* 0x000ccc00011a7983 */ /* 0x001f280000300800 */
[----:B------:R0:W-:Y:S04]  /*387a0*/  STS.U16 [R14+UR4+0x4000], R27 ;  /* 0x0040001b0e007988 */ /* 0x0001e80008000404 */
[----:B------:R-:W4:Y:S04]  /*387b0*/  LDL.LU R25, [R1+0xcc8] ;  /* 0x000cc80001197983 */ /* 0x000f280000300800 */
[----:B0-----:R-:W4:Y:S04]  /*387c0*/  LDL.LU R27, [R1+0xcc4] ;  /* 0x000cc400011b7983 */ /* 0x001f280000300800 */
[----:B---3--:R0:W-:Y:S04]  /*387d0*/  STS.U16 [R14+UR4+0x4200], R28 ;  /* 0x0042001c0e007988 */ /* 0x0081e80008000404 */
[----:B0-----:R-:W3:Y:S04]  /*387e0*/  LDL.LU R28, [R1+0xcc0] ;  /* 0x000cc000011c7983 */ /* 0x001ee80000300800 */
[----:B------:R-:W-:Y:S04]  /*387f0*/  STS.U16 [R14+UR4+0x4080], R0 ;  /* 0x004080000e007988 */ /* 0x000fe80008000404 */
[----:B------:R-:W-:Y:S04]  /*38800*/  STS.U16 [R14+UR4+0x4100], R15 ;  /* 0x0041000f0e007988 */ /* 0x000fe80008000404 */
[----:B------:R-:W-:Y:S04]  /*38810*/  STS.U16 [R14+UR4+0x4180], R16 ;  /* 0x004180100e007988 */ /* 0x000fe80008000404 */
[----:B--2---:R0:W-:Y:S04]  /*38820*/  STS.U16 [R14+UR4+0x8100], R29 ;  /* 0x0081001d0e007988 */ /* 0x0041e80008000404 */
[----:B0-----:R-:W2:Y:S04]  /*38830*/  LDL.LU R29, [R1+0xcbc] ;  /* 0x000cbc00011d7983 */ /* 0x001ea80000300800 */
[----:B----4-:R0:W-:Y:S04]  /*38840*/  STS.U16 [R14+UR4+0xa100], R26 ;  /* 0x00a1001a0e007988 */ /* 0x0101e80008000404 */
[----:B0-----:R-:W4:Y:S04]  /*38850*/  LDL.LU R26, [R1+0xcb8] ;  /* 0x000cb800011a7983 */ /* 0x001f280000300800 */
[----:B------:R-:W4:Y:S04]  /*38860*/  LDL.LU R0, [R1+0xbd4] ;  /* 0x000bd40001007983 */ /* 0x000f280000300800 */
[----:B------:R-:W4:Y:S04]  /*38870*/  LDL.LU R15, [R1+0xbd0] ;  /* 0x000bd000010f7983 */ /* 0x000f280000300800 */
[----:B------:R0:W-:Y:S04]  /*38880*/  STS.U16 [R14+UR4+0xa200], R27 ;  /* 0x00a2001b0e007988 */ /* 0x0001e80008000404 */
[----:B------:R-:W4:Y:S04]  /*38890*/  LDL.LU R16, [R1+0xbcc] ;  /* 0x000bcc0001107983 */ /* 0x000f280000300800 */
[----:B0-----:R-:W4:Y:S04]  /*388a0*/  LDL.LU R27, [R1+0xbc8] ;  /* 0x000bc800011b7983 */ /* 0x001f280000300800 */
[----:B------:R0:W-:Y:S04]  /*388b0*/  STS.U16 [R14+UR4+0x4280], R17 ;  /* 0x004280110e007988 */ /* 0x0001e80008000404 */
[----:B------:R1:W-:Y:S04]  /*388c0*/  STS.U16 [R14+UR4+0x4300], R18 ;  /* 0x004300120e007988 */ /* 0x0003e80008000404 */
[----:B------:R0:W-:Y:S04]  /*388d0*/  STS.U16 [R14+UR4+0x4380], R19 ;  /* 0x004380130e007988 */ /* 0x0001e80008000404 */
[----:B------:R0:W-:Y:S04]  /*388e0*/  STS.U16 [R14+UR4+0x6000], R3 ;  /* 0x006000030e007988 */ /* 0x0001e80008000404 */
[----:B------:R1:W-:Y:S04]  /*388f0*/  STS.U16 [R14+UR4+0x6080], R4 ;  /* 0x006080040e007988 */ /* 0x0003e80008000404 */
[----:B------:R3:W-:Y:S04]  /*38900*/  STS.U16 [R14+UR4+0x6100], R5 ;  /* 0x006100050e007988 */ /* 0x0007e80008000404 */
[----:B0-----:R-:W4:Y:S04]  /*38910*/  LDL.LU R17, [R1+0xbc4] ;  /* 0x000bc40001117983 */ /* 0x001f280000300800 */
[----:B-1----:R-:W4:Y:S04]  /*38920*/  LDL.LU R18, [R1+0xbc0] ;  /* 0x000bc00001127983 */ /* 0x002f280000300800 */
[----:B------:R-:W4:Y:S04]  /*38930*/  LDL.LU R19, [R1+0xbbc] ;  /* 0x000bbc0001137983 */ /* 0x000f280000300800 */
[----:B------:R-:W4:Y:S04]  /*38940*/  LDL.LU R3, [R1+0xbb8] ;  /* 0x000bb80001037983 */ /* 0x000f280000300800 */
[----:B------:R-:W4:Y:S04]  /*38950*/  LDL.LU R4, [R1+0xad4] ;  /* 0x000ad40001047983 */ /* 0x000f280000300800 */
[----:B------:R0:W-:Y:S04]  /*38960*/  STS.U16 [R14+UR4+0x6180], R6 ;  /* 0x006180060e007988 */ /* 0x0001e80008000404 */
[----:B---3--:R-:W3:Y:S04]  /*38970*/  LDL.LU R5, [R1+0xad0] ;  /* 0x000ad00001057983 */ /* 0x008ee80000300800 */
[----:B------:R1:W-:Y:S04]  /*38980*/  STS.U16 [R14+UR4+0x6200], R7 ;  /* 0x006200070e007988 */ /* 0x0003e80008000404 */
[----:B------:R0:W-:Y:S04]  /*38990*/  STS.U16 [R14+UR4+0x6280], R8 ;  /* 0x006280080e007988 */ /* 0x0001e80008000404 */
[----:B------:R0:W-:Y:S04]  /*389a0*/  STS.U16 [R14+UR4+0x6300], R9 ;  /* 0x006300090e007988 */ /* 0x0001e80008000404 */
[----:B------:R1:W-:Y:S04]  /*389b0*/  STS.U16 [R14+UR4+0x6380], R2 ;  /* 0x006380020e007988 */ /* 0x0003e80008000404 */
[----:B------:R1:W-:Y:S04]  /*389c0*/  STS.U16 [R14+UR4+0x8000], R10 ;  /* 0x0080000a0e007988 */ /* 0x0003e80008000404 */
[----:B0-----:R-:W3:Y:S04]  /*389d0*/  LDL.LU R6, [R1+0xacc] ;  /* 0x000acc0001067983 */ /* 0x001ee80000300800 */
[----:B-1----:R-:W3:Y:S04]  /*389e0*/  LDL.LU R7, [R1+0xac8] ;  /* 0x000ac80001077983 */ /* 0x002ee80000300800 */
[----:B------:R-:W3:Y:S04]  /*389f0*/  LDL.LU R8, [R1+0xac4] ;  /* 0x000ac40001087983 */ /* 0x000ee80000300800 */
[----:B------:R-:W3:Y:S04]  /*38a00*/  LDL.LU R9, [R1+0xac0] ;  /* 0x000ac00001097983 */ /* 0x000ee80000300800 */
[----:B------:R-:W3:Y:S04]  /*38a10*/  LDL.LU R2, [R1+0xabc] ;  /* 0x000abc0001027983 */ /* 0x000ee80000300800 */
[----:B------:R0:W-:Y:S04]  /*38a20*/  STS.U16 [R14+UR4+0x8080], R11 ;  /* 0x0080800b0e007988 */ /* 0x0001e80008000404 */
[----:B------:R-:W3:Y:S04]  /*38a30*/  LDL.LU R10, [R1+0xab8] ;  /* 0x000ab800010a7983 */ /* 0x000ee80000300800 */
        /* <DEDUP_REMOVED lines=14> */
[----:B0-----:R-:W3:Y:S04]  /*38b20*/  LDL.LU R22, [R1+0x9bc] ;  /* 0x0009bc0001167983 */ /* 0x001ee80000300800 */
[----:B-1----:R-:W3:Y:S04]  /*38b30*/  LDL.LU R23, [R1+0x9b8] ;  /* 0x0009b80001177983 */ /* 0x002ee80000300800 */
[----:B------:R-:W3:Y:S04]  /*38b40*/  LDL.LU R24, [R1+0x8d4] ;  /* 0x0008d40001187983 */ /* 0x000ee80000300800 */
[----:B------:R-:W-:Y:S04]  /*38b50*/  STS.U16 [R14+UR4+0xa180], R25 ;  /* 0x00a180190e007988 */ /* 0x000fe80008000404 */
[----:B--2---:R0:W-:Y:S04]  /*38b60*/  STS.U16 [R14+UR4+0xa300], R29 ;  /* 0x00a3001d0e007988 */ /* 0x0041e80008000404 */
[----:B0-----:R-:W2:Y:S04]  /*38b70*/  LDL.LU R29, [R1+0x8d0] ;  /* 0x0008d000011d7983 */ /* 0x001ea80000300800 */
[----:B------:R-:W2:Y:S04]  /*38b80*/  LDL.LU R25, [R1+0x8cc] ;  /* 0x0008cc0001197983 */ /* 0x000ea80000300800 */
[----:B----4-:R0:W-:Y:S04]  /*38b90*/  STS.U16 [R14+UR4+0xa380], R26 ;  /* 0x00a3801a0e007988 */ /* 0x0101e80008000404 */
[----:B0-----:R-:W4:Y:S04]  /*38ba0*/  LDL.LU R26, [R1+0x8c8] ;  /* 0x0008c800011a7983 */ /* 0x001f280000300800 */
[----:B------:R0:W-:Y:S04]  /*38bb0*/  STS.U16 [R14+UR4+0xc180], R27 ;  /* 0x00c1801b0e007988 */ /* 0x0001e80008000404 */
[----:B0-----:R-:W4:Y:S04]  /*38bc0*/  LDL.LU R27, [R1+0x8c4] ;  /* 0x0008c400011b7983 */ /* 0x001f280000300800 */
        /* <DEDUP_REMOVED lines=8> */
[----:B---3--:R-:W-:Y:S04]  /*38c50*/  STS.U16 [R14+UR4+0xe080], R5 ;  /* 0x00e080050e007988 */ /* 0x008fe80008000404 */
[----:B------:R0:W-:Y:S04]  /*38c60*/  STS.U16 [R14+UR4+0x10080], R28 ;  /* 0x0100801c0e007988 */ /* 0x0001e80008000404 */
[----:B0-----:R-:W3:Y:S04]  /*38c70*/  LDL.LU R28, [R1+0x8c0] ;  /* 0x0008c000011c7983 */ /* 0x001ee80000300800 */
[----:B------:R-:W-:Y:S04]  /*38c80*/  STS.U16 [R14+UR4+0xe100], R6 ;  /* 0x00e100060e007988 */ /* 0x000fe80008000404 */
[----:B------:R-:W-:Y:S04]  /*38c90*/  STS.U16 [R14+UR4+0xe180], R7 ;  /* 0x00e180070e007988 */ /* 0x000fe80008000404 */
[----:B------:R-:W-:Y:S04]  /*38ca0*/  STS.U16 [R14+UR4+0xe200], R8 ;  /* 0x00e200080e007988 */ /* 0x000fe80008000404 */
[----:B------:R-:W-:Y:S04]  /*38cb0*/  STS.U16 [R14+UR4+0xe280], R9 ;  /* 0x00e280090e007988 */ /* 0x000fe80008000404 */
[----:B------:R-:W-:Y:S04]  /*38cc0*/  STS.U16 [R14+UR4+0xe300], R2 ;  /* 0x00e300020e007988 */ /* 0x000fe80008000404 */
[----:B------:R-:W-:Y:S04]  /*38cd0*/  STS.U16 [R14+UR4+0xe380], R10 ;  /* 0x00e3800a0e007988 */ /* 0x000fe80008000404 */
[----:B------:R-:W-:Y:S04]  /*38ce0*/  STS.U16 [R14+UR4+0x10000], R11 ;  /* 0x0100000b0e007988 */ /* 0x000fe80008000404 */
[----:B--2---:R0:W-:Y:S04]  /*38cf0*/  STS.U16 [R14+UR4+0x12080], R29 ;  /* 0x0120801d0e007988 */ /* 0x0041e80008000404 */
[----:B0-----:R-:W2:Y:S04]  /*38d00*/  LDL.LU R29, [R1+0x8bc] ;  /* 0x0008bc00011d7983 */ /* 0x001ea80000300800 */
[----:B------:R-:W2:Y:S04]  /*38d10*/  LDL.LU R0, [R1+0x8b8] ;  /* 0x0008b80001007983 */ /* 0x000ea80000300800 */
[----:B------:R-:W2:Y:S04]  /*38d20*/  LDL.LU R15, [R1+0x7d4] ;  /* 0x0007d400010f7983 */ /* 0x000ea80000300800 */
[----:B------:R-:W2:Y:S04]  /*38d30*/  LDL.LU R16, [R1+0x7d0] ;  /* 0x0007d00001107983 */ /* 0x000ea80000300800 */
[----:B----4-:R0:W-:Y:S04]  /*38d40*/  STS.U16 [R14+UR4+0x12180], R26 ;  /* 0x0121801a0e007988 */ /* 0x0101e80008000404 */
[----:B0-----:R-:W4:Y:S04]  /*38d50*/  LDL.LU R26, [R1+0x7cc] ;  /* 0x0007cc00011a7983 */ /* 0x001f280000300800 */
[----:B------:R-:W4:Y:S04]  /*38d60*/  LDL.LU R17, [R1+0x7c8] ;  /* 0x0007c80001117983 */ /* 0x000f280000300800 */
        /* <DEDUP_REMOVED lines=26> */
[----:B------:R-:W4:Y:S04]  /*38f10*/  LDL.LU R23, [R1+0x39c] ;  /* 0x00039c0001177983 */ /* 0x000f280000300800 */
[----:B------:R-:W-:Y:S04]  /*38f20*/  STS.U16 [R14+UR4+0x12100], R25 ;  /* 0x012100190e007988 */ /* 0x000fe80008000404 */
[----:B---3--:R1:W-:Y:S04]  /*38f30*/  STS.U16 [R14+UR4+0x12280], R28 ;  /* 0x0122801c0e007988 */ /* 0x0083e80008000404 */
[----:B0-----:R-:W3:Y:S04]  /*38f40*/  LDL.LU R24, [R1+0x398] ;  /* 0x0003980001187983 */ /* 0x001ee80000300800 */
[----:B-1----:R-:W3:Y:S04]  /*38f50*/  LDL.LU R28, [R1+0x2b4] ;  /* 0x0002b400011c7983 */ /* 0x002ee80000300800 */
[----:B------:R-:W3:Y:S04]  /*38f60*/  LDL.LU R25, [R1+0x2b0] ;  /* 0x0002b00001197983 */ /* 0x000ee80000300800 */
[----:B--2---:R0:W-:Y:S04]  /*38f70*/  STS.U16 [R14+UR4+0x12300], R29 ;  /* 0x0123001d0e007988 */ /* 0x0041e80008000404 */
[----:B0-----:R-:W2:Y:S04]  /*38f80*/  LDL.LU R29, [R1+0x2ac] ;  /* 0x0002ac00011d7983 */ /* 0x001ea80000300800 */
        /* <DEDUP_REMOVED lines=15> */
[----:B---3--:R0:W-:Y:S04]  /*39080*/  STS.U16 [R14+UR4+0x1a000], R28 ;  /* 0x01a0001c0e007988 */ /* 0x0081e80008000404 */
[----:B0-----:R-:W3:Y:S04]  /*39090*/  LDL.LU R28, [R1+0x2a0] ;  /* 0x0002a000011c7983 */ /* 0x001ee80000300800 */
[----:B------:R-:W3:Y:S04]  /*390a0*/  LDL.LU R0, [R1+0x29c] ;  /* 0x00029c0001007983 */ /* 0x000ee80000300800 */
[----:B------:R-:W3:Y:S04]  /*390b0*/  LDL.LU R15, [R1+0x294] ;  /* 0x00029400010f7983 */ /* 0x000ee80000300800 */
[----:B------:R-:W3:Y:S04]  /*390c0*/  LDL.LU R16, [R1+0x194] ;  /* 0x0001940001107983 */ /* 0x000ee80000300800 */
        /* <DEDUP_REMOVED lines=28> */
[----:B------:R-:W2:Y:S04]  /*39290*/  LDL.LU R12, [R1] ;  /* 0x00000000010c7983 */ /* 0x000ea80000300800 */
        /* <DEDUP_REMOVED lines=10> */
[----:B0-----:R-:W4:Y:S04]  /*39340*/  LDL.LU R26, [R1+0x10b4] ;  /* 0x0010b400011a7983 */ /* 0x001f280000300800 */
[----:B---3--:R0:W-:Y:S04]  /*39350*/  STS.U16 [R14+UR4+0x1a380], R15 ;  /* 0x01a3800f0e007988 */ /* 0x0081e80008000404 */
[----:B------:R1:W-:Y:S04]  /*39360*/  STS.U16 [R14+UR4+0x1a280], R28 ;  /* 0x01a2801c0e007988 */ /* 0x0003e80008000404 */
[----:B------:R-:W-:Y:S04]  /*39370*/  STS.U16 [R14+UR4+0x1a300], R0 ;  /* 0x01a300000e007988 */ /* 0x000fe80008000404 */
[----:B------:R-:W-:Y:S01]  /*39380*/  STS.U16 [R14+UR4+0x1c000], R16 ;  /* 0x01c000100e007988 */ /* 0x000fe20008000404 */
[----:B0-----:R-:W-:-:S03]  /*39390*/  LOP3.LUT R15, R14, 0x10, RZ, 0x3c, !PT ;  /* 0x000000100e0f7812 */ /* 0x001fc600078e3cff */
[----:B-1----:R-:W3:Y:S04]  /*393a0*/  LDL.LU R28, [R1+0x10b0] ;  /* 0x0010b000011c7983 */ /* 0x002ee80000300800 */
[----:B--2---:R0:W-:Y:S04]  /*393b0*/  STS.U16 [R14+UR4+0x1c080], R29 ;  /* 0x01c0801d0e007988 */ /* 0x0041e80008000404 */
        /* <DEDUP_REMOVED lines=14> */
[----:B0-----:R-:W2:Y:S04]  /*394a0*/  LDL.LU R29, [R1+0x10ac] ;  /* 0x0010ac00011d7983 */ /* 0x001ea80000300800 */
[----:B----4-:R0:W-:Y:S04]  /*394b0*/  STS.U16 [R15+UR4+0x780], R27 ;  /* 0x0007801b0f007988 */ /* 0x0101e80008000404 */
[----:B0-----:R-:W4:Y:S04]  /*394c0*/  LDL.LU R27, [R1+0x10a8] ;  /* 0x0010a800011b7983 */ /* 0x001f280000300800 */
[----:B------:R-:W4:Y:S04]  /*394d0*/  LDL.LU R14, [R1+0x10a0] ;  /* 0x0010a000010e7983 */ /* 0x000f280000300800 */
[----:B------:R-:W-:Y:S04]  /*394e0*/  STS.U16 [R15+UR4+0x400], R13 ;  /* 0x0004000d0f007988 */ /* 0x000fe80008000404 */
[----:B------:R-:W-:Y:S04]  /*394f0*/  STS.U16 [R15+UR4+0x480], R20 ;  /* 0x000480140f007988 */ /* 0x000fe80008000404 */
[----:B------:R-:W-:Y:S04]  /*39500*/  STS.U16 [R15+UR4+0x500], R21 ;  /* 0x000500150f007988 */ /* 0x000fe80008000404 */
[----:B------:R-:W-:Y:S04]  /*39510*/  STS.U16 [R15+UR4+0x580], R22 ;  /* 0x000580160f007988 */ /* 0x000fe80008000404 */
[----:B---3--:R-:W-:Y:S04]  /*39520*/  STS.U16 [R15+UR4+0x2480], R28 ;  /* 0x0024801c0f007988 */ /* 0x008fe80008000404 */
[----:B------:R-:W-:Y:S04]  /*39530*/  STS.U16 [R15+UR4+0x600], R23 ;  /* 0x000600170f007988 */ /* 0x000fe80008000404 */
[----:B------:R-:W-:Y:S04]  /*39540*/  STS.U16 [R15+UR4+0x680], R24 ;  /* 0x000680180f007988 */ /* 0x000fe80008000404 */
[----:B--2---:R-:W-:Y:S04]  /*39550*/  STS.U16 [R15+UR4+0x2500], R29 ;  /* 0x0025001d0f007988 */ /* 0x004fe80008000404 */
[----:B----4-:R0:W-:Y:S04]  /*39560*/  STL [R1+0x3494], R14 ;  /* 0x0034940e01007387 */ /* 0x0101e80000100800 */
[----:B0-----:R-:W2:Y:S04]  /*39570*/  LDL.LU R14, [R1+0x10a4] ;  /* 0x0010a400010e7983 */ /* 0x001ea80000300800 */
[----:B------:R-:W3:Y:S04]  /*39580*/  LDL.LU R28, [R1+0x109c] ;  /* 0x00109c00011c7983 */ /* 0x000ee80000300800 */
        /* <DEDUP_REMOVED lines=24> */
[----:B------:R1:W-:Y:S04]  /*39710*/  STS.U16 [R15+UR4+0x2400], R26 ;  /* 0x0024001a0f007988 */ /* 0x0003e80008000404 */
[----:B------:R1:W-:Y:S04]  /*39720*/  STS.U16 [R15+UR4+0x2580], R27 ;  /* 0x0025801b0f007988 */ /* 0x0003e80008000404 */
[----:B0-----:R-:W4:Y:S04]  /*39730*/  LDL.LU R25, [R1+0xd9c] ;  /* 0x000d9c0001197983 */ /* 0x001f280000300800 */
[----:B-1----:R-:W4:Y:S04]  /*39740*/  LDL.LU R26, [R1+0xd98] ;  /* 0x000d9800011a7983 */ /* 0x002f280000300800 */
[----:B------:R-:W4:Y:S04]  /*39750*/  LDL.LU R27, [R1+0xcb4] ;  /* 0x000cb400011b7983 */ /* 0x000f280000300800 */
[----:B--2---:R0:W-:Y:S04]  /*39760*/  STS.U16 [R15+UR4+0x2600], R14 ;  /* 0x0026000e0f007988 */ /* 0x0041e80008000404 */
[----:B---3--:R1:W-:Y:S04]  /*39770*/  STS.U16 [R15+UR4+0x2700], R28 ;  /* 0x0027001c0f007988 */ /* 0x0083e80008000404 */
[----:B0-----:R-:W2:Y:S04]  /*39780*/  LDL.LU R14, [R1+0x3494] ;  /* 0x00349400010e7983 */ /* 0x001ea80000300800 */
[----:B-1----:R-:W3:Y:S04]  /*39790*/  LDL.LU R28, [R1+0xcb0] ;  /* 0x000cb000011c7983 */ /* 0x002ee80000300800 */
[----:B----4-:R-:W-:Y:S04]  /*397a0*/  STS.U16 [R15+UR4+0x6580], R2 ;  /* 0x006580020f007988 */ /* 0x010fe80008000404 */
[----:B------:R0:W-:Y:S04]  /*397b0*/  STS.U16 [R15+UR4+0x8680], R29 ;  /* 0x0086801d0f007988 */ /* 0x0001e80008000404 */
[----:B0-----:R-:W4:Y:S04]  /*397c0*/  LDL.LU R29, [R1+0xcac] ;  /* 0x000cac00011d7983 */ /* 0x001f280000300800 */
[----:B------:R-:W2:Y:S04]  /*397d0*/  LDL.LU R2, [R1+0xca4] ;  /* 0x000ca40001027983 */ /* 0x000ea80000300800 */
        /* <DEDUP_REMOVED lines=14> */
[----:B0-----:R-:W2:Y:S04]  /*398c0*/  LDL.LU R2, [R1+0xca8] ;  /* 0x000ca80001027983 */ /* 0x001ea80000300800 */
[----:B------:R-:W2:Y:S04]  /*398d0*/  LDL.LU R0, [R1+0xca0] ;  /* 0x000ca00001007983 */ /* 0x000ea80000300800 */
[----:B------:R0:W-:Y:S04]  /*398e0*/  STS.U16 [R15+UR4+0x2680], R14 ;  /* 0x0026800e0f007988 */ /* 0x0001e80008000404 */
        /* <DEDUP_REMOVED lines=12> */
[----:B------:R0:W-:Y:S04]  /*399b0*/  STS.U16 [R15+UR4+0x6680], R11 ;  /* 0x0066800b0f007988 */ /* 0x0001e80008000404 */
[----:B------:R-:W2:Y:S04]  /*399c0*/  LDL.LU R10, [R1+0xaac] ;  /* 0x000aac00010a7983 */ /* 0x000ea80000300800 */
[----:B------:R1:W-:Y:S04]  /*399d0*/  STS.U16 [R15+UR4+0x6700], R12 ;  /* 0x0067000c0f007988 */ /* 0x0003e80008000404 */
[----:B------:R0:W-:Y:S04]  /*399e0*/  STS.U16 [R15+UR4+0x6780], R13 ;  /* 0x0067800d0f007988 */ /* 0x0001e80008000404 */
[----:B------:R0:W-:Y:S04]  /*399f0*/  STS.U16 [R15+UR4+0x8400], R20 ;  /* 0x008400140f007988 */ /* 0x0001e80008000404 */
[----:B------:R1:W-:Y:S04]  /*39a00*/  STS.U16 [R15+UR4+0x8480], R21 ;  /* 0x008480150f007988 */ /* 0x0003e80008000404 */
[----:B------:R3:W-:Y:S04]  /*39a10*/  STS.U16 [R15+UR4+0x8500], R22 ;  /* 0x008500160f007988 */ /* 0x0007e80008000404 */
[----:B0-----:R-:W2:Y:S04]  /*39a20*/  LDL.LU R11, [R1+0xaa8] ;  /* 0x000aa800010b7983 */ /* 0x001ea80000300800 */
[----:B-1----:R-:W2:Y:S04]  /*39a30*/  LDL.LU R12, [R1+0xaa4] ;  /* 0x000aa400010c7983 */ /* 0x002ea80000300800 */
[----:B------:R-:W2:Y:S04]  /*39a40*/  LDL.LU R13, [R1+0xaa0] ;  /* 0x000aa000010d7983 */ /* 0x000ea80000300800 */
[----:B------:R-:W2:Y:S04]  /*39a50*/  LDL.LU R20, [R1+0xa9c] ;  /* 0x000a9c0001147983 */ /* 0x000ea80000300800 */
[----:B------:R-:W2:Y:S04]  /*39a60*/  LDL.LU R21, [R1+0xa98] ;  /* 0x000a980001157983 */ /* 0x000ea80000300800 */
        /* <DEDUP_REMOVED lines=12> */
[----:B----4-:R0:W-:Y:S04]  /*39b30*/  STS.U16 [R15+UR4+0xa500], R29 ;  /* 0x00a5001d0f007988 */ /* 0x0101e80008000404 */
[----:B------:R-:W4:Y:S04]  /*39b40*/  LDL.LU R27, [R1+0x99c] ;  /* 0x00099c00011b7983 */ /* 0x000f280000300800 */
[----:B0-----:R-:W4:Y:S04]  /*39b50*/  LDL.LU R29, [R1+0x998] ;  /* 0x00099800011d7983 */ /* 0x001f280000300800 */
[----:B--2---:R0:W-:Y:S04]  /*39b60*/  STS.U16 [R15+UR4+0xa580], R2 ;  /* 0x00a580020f007988 */ /* 0x0041e80008000404 */
[----:B0-----:R-:W2:Y:S04]  /*39b70*/  LDL.LU R2, [R1+0x3490] ;  /* 0x0034900001027983 */ /* 0x001ea80000300800 */
[----:B------:R0:W-:Y:S04]  /*39b80*/  STS.U16 [R15+UR4+0xa680], R0 ;  /* 0x00a680000f007988 */ /* 0x0001e80008000404 */
[----:B0-----:R-:W4:Y:S04]  /*39b90*/  LDL.LU R0, [R1+0x348c] ;  /* 0x00348c0001007983 */ /* 0x001f280000300800 */
[----:B---3--:R0:W-:Y:S04]  /*39ba0*/  STS.U16 [R15+UR4+0x10580], R28 ;  /* 0x0105801c0f007988 */ /* 0x0081e80008000404 */
[----:B0-----:R-:W3:Y:S04]  /*39bb0*/  LDL.LU R28, [R1+0x8b4] ;  /* 0x0008b400011c7983 */ /* 0x001ee80000300800 */
[----:B--2---:R0:W-:Y:S02]  /*39bc0*/  STS.U16 [R15+UR4+0xa600], R2 ;  /* 0x00a600020f007988 */ /* 0x0041e40008000404 */
[----:B0-----:R-:W0:Y:S02]  /*39bd0*/  S2R R2, SR_TID.X ;  /* 0x0000000000027919 */ /* 0x001e240000002100 */
[----:B0-----:R-:W-:-:S04]  /*39be0*/  LOP3.LUT R2, R2, 0x3f, RZ, 0xc0, !PT ;  /* 0x0000003f02027812 */ /* 0x001fc800078ec0ff */
[----:B----4-:R-:W-:Y:S02]  /*39bf0*/  ISETP.GE.AND P0, PT, R2, R0, PT ;  /* 0x000000000200720c */ /* 0x010fe40003f06270 */
[----:B------:R-:W2:Y:S04]  /*39c00*/  LDL.LU R0, [R1+0x8a8] ;  /* 0x0008a80001007983 */ /* 0x000ea80000300800 */
[----:B--2---:R0:W-:Y:S04]  /*39c10*/  STL [R1+0x3484], R0 ;  /* 0x0034840001007387 */ /* 0x0041e80000100800 */
[----:B0-----:R-:W2:Y:S04]  /*39c20*/  LDL.LU R0, [R1+0x8ac] ;  /* 0x0008ac0001007983 */ /* 0x001ea80000300800 */
        /* <DEDUP_REMOVED lines=30> */
[----:B------:R1:W-:Y:S04]  /*39e10*/  STS.U16 [R15+UR4+0xe600], R12 ;  /* 0x00e6000c0f007988 */ /* 0x0003e80008000404 */
[----:B------:R0:W-:Y:S04]  /*39e20*/  STS.U16 [R15+UR4+0xe680], R13 ;  /* 0x00e6800d0f007988 */ /* 0x0001e80008000404 */
[----:B------:R0:W-:Y:S04]  /*39e30*/  STS.U16 [R15+UR4+0xe700], R20 ;  /* 0x00e700140f007988 */ /* 0x0001e80008000404 */
[----:B------:R-:W-:Y:S04]  /*39e40*/  STS.U16 [R15+UR4+0xe780], R21 ;  /* 0x00e780150f007988 */ /* 0x000fe80008000404 */
[----:B------:R-:W-:Y:S04]  /*39e50*/  STS.U16 [R15+UR4+0x10400], R22 ;  /* 0x010400160f007988 */ /* 0x000fe80008000404 */
[----:B------:R-:W-:Y:S04]  /*39e60*/  STS.U16 [R15+UR4+0x10480], R23 ;  /* 0x010480170f007988 */ /* 0x000fe80008000404 */
[----:B0-----:R-:W4:Y:S04]  /*39e70*/  LDL.LU R11, [R1+0x4cc] ;  /* 0x0004cc00010b7983 */ /* 0x001f280000300800 */
[----:B------:R-:W-:Y:S04]  /*39e80*/  STS.U16 [R15+UR4+0x10500], R24 ;  /* 0x010500180f007988 */ /* 0x000fe80008000404 */
[----:B-1----:R-:W4:Y:S04]  /*39e90*/  LDL.LU R12, [R1+0x4c8] ;  /* 0x0004c800010c7983 */ /* 0x002f280000300800 */
[----:B------:R-:W-:Y:S04]  /*39ea0*/  STS.U16 [R15+UR4+0x10600], R25 ;  /* 0x010600190f007988 */ /* 0x000fe80008000404 */
[----:B------:R-:W-:Y:S04]  /*39eb0*/  STS.U16 [R15+UR4+0x10680], R26 ;  /* 0x0106801a0f007988 */ /* 0x000fe80008000404 */
[----:B------:R-:W-:Y:S04]  /*39ec0*/  STS.U16 [R15+UR4+0x10700], R27 ;  /* 0x0107001b0f007988 */ /* 0x000fe80008000404 */
[----:B------:R-:W4:Y:S04]  /*39ed0*/  LDL.LU R13, [R1+0x4c4] ;  /* 0x0004c400010d7983 */ /* 0x000f280000300800 */
[----:B------:R0:W-:Y:S04]  /*39ee0*/  STS.U16 [R15+UR4+0x10780], R29 ;  /* 0x0107801d0f007988 */ /* 0x0001e80008000404 */
[----:B------:R-:W4:Y:S04]  /*39ef0*/  LDL.LU R20, [R1+0x4c0] ;  /* 0x0004c00001147983 */ /* 0x000f280000300800 */
[----:B---3--:R1:W-:Y:S04]  /*39f00*/  STS.U16 [R15+UR4+0x12400], R28 ;  /* 0x0124001c0f007988 */ /* 0x0083e80008000404 */
[----:B0-----:R-:W3:Y:S04]  /*39f10*/  LDL.LU R29, [R1+0x4bc] ;  /* 0x0004bc00011d7983 */ /* 0x001ee80000300800 */
[----:B------:R-:W3:Y:S04]  /*39f20*/  LDL.LU R21, [R1+0x4b8] ;  /* 0x0004b80001157983 */ /* 0x000ee80000300800 */
[----:B------:R-:W3:Y:S04]  /*39f30*/  LDL.LU R22, [R1+0x394] ;  /* 0x0003940001167983 */ /* 0x000ee80000300800 */
[----:B------:R-:W3:Y:S04]  /*39f40*/  LDL.LU R23, [R1+0x390] ;  /* 0x0003900001177983 */ /* 0x000ee80000300800 */
[----:B------:R-:W3:Y:S04]  /*39f50*/  LDL.LU R24, [R1+0x38c] ;  /* 0x00038c0001187983 */ /* 0x000ee80000300800 */
[----:B------:R-:W3:Y:S04]  /*39f60*/  LDL.LU R25, [R1+0x388] ;  /* 0x0003880001197983 */ /* 0x000ee80000300800 */
[----:B------:R-:W3:Y:S04]  /*39f70*/  LDL.LU R26, [R1+0x384] ;  /* 0x00038400011a7983 */ /* 0x000ee80000300800 */
[----:B------:R-:W3:Y:S04]  /*39f80*/  LDL.LU R27, [R1+0x380] ;  /* 0x00038000011b7983 */ /* 0x000ee80000300800 */
[----:B-1----:R-:W3:Y:S04]  /*39f90*/  LDL.LU R28, [R1+0x37c] ;  /* 0x00037c00011c7983 */ /* 0x002ee80000300800 */
[----:B--2---:R0:W-:Y:S04]  /*39fa0*/  STS.U16 [R15+UR4+0x12480], R0 ;  /* 0x012480000f007988 */ /* 0x0041e80008000404 */
[----:B0-----:R-:W2:Y:S04]  /*39fb0*/  LDL.LU R0, [R1+0x3488] ;  /* 0x0034880001007983 */ /* 0x001ea80000300800 */
[----:B----4-:R-:W-:Y:S04]  /*39fc0*/  STS.U16 [R15+UR4+0x12600], R14 ;  /* 0x0126000e0f007988 */ /* 0x010fe80008000404 */
[----:B---3--:R-:W-:Y:S04]  /*39fd0*/  STS.U16 [R15+UR4+0x16700], R29 ;  /* 0x0167001d0f007988 */ /* 0x008fe80008000404 */
[----:B--2---:R0:W-:Y:S04]  /*39fe0*/  STS.U16 [R15+UR4+0x12500], R0 ;  /* 0x012500000f007988 */ /* 0x0041e80008000404 */
[----:B0-----:R-:W2:Y:S04]  /*39ff0*/  LDL.LU R0, [R1+0x3484] ;  /* 0x0034840001007983 */ /* 0x001ea80000300800 */
[----:B------:R-:W3:Y:S04]  /*3a000*/  LDL.LU R29, [R1+0x378] ;  /* 0x00037800011d7983 */ /* 0x000ee80000300800 */
[----:B------:R-:W4:Y:S04]  /*3a010*/  LDL.LU R14, [R1+0x280] ;  /* 0x00028000010e7983 */ /* 0x000f280000300800 */
[----:B----4-:R0:W-:Y:S04]  /*3a020*/  STL [R1+0x347c], R14 ;  /* 0x00347c0e01007387 */ /* 0x0101e80000100800 */
[----:B0-----:R-:W4:Y:S04]  /*3a030*/  LDL.LU R14, [R1+0x288] ;  /* 0x00028800010e7983 */ /* 0x001f280000300800 */
[----:B--2---:R-:W-:Y:S04]  /*3a040*/  STS.U16 [R15+UR4+0x12580], R0 ;  /* 0x012580000f007988 */ /* 0x004fe80008000404 */
        /* <DEDUP_REMOVED lines=12> */
[----:B----4-:R0:W-:Y:S04]  /*3a110*/  STL [R1+0x3480], R14 ;  /* 0x0034800e01007387 */ /* 0x0101e80000100800 */
        /* <DEDUP_REMOVED lines=40> */
[----:B0-----:R-:W3:Y:S04]  /*3a3a0*/  LDL.LU R28, [R1+0x1184] ;  /* 0x00118400011c7983 */ /* 0x001ee80000300800 */
[----:B-1----:R-:W3:Y:S04]  /*3a3b0*/  LDL.LU R29, [R1+0x1180] ;  /* 0x00118000011d7983 */ /* 0x002ee80000300800 */
[----:B--2---:R0:W-:Y:S04]  /*3a3c0*/  STS.U16 [R15+UR4+0x1a400], R14 ;  /* 0x01a4000e0f007988 */ /* 0x0041e80008000404 */
[----:B0-----:R-:W2:Y:S04]  /*3a3d0*/  LDL.LU R14, [R1+0x3480] ;  /* 0x00348000010e7983 */ /* 0x001ea80000300800 */
[----:B--2---:R0:W-:Y:S04]  /*3a3e0*/  STS.U16 [R15+UR4+0x1a480], R14 ;  /* 0x01a4800e0f007988 */ /* 0x0041e80008000404 */
[----:B0-----:R-:W2:Y:S04]  /*3a3f0*/  LDL.LU R14, [R1+0x347c] ;  /* 0x00347c00010e7983 */ /* 0x001ea80000300800 */
[----:B----4-:R-:W-:Y:S04]  /*3a400*/  STS.U16 [R15+UR4+0x1a580], R0 ;  /* 0x01a580000f007988 */ /* 0x010fe80008000404 */
        /* <DEDUP_REMOVED lines=18> */
[----:B------:R-:W-:Y:S04]  /*3a530*/  STS.U16 [R15+UR4+0x1e700], R22 ;  /* 0x01e700160f007988 */ /* 0x000fe80008000404 */
[----:B------:R-:W-:Y:S04]  /*3a540*/  STS.U16 [R15+UR4+0x1e780], R23 ;  /* 0x01e780170f007988 */ /* 0x000fe80008000404 */
[----:B--2---:R0:W-:Y:S04]  /*3a550*/  STS.U16 [R15+UR4+0x1a500], R14 ;  /* 0x01a5000e0f007988 */ /* 0x0041e80008000404 */
[----:B0-----:R-:W2:Y:S04]  /*3a560*/  LDL.LU R15, [R1+0x1090] ;  /* 0x00109000010f7983 */ /* 0x001ea80000300800 */
[----:B--2---:R0:W-:Y:S04]  /*3a570*/  STL [R1+0x3470], R15 ;  /* 0x0034700f01007387 */ /* 0x0041e80000100800 */
[----:B0-----:R-:W2:Y:S04]  /*3a580*/  LDL.LU R15, [R1+0x1094] ;  /* 0x00109400010f7983 */ /* 0x001ea80000300800 */
[----:B--2---:R0:W-:Y:S04]  /*3a590*/  STL [R1+0x3474], R15 ;  /* 0x0034740f01007387 */ /* 0x0041e80000100800 */
[----:B0-----:R-:W2:Y:S01]  /*3a5a0*/  LDL.LU R15, [R1+0x1178] ;  /* 0x00117800010f7983 */ /* 0x001ea20000300800 */
[----:B------:R-:W0:Y:S02]  /*3a5b0*/  S2R R14, SR_TID.X ;  /* 0x00000000000e7919 */ /* 0x000e240000002100 */
[----:B0-----:R-:W-:Y:S01]  /*3a5c0*/  LOP3.LUT R14, R14, 0x3f, RZ, 0xc0, !PT ;  /* 0x0000003f0e0e7812 */ /* 0x001fe200078ec0ff */
[----:B--2---:R0:W-:Y:S04]  /*3a5d0*/  STL [R1+0x3478], R15 ;  /* 0x0034780f01007387 */ /* 0x0041e80000100800 */
[----:B0-----:R-:W2:Y:S01]  /*3a5e0*/  LDL.LU R15, [R1+0x117c] ;  /* 0x00117c00010f7983 */ /* 0x001ea20000300800 */
[----:B------:R-:W-:-:S05]  /*3a5f0*/  IMAD.SHL.U32 R14, R14, 0x2, RZ ;  /* 0x000000020e0e7824 */ /* 0x000fca00078e00ff */
[----:B------:R-:W-:Y:S02]  /*3a600*/  LOP3.LUT R0, R14, 0x20, RZ, 0x3c, !PT ;  /* 0x000000200e007812 */ /* 0x000fe400078e3cff */
[----:B------:R-:W3:Y:S04]  /*3a610*/  LDL.LU R14, [R1+0x108c] ;  /* 0x00108c00010e7983 */ /* 0x000ee80000300800 */
[----:B------:R-:W4:Y:S04]  /*3a620*/  LDL.LU R16, [R1+0x1088] ;  /* 0x0010880001107983 */ /* 0x000f280000300800 */
[----:B------:R-:W3:Y:S04]  /*3a630*/  LDL.LU R17, [R1+0x1084] ;  /* 0x0010840001117983 */ /* 0x000ee80000300800 */
        /* <DEDUP_REMOVED lines=29> */
[----:B------:R-:W3:Y:S04]  /*3a810*/  LDL.LU R29, [R1+0xd84] ;  /* 0x000d8400011d7983 */ /* 0x000ee80000300800 */
[----:B--2---:R0:W-:Y:S04]  /*3a820*/  STS.U16 [R0+UR4+0xb00], R15 ;  /* 0x000b000f00007988 */ /* 0x0041e80008000404 */
[----:B0-----:R-:W2:Y:S04]  /*3a830*/  LDL.LU R15, [R1+0x3478] ;  /* 0x00347800010f7983 */ /* 0x001ea80000300800 */
[----:B--2---:R0:W-:Y:S04]  /*3a840*/  STS.U16 [R0+UR4+0xb80], R15 ;  /* 0x000b800f00007988 */ /* 0x0041e80008000404 */
[----:B0-----:R-:W2:Y:S04]  /*3a850*/  LDL.LU R15, [R1+0x3474] ;  /* 0x00347400010f7983 */ /* 0x001ea80000300800 */
[----:B--2---:R0:W-:Y:S04]  /*3a860*/  STS.U16 [R0+UR4+0x2800], R15 ;  /* 0x0028000f00007988 */ /* 0x0041e80008000404 */
[----:B0-----:R-:W2:Y:S04]  /*3a870*/  LDL.LU R15, [R1+0x3470] ;  /* 0x00347000010f7983 */ /* 0x001ea80000300800 */
[----:B---3--:R0:W-:Y:S04]  /*3a880*/  STS.U16 [R0+UR4+0x8a00], R29 ;  /* 0x008a001d00007988 */ /* 0x0081e80008000404 */
[----:B0-----:R-:W3:Y:S04]  /*3a890*/  LDL.LU R29, [R1+0xd80] ;  /* 0x000d8000011d7983 */ /* 0x001ee80000300800 */
[----:B--2---:R0:W-:Y:S04]  /*3a8a0*/  STS.U16 [R0+UR4+0x2880], R15 ;  /* 0x0028800f00007988 */ /* 0x0041e80008000404 */
[----:B0-----:R-:W2:Y:S04]  /*3a8b0*/  LDL.LU R15, [R1+0xc94] ;  /* 0x000c9400010f7983 */ /* 0x001ea80000300800 */
[----:B--2---:R0:W-:Y:S04]  /*3a8c0*/  STL [R1+0x3468], R15 ;  /* 0x0034680f01007387 */ /* 0x0041e80000100800 */
[----:B0-----:R-:W2:Y:S04]  /*3a8d0*/  LDL.LU R15, [R1+0xd78] ;  /* 0x000d7800010f7983 */ /* 0x001ea80000300800 */
[----:B------:R-:W-:Y:S04]  /*3a8e0*/  STS.U16 [R0+UR4+0x2900], R14 ;  /* 0x0029000e00007988 */ /* 0x000fe80008000404 */
        /* <DEDUP_REMOVED lines=261> */
[----:B--2---:R0:W-:Y:S04]  /*3b940*/  STS.U16 [R15+UR4+0xe00], R0 ;  /* 0x000e00000f007988 */ /* 0x0041e80008000404 */
[----:B0-----:R-:W2:Y:S04]  /*3b950*/  LDL.LU R0, [R1+0x344c] ;  /* 0x00344c0001007983 */ /* 0x001ea80000300800 */
[----:B--2---:R0:W-:Y:S04]  /*3b960*/  STS.U16 [R15+UR4+0xe80], R0 ;  /* 0x000e80000f007988 */ /* 0x0041e80008000404 */
[----:B0-----:R-:W2:Y:S04]  /*3b970*/  LDL.LU R0, [R1+0xd64] ;  /* 0x000d640001007983 */ /* 0x001ea80000300800 */
[----:B--2---:R0:W-:Y:S04]  /*3b980*/  STL [R1+0x3440], R0 ;  /* 0x0034400001007387 */ /* 0x0041e80000100800 */
[----:B0-----:R-:W2:Y:S04]  /*3b990*/  LDL.LU R0, [R1+0xd68] ;  /* 0x000d680001007983 */ /* 0x001ea80000300800 */
[----:B--2---:R0:W-:Y:S04]  /*3b9a0*/  STL [R1+0x3444], R0 ;  /* 0x0034440001007387 */ /* 0x0041e80000100800 */
[----:B0-----:R-:W2:Y:S04]  /*3b9b0*/  LDL.LU R0, [R1+0xd6c] ;  /* 0x000d6c0001007983 */ /* 0x001ea80000300800 */
[----:B---3--:R-:W-:Y:S04]  /*3b9c0*/  STS.U16 [R15+UR4+0xf00], R14 ;  /* 0x000f000e0f007988 */ /* 0x008fe80008000404 */
        /* <DEDUP_REMOVED lines=127> */
[----:B---3--:R-:W-:Y:S04]  /*3c1c0*/  STS.U16 [R15+UR4+0x16e00], R27 ;  /* 0x016e001b0f007988 */ /* 0x008fe80008000404 */
[----:B------:R-:W-:Y:S04]  /*3c1d0*/  STS.U16 [R15+UR4+0x16e80], R28 ;  /* 0x016e801c0f007988 */ /* 0x000fe80008000404 */
[----:B--2---:R0:W-:Y:S04]  /*3c1e0*/  STS.U16 [R15+UR4+0x10d00], R0 ;  /* 0x010d00000f007988 */ /* 0x0041e80008000404 */
[----:B0-----:R-:W2:Y:S04]  /*3c1f0*/  LDL.LU R0, [R1+0x3434] ;  /* 0x0034340001007983 */ /* 0x001ea80000300800 */
[----:B------:R-:W3:Y:S04]  /*3c200*/  LDL.LU R27, [R1+0x478] ;  /* 0x00047800011b7983 */ /* 0x000ee80000300800 */
[----:B------:R-:W2:Y:S04]  /*3c210*/  LDL.LU R28, [R1+0x34c] ;  /* 0x00034c00011c7983 */ /* 0x000ea80000300800 */
[----:B--2---:R0:W-:Y:S04]  /*3c220*/  STL [R1+0x342c], R28 ;  /* 0x00342c1c01007387 */ /* 0x0041e80000100800 */
[----:B0-----:R-:W2:Y:S04]  /*3c230*/  LDL.LU R28, [R1+0x350] ;  /* 0x00035000011c7983 */ /* 0x001ea80000300800 */
[----:B------:R-:W-:Y:S04]  /*3c240*/  STS.U16 [R15+UR4+0x16f00], R29 ;  /* 0x016f001d0f007988 */ /* 0x000fe80008000404 */
[----:B------:R-:W-:Y:S04]  /*3c250*/  STS.U16 [R15+UR4+0x10e00], R14 ;  /* 0x010e000e0f007988 */ /* 0x000fe80008000404 */
        /* <DEDUP_REMOVED lines=59> */
[----:B------:R0:W-:Y:S02]  /*3c610*/  STS.U16 [R15+UR4+0x18e00], R14 ;  /* 0x018e000e0f007988 */ /* 0x0001e40008000404 */
[----:B0-----:R-:W0:Y:S02]  /*3c620*/  S2R R14, SR_TID.X ;  /* 0x00000000000e7919 */ /* 0x001e240000002100 */
[----:B------:R-:W-:Y:S04]  /*3c630*/  STS.U16 [R15+UR4+0x18e80], R0 ;  /* 0x018e80000f007988 */ /* 0x000fe80008000404 */
[----:B------:R-:W-:Y:S04]  /*3c640*/  STS.U16 [R15+UR4+0x18f00], R16 ;  /* 0x018f00100f007988 */ /* 0x000fe80008000404 */
[----:B------:R-:W-:Y:S04]  /*3c650*/  STS.U16 [R15+UR4+0x18f80], R17 ;  /* 0x018f80110f007988 */ /* 0x000fe80008000404 */
[----:B------:R-:W-:Y:S04]  /*3c660*/  STS.U16 [R15+UR4+0x1ac00], R18 ;  /* 0x01ac00120f007988 */ /* 0x000fe80008000404 */
[----:B------:R-:W-:Y:S04]  /*3c670*/  STS.U16 [R15+UR4+0x1ac80], R19 ;  /* 0x01ac80130f007988 */ /* 0x000fe80008000404 */
[----:B------:R-:W-:Y:S04]  /*3c680*/  STS.U16 [R15+UR4+0x1ad00], R3 ;  /* 0x01ad00030f007988 */ /* 0x000fe80008000404 */
[----:B--2---:R1:W-:Y:S04]  /*3c690*/  STS.U16 [R15+UR4+0x18d00], R28 ;  /* 0x018d001c0f007988 */ /* 0x0043e80008000404 */
[----:B-1----:R-:W2:Y:S04]  /*3c6a0*/  LDL.LU R28, [R1+0x3428] ;  /* 0x00342800011c7983 */ /* 0x002ea80000300800 */
[----:B------:R-:W4:Y:S01]  /*3c6b0*/  LDL.LU R29, [R1+0x3424] ;  /* 0x00342400011d7983 */ /* 0x000f220000300800 */
[----:B0-----:R-:W-:-:S05]  /*3c6c0*/  LOP3.LUT R14, R14, 0x3f, RZ, 0xc0, !PT ;  /* 0x0000003f0e0e7812 */ /* 0x001fca00078ec0ff */
[----:B------:R-:W-:-:S05]  /*3c6d0*/  IMAD.SHL.U32 R14, R14, 0x2, RZ ;  /* 0x000000020e0e7824 */ /* 0x000fca00078e00ff */
[----:B------:R-:W-:Y:S02]  /*3c6e0*/  LOP3.LUT R0, R14, 0x40, RZ, 0x3c, !PT ;  /* 0x000000400e007812 */ /* 0x000fe400078e3cff */
        /* <DEDUP_REMOVED lines=43> */
[----:B0-----:R-:W3:Y:S04]  /*3c9a0*/  LDL.LU R27, [R1+0xe4c] ;  /* 0x000e4c00011b7983 */ /* 0x001ee80000300800 */
[----:B--2---:R-:W-:Y:S04]  /*3c9b0*/  STS.U16 [R15+UR4+0x1ef80], R28 ;  /* 0x01ef801c0f007988 */ /* 0x004fe80008000404 */
[----:B----4-:R-:W-:Y:S04]  /*3c9c0*/  STS.U16 [R15+UR4+0x1ef00], R29 ;  /* 0x01ef001d0f007988 */ /* 0x010fe80008000404 */
[----:B------:R0:W-:Y:S04]  /*3c9d0*/  STL [R1+0x3324], R29 ;  /* 0x0033241d01007387 */ /* 0x0001e80000100800 */
[----:B0-----:R-:W2:Y:S04]  /*3c9e0*/  LDL.LU R29, [R1+0x1150] ;  /* 0x00115000011d7983 */ /* 0x001ea80000300800 */
[----:B------:R-:W4:Y:S04]  /*3c9f0*/  LDL.LU R15, [R1+0x1154] ;  /* 0x00115400010f7983 */ /* 0x000f280000300800 */
[----:B------:R0:W-:Y:S04]  /*3ca00*/  STL [R1+0x3328], R28 ;  /* 0x0033281c01007387 */ /* 0x0001e80000100800 */
[----:B0-----:R-:W2:Y:S04]  /*3ca10*/  LDL.LU R28, [R1+0xe3c] ;  /* 0x000e3c00011c7983 */ /* 0x001ea80000300800 */
[----:B--2---:R0:W-:Y:S04]  /*3ca20*/  STL [R1+0x3418], R28 ;  /* 0x0034181c01007387 */ /* 0x0041e80000100800 */
        /* <DEDUP_REMOVED lines=30> */
[----:B---3--:R0:W-:Y:S04]  /*3cc10*/  STS.U16 [R0+UR4+0x3280], R9 ;  /* 0x0032800900007988 */ /* 0x0081e80008000404 */
        /* <DEDUP_REMOVED lines=101> */
[----:B--2---:R0:W-:Y:S04]  /*3d270*/  STS.U16 [R0+UR4+0xf200], R28 ;  /* 0x00f2001c00007988 */ /* 0x0041e80008000404 */
[----:B0-----:R-:W2:Y:S04]  /*3d280*/  LDL.LU R28, [R1+0x340c] ;  /* 0x00340c00011c7983 */ /* 0x001ea80000300800 */
[----:B------:R-:W3:Y:S04]  /*3d290*/  LDL.LU R20, [R1+0x464] ;  /* 0x0004640001147983 */ /* 0x000ee80000300800 */
[----:B---3--:R0:W-:Y:S04]  /*3d2a0*/  STL [R1+0x3400], R20 ;  /* 0x0034001401007387 */ /* 0x0081e80000100800 */
[----:B0-----:R-:W3:Y:S04]  /*3d2b0*/  LDL.LU R20, [R1+0x468] ;  /* 0x0004680001147983 */ /* 0x001ee80000300800 */
[----:B---3--:R0:W-:Y:S04]  /*3d2c0*/  STL [R1+0x3404], R20 ;  /* 0x0034041401007387 */ /* 0x0081e80000100800 */
        /* <DEDUP_REMOVED lines=9> */
[----:B--2---:R-:W-:Y:S04]  /*3d360*/  STS.U16 [R0+UR4+0xf280], R28 ;  /* 0x00f2801c00007988 */ /* 0x004fe80008000404 */
[----:B------:R-:W-:Y:S04]  /*3d370*/  STS.U16 [R0+UR4+0xf300], R15 ;  /* 0x00f3000f00007988 */ /* 0x000fe80008000404 */
[----:B----4-:R-:W-:Y:S04]  /*3d380*/  STS.U16 [R0+UR4+0xf380], R29 ;  /* 0x00f3801d00007988 */ /* 0x010fe80008000404 */
[----:B------:R-:W-:Y:S04]  /*3d390*/  STS.U16 [R0+UR4+0x11080], R16 ;  /* 0x0110801000007988 */ /* 0x000fe80008000404 */
[----:B------:R-:W-:Y:S04]  /*3d3a0*/  STS.U16 [R0+UR4+0x11100], R17 ;  /* 0x0111001100007988 */ /* 0x000fe80008000404 */
[----:B---3--:R0:W-:Y:S04]  /*3d3b0*/  STL [R1+0x3408], R20 ;  /* 0x0034081401007387 */ /* 0x0081e80000100800 */
        /* <DEDUP_REMOVED lines=55> */
[----:B------:R0:W-:Y:S02]  /*3d730*/  STS.U16 [R0+UR4+0x19200], R14 ;  /* 0x0192000e00007988 */ /* 0x0001e40008000404 */
[----:B0-----:R-:W0:Y:S02]  /*3d740*/  S2R R14, SR_TID.X ;  /* 0x00000000000e7919 */ /* 0x001e240000002100 */
[----:B--2---:R1:W-:Y:S04]  /*3d750*/  STS.U16 [R0+UR4+0x17200], R20 ;  /* 0x0172001400007988 */ /* 0x0043e80008000404 */
[----:B-1----:R-:W2:Y:S04]  /*3d760*/  LDL.LU R20, [R1+0x33fc] ;  /* 0x0033fc0001147983 */ /* 0x002ea80000300800 */
[----:B------:R-:W3:Y:S04]  /*3d770*/  LDL.LU R21, [R1+0x33f8] ;  /* 0x0033f80001157983 */ /* 0x000ee80000300800 */
[----:B------:R-:W4:Y:S04]  /*3d780*/  LDL.LU R22, [R1+0x33f4] ;  /* 0x0033f40001167983 */ /* 0x000f280000300800 */
[----:B------:R-:W2:Y:S04]  /*3d790*/  LDL.LU R23, [R1+0x33f0] ;  /* 0x0033f00001177983 */ /* 0x000ea80000300800 */
[----:B------:R-:W2:Y:S04]  /*3d7a0*/  LDL.LU R24, [R1+0x33ec] ;  /* 0x0033ec0001187983 */ /* 0x000ea80000300800 */
[----:B------:R-:W2:Y:S04]  /*3d7b0*/  LDL.LU R25, [R1+0x33e8] ;  /* 0x0033e80001197983 */ /* 0x000ea80000300800 */
[----:B------:R-:W2:Y:S04]  /*3d7c0*/  LDL.LU R26, [R1+0x33e4] ;  /* 0x0033e400011a7983 */ /* 0x000ea80000300800 */
[----:B------:R-:W2:Y:S04]  /*3d7d0*/  LDL.LU R27, [R1+0x33e0] ;  /* 0x0033e000011b7983 */ /* 0x000ea80000300800 */
[----:B------:R1:W-:Y:S04]  /*3d7e0*/  STS.U16 [R0+UR4+0x19280], R28 ;  /* 0x0192801c00007988 */ /* 0x0003e80008000404 */
[----:B------:R0:W-:Y:S04]  /*3d7f0*/  STS.U16 [R0+UR4+0x19380], R29 ;  /* 0x0193801d00007988 */ /* 0x0001e80008000404 */
[----:B------:R0:W-:Y:S04]  /*3d800*/  STS.U16 [R0+UR4+0x1b000], R16 ;  /* 0x01b0001000007988 */ /* 0x0001e80008000404 */
[----:B------:R0:W-:Y:S04]  /*3d810*/  STS.U16 [R0+UR4+0x1b080], R17 ;  /* 0x01b0801100007988 */ /* 0x0001e80008000404 */
[----:B------:R0:W-:Y:S04]  /*3d820*/  STS.U16 [R0+UR4+0x1b100], R18 ;  /* 0x01b1001200007988 */ /* 0x0001e80008000404 */
[----:B------:R0:W-:Y:S04]  /*3d830*/  STS.U16 [R0+UR4+0x1b180], R19 ;  /* 0x01b1801300007988 */ /* 0x0001e80008000404 */
[----:B-1----:R-:W3:Y:S04]  /*3d840*/  LDL.LU R28, [R1+0x1030] ;  /* 0x00103000011c7983 */ /* 0x002ee80000300800 */
[----:B0-----:R-:W3:Y:S04]  /*3d850*/  LDL.LU R29, [R1+0x102c] ;  /* 0x00102c00011d7983 */ /* 0x001ee80000300800 */
        /* <DEDUP_REMOVED lines=19> */
[----:B------:R1:W-:Y:S01]  /*3d990*/  STS.U16 [R0+UR4+0x1d280], R11 ;  /* 0x01d2800b00007988 */ /* 0x0003e20008000404 */
[----:B------:R-:W-:-:S03]  /*3d9a0*/  LOP3.LUT R14, R14, 0x3f, RZ, 0xc0, !PT ;  /* 0x0000003f0e0e7812 */ /* 0x000fc600078ec0ff */
[----:B------:R1:W-:Y:S04]  /*3d9b0*/  STS.U16 [R0+UR4+0x1d300], R12 ;  /* 0x01d3000c00007988 */ /* 0x0003e80008000404 */
[----:B0-----:R-:W3:Y:S04]  /*3d9c0*/  LDL.LU R9, [R1+0xf20] ;  /* 0x000f200001097983 */ /* 0x001ee80000300800 */
[----:B-1----:R-:W3:Y:S04]  /*3d9d0*/  LDL.LU R2, [R1+0xf1c] ;  /* 0x000f1c0001027983 */ /* 0x002ee80000300800 */
[----:B------:R-:W3:Y:S04]  /*3d9e0*/  LDL.LU R10, [R1+0xf18] ;  /* 0x000f1800010a7983 */ /* 0x000ee80000300800 */
[----:B------:R0:W-:Y:S04]  /*3d9f0*/  STS.U16 [R0+UR4+0x1d380], R13 ;  /* 0x01d3800d00007988 */ /* 0x0001e80008000404 */
[----:B------:R-:W3:Y:S04]  /*3da00*/  LDL.LU R11, [R1+0xe34] ;  /* 0x000e3400010b7983 */ /* 0x000ee80000300800 */
[----:B------:R-:W3:Y:S01]  /*3da10*/  LDL.LU R12, [R1+0xe30] ;  /* 0x000e3000010c7983 */ /* 0x000ee20000300800 */
[----:B------:R-:W-:-:S03]  /*3da20*/  IMAD.SHL.U32 R14, R14, 0x2, RZ ;  /* 0x000000020e0e7824 */ /* 0x000fc600078e00ff */
[----:B0-----:R-:W3:Y:S04]  /*3da30*/  LDL.LU R13, [R1+0xe2c] ;  /* 0x000e2c00010d7983 */ /* 0x001ee80000300800 */
[----:B------:R0:W-:Y:S02]  /*3da40*/  STS.U16 [R0+UR4+0x19300], R15 ;  /* 0x0193000f00007988 */ /* 0x0001e40008000404 */
[----:B0-----:R-:W-:Y:S02]  /*3da50*/  LOP3.LUT R15, R14, 0x50, RZ, 0x3c, !PT ;  /* 0x000000500e0f7812 */ /* 0x001fe400078e3cff */
[----:B--2---:R-:W-:Y:S04]  /*3da60*/  STS.U16 [R0+UR4+0x1f000], R27 ;  /* 0x01f0001b00007988 */ /* 0x004fe80008000404 */
[----:B------:R0:W-:Y:S04]  /*3da70*/  STL [R1+0x332c], R27 ;  /* 0x00332c1b01007387 */ /* 0x0001e80000100800 */
[----:B------:R-:W-:Y:S04]  /*3da80*/  STS.U16 [R0+UR4+0x1f080], R26 ;  /* 0x01f0801a00007988 */ /* 0x000fe80008000404 */
[----:B------:R-:W-:Y:S04]  /*3da90*/  STS.U16 [R0+UR4+0x1f100], R25 ;  /* 0x01f1001900007988 */ /* 0x000fe80008000404 */
[----:B------:R-:W-:Y:S04]  /*3daa0*/  STS.U16 [R0+UR4+0x1f180], R24 ;  /* 0x01f1801800007988 */ /* 0x000fe80008000404 */
[----:B0-----:R-:W2:Y:S04]  /*3dab0*/  LDL.LU R27, [R1+0x1034] ;  /* 0x00103400011b7983 */ /* 0x001ea80000300800 */
[----:B------:R0:W-:Y:S04]  /*3dac0*/  STL [R1+0x3330], R26 ;  /* 0x0033301a01007387 */ /* 0x0001e80000100800 */
[----:B------:R-:W-:Y:S04]  /*3dad0*/  STS.U16 [R0+UR4+0x1f200], R23 ;  /* 0x01f2001700007988 */ /* 0x000fe80008000404 */
[----:B----4-:R-:W-:Y:S04]  /*3dae0*/  STS.U16 [R0+UR4+0x1f280], R22 ;  /* 0x01f2801600007988 */ /* 0x010fe80008000404 */
[----:B0-----:R-:W4:Y:S04]  /*3daf0*/  LDL.LU R26, [R1+0x1118] ;  /* 0x00111800011a7983 */ /* 0x001f280000300800 */
[----:B------:R0:W-:Y:S04]  /*3db00*/  STL [R1+0x3334], R25 ;  /* 0x0033341901007387 */ /* 0x0001e80000100800 */
[----:B---3--:R-:W-:Y:S04]  /*3db10*/  STS.U16 [R0+UR4+0x1f300], R21 ;  /* 0x01f3001500007988 */ /* 0x008fe80008000404 */
[----:B0-----:R-:W3:Y:S04]  /*3db20*/  LDL.LU R25, [R1+0x111c] ;  /* 0x00111c0001197983 */ /* 0x001ee80000300800 */
[----:B------:R0:W-:Y:S04]  /*3db30*/  STL [R1+0x3338], R24 ;  /* 0x0033381801007387 */ /* 0x0001e80000100800 */
[----:B------:R-:W-:Y:S04]  /*3db40*/  STS.U16 [R0+UR4+0x1f380], R20 ;  /* 0x01f3801400007988 */ /* 0x000fe80008000404 */
[----:B0-----:R-:W2:Y:S04]  /*3db50*/  LDL.LU R24, [R1+0x1120] ;  /* 0x0011200001187983 */ /* 0x001ea80000300800 */
[----:B------:R-:W2:Y:S04]  /*3db60*/  LDL.LU R14, [R1+0x1124] ;  /* 0x00112400010e7983 */ /* 0x000ea80000300800 */
[----:B------:R0:W-:Y:S04]  /*3db70*/  STL [R1+0x333c], R23 ;  /* 0x00333c1701007387 */ /* 0x0001e80000100800 */
[----:B0-----:R-:W2:Y:S04]  /*3db80*/  LDL.LU R23, [R1+0x1128] ;  /* 0x0011280001177983 */ /* 0x001ea80000300800 */
[----:B------:R0:W-:Y:S04]  /*3db90*/  STL [R1+0x3340], R22 ;  /* 0x0033401601007387 */ /* 0x0001e80000100800 */
[----:B0-----:R-:W2:Y:S04]  /*3dba0*/  LDL.LU R22, [R1+0x112c] ;  /* 0x00112c0001167983 */ /* 0x001ea80000300800 */
[----:B------:R0:W-:Y:S04]  /*3dbb0*/  STL [R1+0x3344], R21 ;  /* 0x0033441501007387 */ /* 0x0001e80000100800 */
[----:B0-----:R-:W2:Y:S04]  /*3dbc0*/  LDL.LU R21, [R1+0x1130] ;  /* 0x0011300001157983 */ /* 0x001ea80000300800 */
[----:B------:R-:W2:Y:S04]  /*3dbd0*/  LDL.LU R0, [R1+0x1134] ;  /* 0x0011340001007983 */ /* 0x000ea80000300800 */
[----:B------:R0:W-:Y:S04]  /*3dbe0*/  STL [R1+0x3348], R20 ;  /* 0x0033481401007387 */ /* 0x0001e80000100800 */
[----:B0-----:R-:W2:Y:S04]  /*3dbf0*/  LDL.LU R20, [R1+0xe1c] ;  /* 0x000e1c0001147983 */ /* 0x001ea80000300800 */
[----:B--2---:R0:W-:Y:S04]  /*3dc00*/  STL [R1+0x33d4], R20 ;  /* 0x0033d41401007387 */ /* 0x0041e80000100800 */
[----:B0-----:R-:W2:Y:S04]  /*3dc10*/  LDL.LU R20, [R1+0xe20] ;  /* 0x000e200001147983 */ /* 0x001ea80000300800 */
        /* <DEDUP_REMOVED lines=8> */
[----:B---3--:R-:W-:Y:S04]  /*3dca0*/  STS.U16 [R15+UR4+0x1700], R25 ;  /* 0x001700190f007988 */ /* 0x008fe80008000404 */
[----:B----4-:R-:W-:Y:S04]  /*3dcb0*/  STS.U16 [R15+UR4+0x1780], R26 ;  /* 0x0017801a0f007988 */ /* 0x010fe80008000404 */
        /* <DEDUP_REMOVED lines=217> */
[----:B------:R-:W3:Y:S04]  /*3ea50*/  LDL.LU R8, [R1+0x33b4] ;  /* 0x0033b40001087983 */ /* 0x000ee80000300800 */
[----:B------:R-:W4:Y:S04]  /*3ea60*/  LDL.LU R9, [R1+0x33b0] ;  /* 0x0033b00001097983 */ /* 0x000f280000300800 */
[----:B------:R-:W2:Y:S04]  /*3ea70*/  LDL.LU R2, [R1+0x33ac] ;  /* 0x0033ac0001027983 */ /* 0x000ea80000300800 */
[----:B------:R-:W2:Y:S04]  /*3ea80*/  LDL.LU R10, [R1+0x33a8] ;  /* 0x0033a800010a7983 */ /* 0x000ea80000300800 */
[----:B------:R-:W2:Y:S04]  /*3ea90*/  LDL.LU R11, [R1+0x33a4] ;  /* 0x0033a400010b7983 */ /* 0x000ea80000300800 */
[----:B------:R-:W2:Y:S04]  /*3eaa0*/  LDL.LU R12, [R1+0x33a0] ;  /* 0x0033a000010c7983 */ /* 0x000ea80000300800 */
[----:B------:R-:W2:Y:S04]  /*3eab0*/  LDL.LU R13, [R1+0x339c] ;  /* 0x00339c00010d7983 */ /* 0x000ea80000300800 */
        /* <DEDUP_REMOVED lines=16> */
[----:B------:R-:W3:Y:S01]  /*3ebc0*/  LDL.LU R19, [R1+0xefc] ;  /* 0x000efc0001137983 */ /* 0x000ee20000300800 */
[----:B------:R-:W0:Y:S03]  /*3ebd0*/  S2R R14, SR_TID.X ;  /* 0x00000000000e7919 */ /* 0x000e260000002100 */
[----:B------:R1:W-:Y:S04]  /*3ebe0*/  STS.U16 [R15+UR4+0x1d600], R3 ;  /* 0x01d600030f007988 */ /* 0x0003e80008000404 */
[----:B------:R0:W-:Y:S04]  /*3ebf0*/  STS.U16 [R15+UR4+0x19700], R0 ;  /* 0x019700000f007988 */ /* 0x0001e80008000404 */
[----:B-1----:R-:W3:Y:S01]  /*3ec00*/  LDL.LU R3, [R1+0xef8] ;  /* 0x000ef80001037983 */ /* 0x002ee20000300800 */
[----:B0-----:R-:W-:-:S05]  /*3ec10*/  LOP3.LUT R14, R14, 0x3f, RZ, 0xc0, !PT ;  /* 0x0000003f0e0e7812 */ /* 0x001fca00078ec0ff */
[----:B------:R-:W-:-:S05]  /*3ec20*/  IMAD.SHL.U32 R14, R14, 0x2, RZ ;  /* 0x000000020e0e7824 */ /* 0x000fca00078e00ff */
[----:B------:R-:W-:Y:S01]  /*3ec30*/  LOP3.LUT R0, R14, 0x60, RZ, 0x3c, !PT ;  /* 0x000000600e007812 */ /* 0x000fe200078e3cff */
        /* <DEDUP_REMOVED lines=8> */
[----:B0-----:R-:W2:Y:S04]  /*3ecc0*/  LDL.LU R12, [R1+0x10fc] ;  /* 0x0010fc00010c7983 */ /* 0x001ea80000300800 */
[----:B------:R0:W-:Y:S04]  /*3ecd0*/  STL [R1+0x3354], R11 ;  /* 0x0033540b01007387 */ /* 0x0001e80000100800 */
[----:B----4-:R-:W-:Y:S04]  /*3ece0*/  STS.U16 [R15+UR4+0x1f680], R9 ;  /* 0x01f680090f007988 */ /* 0x010fe80008000404 */
[----:B---3--:R-:W-:Y:S04]  /*3ecf0*/  STS.U16 [R15+UR4+0x1f700], R8 ;  /* 0x01f700080f007988 */ /* 0x008fe80008000404 */
[----:B------:R-:W-:Y:S04]  /*3ed00*/  STS.U16 [R15+UR4+0x1f780], R7 ;  /* 0x01f780070f007988 */ /* 0x000fe80008000404 */
[----:B0-----:R-:W3:Y:S04]  /*3ed10*/  LDL.LU R11, [R1+0x1100] ;  /* 0x00110000010b7983 */ /* 0x001ee80000300800 */
[----:B------:R0:W-:Y:S04]  /*3ed20*/  STL [R1+0x3358], R10 ;  /* 0x0033580a01007387 */ /* 0x0001e80000100800 */
[----:B------:R1:W-:Y:S04]  /*3ed30*/  STS.U16 [R0+UR4+0x1800], R4 ;  /* 0x0018000400007988 */ /* 0x0003e80008000404 */
[----:B0-----:R-:W4:Y:S04]  /*3ed40*/  LDL.LU R10, [R1+0x1104] ;  /* 0x00110400010a7983 */ /* 0x001f280000300800 */
[----:B------:R-:W4:Y:S04]  /*3ed50*/  LDL.LU R14, [R1+0x1108] ;  /* 0x00110800010e7983 */ /* 0x000f280000300800 */
[----:B------:R-:W4:Y:S04]  /*3ed60*/  LDL.LU R2, [R1+0x110c] ;  /* 0x00110c0001027983 */ /* 0x000f280000300800 */
[----:B------:R-:W-:Y:S04]  /*3ed70*/  STL [R1+0x335c], R9 ;  /* 0x00335c0901007387 */ /* 0x000fe80000100800 */
[----:B------:R-:W-:Y:S04]  /*3ed80*/  STL [R1+0x3360], R8 ;  /* 0x0033600801007387 */ /* 0x000fe80000100800 */
[----:B------:R-:W-:Y:S04]  /*3ed90*/  STL [R1+0x3368], R7 ;  /* 0x0033680701007387 */ /* 0x000fe80000100800 */
[----:B------:R-:W-:Y:S04]  /*3eda0*/  STL [R1+0x3364], R15 ;  /* 0x0033640f01007387 */ /* 0x000fe80000100800 */
[----:B-1----:R-:W4:Y:S04]  /*3edb0*/  LDL.LU R4, [R1+0xe14] ;  /* 0x000e140001047983 */ /* 0x002f280000300800 */
        /* <DEDUP_REMOVED lines=9> */
[----:B0-----:R-:W4:Y:S04]  /*3ee50*/  LDL.LU R19, [R1+0xdf8] ;  /* 0x000df80001137983 */ /* 0x001f280000300800 */
[----:B------:R0:W-:Y:S04]  /*3ee60*/  STS.U16 [R0+UR4+0x5b80], R3 ;  /* 0x005b800300007988 */ /* 0x0001e80008000404 */
[----:B------:R-:W-:Y:S04]  /*3ee70*/  STS.U16 [R0+UR4+0x3880], R20 ;  /* 0x0038801400007988 */ /* 0x000fe80008000404 */
[----:B------:R-:W-:Y:S04]  /*3ee80*/  STS.U16 [R0+UR4+0x3900], R21 ;  /* 0x0039001500007988 */ /* 0x000fe80008000404 */
        /* <DEDUP_REMOVED lines=14> */
[----:B---3--:R-:W-:Y:S04]  /*3ef70*/  STS.U16 [R0+UR4+0x1a80], R11 ;  /* 0x001a800b00007988 */ /* 0x008fe80008000404 */
[----:B----4-:R-:W-:Y:S04]  /*3ef80*/  STS.U16 [R0+UR4+0x1a00], R10 ;  /* 0x001a000a00007988 */ /* 0x010fe80008000404 */
[----:B------:R0:W-:Y:S04]  /*3ef90*/  STS.U16 [R0+UR4+0x1900], R2 ;  /* 0x0019000200007988 */ /* 0x0001e80008000404 */
[----:B------:R1:W-:Y:S04]  /*3efa0*/  STS.U16 [R0+UR4+0x1980], R14 ;  /* 0x0019800e00007988 */ /* 0x0003e80008000404 */
[----:B------:R2:W-:Y:S04]  /*3efb0*/  STS.U16 [R0+UR4+0x7800], R4 ;  /* 0x0078000400007988 */ /* 0x0005e80008000404 */
[----:B0-----:R-:W3:Y:S04]  /*3efc0*/  LDL.LU R2, [R1+0xd10] ;  /* 0x000d100001027983 */ /* 0x001ee80000300800 */
[----:B-1----:R-:W4:Y:S04]  /*3efd0*/  LDL.LU R14, [R1+0xd0c] ;  /* 0x000d0c00010e7983 */ /* 0x002f280000300800 */
[----:B------:R-:W4:Y:S04]  /*3efe0*/  LDL.LU R10, [R1+0xd08] ;  /* 0x000d0800010a7983 */ /* 0x000f280000300800 */
[----:B------:R-:W4:Y:S04]  /*3eff0*/  LDL.LU R11, [R1+0xd04] ;  /* 0x000d0400010b7983 */ /* 0x000f280000300800 */
[----:B------:R-:W4:Y:S04]  /*3f000*/  LDL.LU R12, [R1+0xd00] ;  /* 0x000d0000010c7983 */ /* 0x000f280000300800 */
[----:B--2---:R-:W2:Y:S04]  /*3f010*/  LDL.LU R4, [R1+0xcfc] ;  /* 0x000cfc0001047983 */ /* 0x004ea80000300800 */
        /* <DEDUP_REMOVED lines=16> */
[----:B0-----:R-:W2:Y:S04]  /*3f120*/  LDL.LU R5, [R1+0xb00] ;  /* 0x000b000001057983 */ /* 0x001ea80000300800 */
[----:B-1----:R-:W2:Y:S04]  /*3f130*/  LDL.LU R6, [R1+0xafc] ;  /* 0x000afc0001067983 */ /* 0x002ea80000300800 */
[----:B------:R0:W-:Y:S04]  /*3f140*/  STS.U16 [R0+UR4+0x7b80], R19 ;  /* 0x007b801300007988 */ /* 0x0001e80008000404 */
[----:B0-----:R-:W2:Y:S04]  /*3f150*/  LDL.LU R19, [R1+0xaf8] ;  /* 0x000af80001137983 */ /* 0x001ea80000300800 */
[----:B------:R-:W-:Y:S04]  /*3f160*/  STS.U16 [R0+UR4+0x7980], R15 ;  /* 0x0079800f00007988 */ /* 0x000fe80008000404 */
[----:B------:R-:W-:Y:S04]  /*3f170*/  STS.U16 [R0+UR4+0x7a00], R7 ;  /* 0x007a000700007988 */ /* 0x000fe80008000404 */
[----:B------:R-:W-:Y:S04]  /*3f180*/  STS.U16 [R0+UR4+0x7a80], R8 ;  /* 0x007a800800007988 */ /* 0x000fe80008000404 */
[----:B------:R-:W-:Y:S04]  /*3f190*/  STS.U16 [R0+UR4+0x7b00], R9 ;  /* 0x007b000900007988 */ /* 0x000fe80008000404 */
[----:B------:R0:W-:Y:S04]  /*3f1a0*/  STS.U16 [R0+UR4+0x9800], R3 ;  /* 0x0098000300007988 */ /* 0x0001e80008000404 */
[----:B0-----:R-:W2:Y:S04]  /*3f1b0*/  LDL.LU R3, [R1+0xa14] ;  /* 0x000a140001037983 */ /* 0x001ea80000300800 */
[----:B---3--:R-:W-:Y:S04]  /*3f1c0*/  STS.U16 [R0+UR4+0x9880], R2 ;  /* 0x0098800200007988 */ /* 0x008fe80008000404 */
[----:B----4-:R-:W-:Y:S04]  /*3f1d0*/  STS.U16 [R0+UR4+0x9900], R14 ;  /* 0x0099000e00007988 */ /* 0x010fe80008000404 */
[----:B--2---:R0:W-:Y:S04]  /*3f1e0*/  STS.U16 [R0+UR4+0x9b00], R4 ;  /* 0x009b000400007988 */ /* 0x0041e80008000404 */
[----:B0-----:R-:W2:Y:S04]  /*3f1f0*/  LDL.LU R4, [R1+0xa10] ;  /* 0x000a100001047983 */ /* 0x001ea80000300800 */
[----:B------:R-:W3:Y:S04]  /*3f200*/  LDL.LU R15, [R1+0xa0c] ;  /* 0x000a0c00010f7983 */ /* 0x000ee80000300800 */
[----:B------:R-:W4:Y:S04]  /*3f210*/  LDL.LU R7, [R1+0xa08] ;  /* 0x000a080001077983 */ /* 0x000f280000300800 */
[----:B------:R-:W3:Y:S04]  /*3f220*/  LDL.LU R8, [R1+0xa04] ;  /* 0x000a040001087983 */ /* 0x000ee80000300800 */
[----:B------:R-:W3:Y:S04]  /*3f230*/  LDL.LU R9, [R1+0xa00] ;  /* 0x000a000001097983 */ /* 0x000ee80000300800 */
[----:B------:R-:W-:Y:S04]  /*3f240*/  STS.U16 [R0+UR4+0x9980], R10 ;  /* 0x0099800a00007988 */ /* 0x000fe80008000404 */
[----:B------:R-:W-:Y:S04]  /*3f250*/  STS.U16 [R0+UR4+0x9a00], R11 ;  /* 0x009a000b00007988 */ /* 0x000fe80008000404 */
        /* <DEDUP_REMOVED lines=37> */
[----:B0-----:R-:W4:Y:S04]  /*3f4b0*/  LDL.LU R17, [R1+0x710] ;  /* 0x0007100001117983 */ /* 0x001f280000300800 */
[----:B-1----:R-:W4:Y:S04]  /*3f4c0*/  LDL.LU R18, [R1+0x70c] ;  /* 0x00070c0001127983 */ /* 0x002f280000300800 */
[----:B------:R-:W4:Y:S04]  /*3f4d0*/  LDL.LU R19, [R1+0x708] ;  /* 0x0007080001137983 */ /* 0x000f280000300800 */
[----:B------:R0:W-:Y:S04]  /*3f4e0*/  STS.U16 [R0+UR4+0xf800], R3 ;  /* 0x00f8000300007988 */ /* 0x0001e80008000404 */
[----:B0-----:R-:W4:Y:S04]  /*3f4f0*/  LDL.LU R3, [R1+0x704] ;  /* 0x0007040001037983 */ /* 0x001f280000300800 */
[----:B--2---:R0:W-:Y:S04]  /*3f500*/  STS.U16 [R0+UR4+0xf880], R4 ;  /* 0x00f8800400007988 */ /* 0x0041e80008000404 */
[----:B0-----:R-:W2:Y:S04]  /*3f510*/  LDL.LU R4, [R1+0x700] ;  /* 0x0007000001047983 */ /* 0x001ea80000300800 */
[----:B---3--:R0:W-:Y:S04]  /*3f520*/  STS.U16 [R0+UR4+0xfb00], R5 ;  /* 0x00fb000500007988 */ /* 0x0081e80008000404 */
[----:B----4-:R1:W-:Y:S04]  /*3f530*/  STS.U16 [R0+UR4+0xfb80], R6 ;  /* 0x00fb800600007988 */ /* 0x0103e80008000404 */
[----:B0-----:R-:W3:Y:S04]  /*3f540*/  LDL.LU R5, [R1+0x6fc] ;  /* 0x0006fc0001057983 */ /* 0x001ee80000300800 */
[----:B-1----:R-:W4:Y:S04]  /*3f550*/  LDL.LU R6, [R1+0x6f8] ;  /* 0x0006f80001067983 */ /* 0x002f280000300800 */
[----:B------:R0:W-:Y:S04]  /*3f560*/  STS.U16 [R0+UR4+0x11a80], R26 ;  /* 0x011a801a00007988 */ /* 0x0001e80008000404 */
[----:B0-----:R-:W4:Y:S04]  /*3f570*/  LDL.LU R26, [R1+0x434] ;  /* 0x00043400011a7983 */ /* 0x001f280000300800 */
[----:B------:R-:W-:Y:S04]  /*3f580*/  STS.U16 [R0+UR4+0x13a80], R27 ;  /* 0x013a801b00007988 */ /* 0x000fe80008000404 */
[----:B------:R0:W-:Y:S04]  /*3f590*/  STS.U16 [R0+UR4+0x15800], R16 ;  /* 0x0158001000007988 */ /* 0x0001e80008000404 */
[----:B------:R-:W-:Y:S04]  /*3f5a0*/  STS.U16 [R0+UR4+0x13b80], R29 ;  /* 0x013b801d00007988 */ /* 0x000fe80008000404 */
[----:B------:R1:W-:Y:S04]  /*3f5b0*/  STS.U16 [R0+UR4+0x15880], R17 ;  /* 0x0158801100007988 */ /* 0x0003e80008000404 */
[----:B0-----:R-:W4:Y:S04]  /*3f5c0*/  LDL.LU R16, [R1+0x430] ;  /* 0x0004300001107983 */ /* 0x001f280000300800 */
[----:B------:R0:W-:Y:S04]  /*3f5d0*/  STS.U16 [R0+UR4+0x15900], R18 ;  /* 0x0159001200007988 */ /* 0x0001e80008000404 */
[----:B------:R0:W-:Y:S04]  /*3f5e0*/  STS.U16 [R0+UR4+0x15980], R19 ;  /* 0x0159801300007988 */ /* 0x0001e80008000404 */
[----:B-1----:R-:W4:Y:S04]  /*3f5f0*/  LDL.LU R17, [R1+0x42c] ;  /* 0x00042c0001117983 */ /* 0x002f280000300800 */
[----:B0-----:R-:W4:Y:S04]  /*3f600*/  LDL.LU R18, [R1+0x428] ;  /* 0x0004280001127983 */ /* 0x001f280000300800 */
[----:B------:R-:W4:Y:S04]  /*3f610*/  LDL.LU R19, [R1+0x424] ;  /* 0x0004240001137983 */ /* 0x000f280000300800 */
[----:B------:R-:W4:Y:S04]  /*3f620*/  LDL.LU R27, [R1+0x420] ;  /* 0x00042000011b7983 */ /* 0x000f280000300800 */
[----:B------:R-:W4:Y:S04]  /*3f630*/  LDL.LU R29, [R1+0x41c] ;  /* 0x00041c00011d7983 */ /* 0x000f280000300800 */
[----:B------:R0:W-:Y:S04]  /*3f640*/  STS.U16 [R0+UR4+0x15a00], R3 ;  /* 0x015a000300007988 */ /* 0x0001e80008000404 */
[----:B------:R-:W-:Y:S04]  /*3f650*/  STS.U16 [R0+UR4+0x11880], R14 ;  /* 0x0118800e00007988 */ /* 0x000fe80008000404 */
[----:B------:R-:W-:Y:S04]  /*3f660*/  STS.U16 [R0+UR4+0x13b00], R28 ;  /* 0x013b001c00007988 */ /* 0x000fe80008000404 */
        /* <DEDUP_REMOVED lines=18> */
[----:B---3--:R0:W-:Y:S04]  /*3f790*/  STS.U16 [R0+UR4+0x15b00], R5 ;  /* 0x015b000500007988 */ /* 0x0081e80008000404 */
[----:B----4-:R1:W-:Y:S04]  /*3f7a0*/  STS.U16 [R0+UR4+0x15b80], R6 ;  /* 0x015b800600007988 */ /* 0x0103e80008000404 */
[----:B0-----:R-:W3:Y:S04]  /*3f7b0*/  LDL.LU R5, [R1+0x2f0] ;  /* 0x0002f00001057983 */ /* 0x001ee80000300800 */
[----:B-1----:R-:W4:Y:S04]  /*3f7c0*/  LDL.LU R6, [R1+0x2ec] ;  /* 0x0002ec0001067983 */ /* 0x002f280000300800 */
        /* <DEDUP_REMOVED lines=21> */
[----:B0-----:R-:W4:Y:S04]  /*3f920*/  LDL.LU R16, [R1+0x3398] ;  /* 0x0033980001107983 */ /* 0x001f280000300800 */
[----:B------:R0:W-:Y:S04]  /*3f930*/  STS.U16 [R0+UR4+0x17980], R18 ;  /* 0x0179801200007988 */ /* 0x0001e80008000404 */
[----:B------:R0:W-:Y:S04]  /*3f940*/  STS.U16 [R0+UR4+0x17a00], R19 ;  /* 0x017a001300007988 */ /* 0x0001e80008000404 */
        /* <DEDUP_REMOVED lines=8> */
[----:B0-----:R-:W4:Y:S04]  /*3f9d0*/  LDL.LU R3, [R1+0x3388] ;  /* 0x0033880001037983 */ /* 0x001f280000300800 */
[----:B--2---:R0:W-:Y:S04]  /*3f9e0*/  STS.U16 [R0+UR4+0x19800], R4 ;  /* 0x0198000400007988 */ /* 0x0041e80008000404 */
[----:B0-----:R-:W2:Y:S04]  /*3f9f0*/  LDL.LU R4, [R1+0x3384] ;  /* 0x0033840001047983 */ /* 0x001ea80000300800 */
[----:B---3--:R0:W-:Y:S04]  /*3fa00*/  STS.U16 [R0+UR4+0x19880], R5 ;  /* 0x0198800500007988 */ /* 0x0081e80008000404 */
[----:B----4-:R1:W-:Y:S04]  /*3fa10*/  STS.U16 [R0+UR4+0x19900], R6 ;  /* 0x0199000600007988 */ /* 0x0103e80008000404 */
[----:B------:R3:W-:Y:S04]  /*3fa20*/  STS.U16 [R0+UR4+0x19a00], R28 ;  /* 0x019a001c00007988 */ /* 0x0007e80008000404 */
[----:B------:R4:W-:Y:S04]  /*3fa30*/  STS.U16 [R0+UR4+0x1b880], R2 ;  /* 0x01b8800200007988 */ /* 0x0009e80008000404 */
[----:B0-----:R-:W2:Y:S04]  /*3fa40*/  LDL.LU R5, [R1+0x3380] ;  /* 0x0033800001057983 */ /* 0x001ea80000300800 */
[----:B-1----:R-:W2:Y:S04]  /*3fa50*/  LDL.LU R6, [R1+0x337c] ;  /* 0x00337c0001067983 */ /* 0x002ea80000300800 */
[----:B---3--:R-:W3:Y:S04]  /*3fa60*/  LDL.LU R28, [R1+0x98] ;  /* 0x00009800011c7983 */ /* 0x008ee80000300800 */
[----:B------:R0:W-:Y:S04]  /*3fa70*/  STS.U16 [R0+UR4+0x1b900], R10 ;  /* 0x01b9000a00007988 */ /* 0x0001e80008000404 */
[----:B------:R1:W-:Y:S04]  /*3fa80*/  STS.U16 [R0+UR4+0x1b980], R11 ;  /* 0x01b9800b00007988 */ /* 0x0003e80008000404 */
[----:B------:R0:W-:Y:S04]  /*3fa90*/  STS.U16 [R0+UR4+0x1ba00], R12 ;  /* 0x01ba000c00007988 */ /* 0x0001e80008000404 */
[----:B------:R0:W-:Y:S04]  /*3faa0*/  STS.U16 [R0+UR4+0x1d900], R24 ;  /* 0x01d9001800007988 */ /* 0x0001e80008000404 */
[----:B----4-:R-:W4:Y:S04]  /*3fab0*/  LDL.LU R2, [R1+0x10f4] ;  /* 0x0010f40001027983 */ /* 0x010f280000300800 */
[----:B------:R1:W-:Y:S04]  /*3fac0*/  STS.U16 [R0+UR4+0x1d980], R25 ;  /* 0x01d9801900007988 */ /* 0x0003e80008000404 */
[----:B------:R1:W-:Y:S04]  /*3fad0*/  STS.U16 [R0+UR4+0x1ba80], R13 ;  /* 0x01ba800d00007988 */ /* 0x0003e80008000404 */
[----:B0-----:R-:W4:Y:S04]  /*3fae0*/  LDL.LU R10, [R1+0x10f0] ;  /* 0x0010f000010a7983 */ /* 0x001f280000300800 */
[----:B-1----:R-:W4:Y:S04]  /*3faf0*/  LDL.LU R11, [R1+0x10ec] ;  /* 0x0010ec00010b7983 */ /* 0x002f280000300800 */
[----:B------:R-:W4:Y:S04]  /*3fb00*/  LDL.LU R12, [R1+0x10e8] ;  /* 0x0010e800010c7983 */ /* 0x000f280000300800 */
[----:B------:R-:W4:Y:S04]  /*3fb10*/  LDL.LU R24, [R1+0x10e4] ;  /* 0x0010e40001187983 */ /* 0x000f280000300800 */
[----:B------:R0:W-:Y:S04]  /*3fb20*/  STS.U16 [R0+UR4+0x1bb00], R20 ;  /* 0x01bb001400007988 */ /* 0x0001e80008000404 */
        /* <DEDUP_REMOVED lines=8> */
[----:B------:R-:W4:Y:S04]  /*3fbb0*/  LDL.LU R23, [R1+0xfec] ;  /* 0x000fec0001177983 */ /* 0x000f280000300800 */
[----:B------:R0:W-:Y:S04]  /*3fbc0*/  STS.U16 [R0+UR4+0x1db00], R29 ;  /* 0x01db001d00007988 */ /* 0x0001e80008000404 */
[----:B0-----:R-:W4:Y:S04]  /*3fbd0*/  LDL.LU R29, [R1+0xfe8] ;  /* 0x000fe800011d7983 */ /* 0x001f280000300800 */
[----:B------:R0:W-:Y:S02]  /*3fbe0*/  STS.U16 [R0+UR4+0x19980], R14 ;  /* 0x0199800e00007988 */ /* 0x0001e40008000404 */
[----:B0-----:R-:W0:Y:S02]  /*3fbf0*/  S2R R14, SR_TID.X ;  /* 0x00000000000e7919 */ /* 0x001e240000002100 */
[----:B------:R1:W-:Y:S04]  /*3fc00*/  STS.U16 [R0+UR4+0x1da00], R26 ;  /* 0x01da001a00007988 */ /* 0x0003e80008000404 */
[----:B------:R1:W-:Y:S04]  /*3fc10*/  STS.U16 [R0+UR4+0x1da80], R27 ;  /* 0x01da801b00007988 */ /* 0x0003e80008000404 */
[----:B-1----:R-:W4:Y:S04]  /*3fc20*/  LDL.LU R26, [R1+0xfe4] ;  /* 0x000fe400011a7983 */ /* 0x002f280000300800 */
[----:B------:R-:W4:Y:S04]  /*3fc30*/  LDL.LU R27, [R1+0xfe0] ;  /* 0x000fe000011b7983 */ /* 0x000f280000300800 */
[----:B------:R-:W-:Y:S04]  /*3fc40*/  STS.U16 [R0+UR4+0x19a80], R15 ;  /* 0x019a800f00007988 */ /* 0x000fe80008000404 */
[----:B------:R-:W-:Y:S04]  /*3fc50*/  STS.U16 [R0+UR4+0x19b00], R7 ;  /* 0x019b000700007988 */ /* 0x000fe80008000404 */
[----:B------:R-:W-:Y:S04]  /*3fc60*/  STS.U16 [R0+UR4+0x19b80], R8 ;  /* 0x019b800800007988 */ /* 0x000fe80008000404 */
[----:B------:R-:W-:Y:S04]  /*3fc70*/  STS.U16 [R0+UR4+0x1b800], R9 ;  /* 0x01b8000900007988 */ /* 0x000fe80008000404 */
[----:B------:R-:W-:Y:S04]  /*3fc80*/  STS.U16 [R0+UR4+0x1f980], R3 ;  /* 0x01f9800300007988 */ /* 0x000fe80008000404 */
[----:B------:R-:W-:Y:S01]  /*3fc90*/  STS.U16 [R0+UR4+0x1fa00], R19 ;  /* 0x01fa001300007988 */ /* 0x000fe20008000404 */
[----:B0-----:R-:W-:-:S05]  /*3fca0*/  LOP3.LUT R14, R14, 0x3f, RZ, 0xc0, !PT ;  /* 0x0000003f0e0e7812 */ /* 0x001fca00078ec0ff */
[----:B------:R-:W-:Y:S01]  /*3fcb0*/  IMAD.SHL.U32 R14, R14, 0x2, RZ ;  /* 0x000000020e0e7824 */ /* 0x000fe200078e00ff */
[----:B------:R-:W-:Y:S04]  /*3fcc0*/  STS.U16 [R0+UR4+0x1fa80], R18 ;  /* 0x01fa801200007988 */ /* 0x000fe80008000404 */
[----:B------:R-:W-:Y:S01]  /*3fcd0*/  LOP3.LUT R14, R14, 0x70, RZ, 0x3c, !PT ;  /* 0x000000700e0e7812 */ /* 0x000fe200078e3cff */
[----:B------:R-:W-:Y:S04]  /*3fce0*/  STS.U16 [R0+UR4+0x1fb00], R17 ;  /* 0x01fb001100007988 */ /* 0x000fe80008000404 */
[----:B------:R-:W-:Y:S04]  /*3fcf0*/  STS.U16 [R0+UR4+0x1fb80], R16 ;  /* 0x01fb801000007988 */ /* 0x000fe80008000404 */
[----:B--2---:R-:W-:Y:S04]  /*3fd00*/  STS.U16 [R0+UR4+0x1f900], R4 ;  /* 0x01f9000400007988 */ /* 0x004fe80008000404 */
[----:B---3--:R0:W-:Y:S04]  /*3fd10*/  STS.U16 [R0+UR4+0x1db80], R28 ;  /* 0x01db801c00007988 */ /* 0x0081e80008000404 */
[----:B------:R-:W-:Y:S04]  /*3fd20*/  STS.U16 [R0+UR4+0x1f800], R6 ;  /* 0x01f8000600007988 */ /* 0x000fe80008000404 */
[----:B------:R-:W-:Y:S04]  /*3fd30*/  STS.U16 [R0+UR4+0x1f880], R5 ;  /* 0x01f8800500007988 */ /* 0x000fe80008000404 */
[----:B0-----:R-:W2:Y:S04]  /*3fd40*/  LDL.LU R28, [R1+0xfdc] ;  /* 0x000fdc00011c7983 */ /* 0x001ea80000300800 */
[----:B------:R-:W-:Y:S04]  /*3fd50*/  STL [R1+0x336c], R6 ;  /* 0x00336c0601007387 */ /* 0x000fe80000100800 */
[----:B------:R-:W-:Y:S04]  /*3fd60*/  STL [R1+0x3370], R4 ;  /* 0x0033700401007387 */ /* 0x000fe80000100800 */
[----:B------:R-:W-:Y:S04]  /*3fd70*/  STL [R1+0x3374], R19 ;  /* 0x0033741301007387 */ /* 0x000fe80000100800 */
[----:B------:R-:W-:Y:S04]  /*3fd80*/  STL [R1+0x3378], R18 ;  /* 0x0033781201007387 */ /* 0x000fe80000100800 */
[----:B----4-:R0:W-:Y:S04]  /*3fd90*/  STS.U16 [R14+UR4+0x1e00], R24 ;  /* 0x001e00180e007988 */ /* 0x0101e80008000404 */
[----:B------:R1:W-:Y:S04]  /*3fda0*/  STS.U16 [R14+UR4+0x1e80], R25 ;  /* 0x001e80190e007988 */ /* 0x0003e80008000404 */
[----:B0-----:R-:W3:Y:S04]  /*3fdb0*/  LDL.LU R24, [R1+0xfd8] ;  /* 0x000fd80001187983 */ /* 0x001ee80000300800 */
[----:B-1----:R-:W4:Y:S04]  /*3fdc0*/  LDL.LU R25, [R1+0xef4] ;  /* 0x000ef40001197983 */ /* 0x002f280000300800 */
[----:B------:R0:W-:Y:S04]  /*3fdd0*/  STS.U16 [R14+UR4+0x3d80], R29 ;  /* 0x003d801d0e007988 */ /* 0x0001e80008000404 */
[----:B0-----:R-:W4:Y:S04]  /*3fde0*/  LDL.LU R29, [R1+0xef0] ;  /* 0x000ef000011d7983 */ /* 0x001f280000300800 */
[----:B------:R0:W-:Y:S04]  /*3fdf0*/  STS.U16 [R14+UR4+0x3e00], R26 ;  /* 0x003e001a0e007988 */ /* 0x0001e80008000404 */
[----:B------:R1:W-:Y:S04]  /*3fe00*/  STS.U16 [R14+UR4+0x3e80], R27 ;  /* 0x003e801b0e007988 */ /* 0x0003e80008000404 */
[----:B0-----:R-:W4:Y:S04]  /*3fe10*/  LDL.LU R26, [R1+0xeec] ;  /* 0x000eec00011a7983 */ /* 0x001f280000300800 */
[----:B------:R-:W4:Y:S04]  /*3fe20*/  LDL.LU R0, [R1+0xee8] ;  /* 0x000ee80001007983 */ /* 0x000f280000300800 */
        /* <DEDUP_REMOVED lines=31> */
[----:B---3--:R0:W-:Y:S04]  /*40020*/  STS.U16 [R14+UR4+0x3f80], R24 ;  /* 0x003f80180e007988 */ /* 0x0081e80008000404 */
[----:B----4-:R1:W-:Y:S04]  /*40030*/  STS.U16 [R14+UR4+0x5c00], R25 ;  /* 0x005c00190e007988 */ /* 0x0103e80008000404 */
[----:B0-----:R-:W3:Y:S04]  /*40040*/  LDL.LU R24, [R1+0xbf0] ;  /* 0x000bf00001187983 */ /* 0x001ee80000300800 */
[----:B-1----:R-:W4:Y:S04]  /*40050*/  LDL.LU R25, [R1+0xbec] ;  /* 0x000bec0001197983 */ /* 0x002f280000300800 */
[----:B------:R0:W-:Y:S04]  /*40060*/  STS.U16 [R14+UR4+0x5c80], R29 ;  /* 0x005c801d0e007988 */ /* 0x0001e80008000404 */
[----:B0-----:R-:W4:Y:S04]  /*40070*/  LDL.LU R29, [R1+0xbe8] ;  /* 0x000be800011d7983 */ /* 0x001f280000300800 */
[----:B------:R0:W-:Y:S04]  /*40080*/  STS.U16 [R14+UR4+0x5d00], R26 ;  /* 0x005d001a0e007988 */ /* 0x0001e80008000404 */
[----:B------:R1:W-:Y:S04]  /*40090*/  STS.U16 [R14+UR4+0x5e00], R27 ;  /* 0x005e001b0e007988 */ /* 0x0003e80008000404 */
[----:B0-----:R-:W4:Y:S04]  /*400a0*/  LDL.LU R26, [R1+0xbe4] ;  /* 0x000be400011a7983 */ /* 0x001f280000300800 */
[----:B-1----:R-:W4:Y:S04]  /*400b0*/  LDL.LU R27, [R1+0xbe0] ;  /* 0x000be000011b7983 */ /* 0x002f280000300800 */
[----:B------:R0:W-:Y:S04]  /*400c0*/  STS.U16 [R14+UR4+0x9d80], R23 ;  /* 0x009d80170e007988 */ /* 0x0001e80008000404 */
[----:B0-----:R-:W4:Y:S04]  /*400d0*/  LDL.LU R23, [R1+0xbdc] ;  /* 0x000bdc0001177983 */ /* 0x001f280000300800 */
[----:B--2---:R0:W-:Y:S04]  /*400e0*/  STS.U16 [R14+UR4+0x9e00], R28 ;  /* 0x009e001c0e007988 */ /* 0x0041e80008000404 */
[----:B0-----:R-:W2:Y:S04]  /*400f0*/  LDL.LU R28, [R1+0xbd8] ;  /* 0x000bd800011c7983 */ /* 0x001ea80000300800 */
[----:B---3--:R0:W-:Y:S04]  /*40100*/  STS.U16 [R14+UR4+0xbc80], R24 ;  /* 0x00bc80180e007988 */ /* 0x0081e80008000404 */
[----:B0-----:R-:W3:Y:S04]  /*40110*/  LDL.LU R24, [R1+0xaf4] ;  /* 0x000af40001187983 */ /* 0x001ee80000300800 */
[----:B----4-:R0:W-:Y:S04]  /*40120*/  STS.U16 [R14+UR4+0xbd80], R29 ;  /* 0x00bd801d0e007988 */ /* 0x0101e80008000404 */
        /* <DEDUP_REMOVED lines=46> */
[----:B--2---:R-:W2:Y:S04]  /*40410*/  LDL.LU R23, [R1+0x7f4] ;  /* 0x0007f40001177983 */ /* 0x004ea80000300800 */
[----:B------:R0:W-:Y:S04]  /*40420*/  STS.U16 [R14+UR4+0xbf80], R28 ;  /* 0x00bf801c0e007988 */ /* 0x0001e80008000404 */
[----:B0-----:R-:W2:Y:S04]  /*40430*/  LDL.LU R28, [R1+0x7f0] ;  /* 0x0007f000011c7983 */ /* 0x001ea80000300800 */
[----:B---3--:R0:W-:Y:S04]  /*40440*/  STS.U16 [R14+UR4+0xdc00], R24 ;  /* 0x00dc00180e007988 */ /* 0x0081e80008000404 */
[----:B0-----:R-:W3:Y:S04]  /*40450*/  LDL.LU R24, [R1+0x7ec] ;  /* 0x0007ec0001187983 */ /* 0x001ee80000300800 */
[----:B----4-:R0:W-:Y:S04]  /*40460*/  STS.U16 [R14+UR4+0xdc80], R29 ;  /* 0x00dc801d0e007988 */ /* 0x0101e80008000404 */
[----:B0-----:R-:W4:Y:S04]  /*40470*/  LDL.LU R29, [R1+0x7e8] ;  /* 0x0007e800011d7983 */ /* 0x001f280000300800 */
[----:B------:R0:W-:Y:S04]  /*40480*/  STS.U16 [R14+UR4+0xdd80], R25 ;  /* 0x00dd80190e007988 */ /* 0x0001e80008000404 */
[----:B------:R-:W-:Y:S04]  /*40490*/  STS.U16 [R14+UR4+0xdd00], R0 ;  /* 0x00dd00000e007988 */ /* 0x000fe80008000404 */
[----:B------:R-:W-:Y:S04]  /*404a0*/  STS.U16 [R14+UR4+0xde00], R18 ;  /* 0x00de00120e007988 */ /* 0x000fe80008000404 */
[----:B0-----:R-:W3:Y:S04]  /*404b0*/  LDL.LU R25, [R1+0x7e4] ;  /* 0x0007e40001197983 */ /* 0x001ee80000300800 */
[----:B------:R0:W-:Y:S04]  /*404c0*/  STS.U16 [R14+UR4+0x11d00], R26 ;  /* 0x011d001a0e007988 */ /* 0x0001e80008000404 */
[----:B------:R1:W-:Y:S04]  /*404d0*/  STS.U16 [R14+UR4+0x11d80], R27 ;  /* 0x011d801b0e007988 */ /* 0x0003e80008000404 */
[----:B0-----:R-:W3:Y:S04]  /*404e0*/  LDL.LU R26, [R1+0x7e0] ;  /* 0x0007e000011a7983 */ /* 0x001ee80000300800 */
[----:B-1----:R-:W3:Y:S04]  /*404f0*/  LDL.LU R27, [R1+0x7dc] ;  /* 0x0007dc00011b7983 */ /* 0x002ee80000300800 */
[----:B--2---:R0:W-:Y:S04]  /*40500*/  STS.U16 [R14+UR4+0x13c80], R28 ;  /* 0x013c801c0e007988 */ /* 0x0041e80008000404 */
[----:B0-----:R-:W2:Y:S04]  /*40510*/  LDL.LU R28, [R1+0x7d8] ;  /* 0x0007d800011c7983 */ /* 0x001ea80000300800 */
[----:B------:R-:W2:Y:S04]  /*40520*/  LDL.LU R0, [R1+0x6f4] ;  /* 0x0006f40001007983 */ /* 0x000ea80000300800 */
[----:B------:R-:W2:Y:S04]  /*40530*/  LDL.LU R18, [R1+0x6f0] ;  /* 0x0006f00001127983 */ /* 0x000ea80000300800 */
        /* <DEDUP_REMOVED lines=31> */
[----:B---3--:R3:W-:Y:S04]  /*40730*/  STS.U16 [R14+UR4+0x13d00], R24 ;  /* 0x013d00180e007988 */ /* 0x0087e80008000404 */
        /* <DEDUP_REMOVED lines=10> */
[----:B0-----:R-:W3:Y:S04]  /*407e0*/  LDL.LU R25, [R1+0x2c0] ;  /* 0x0002c00001197983 */ /* 0x001ee80000300800 */
[----:B-1----:R-:W3:Y:S04]  /*407f0*/  LDL.LU R26, [R1+0x2bc] ;  /* 0x0002bc00011a7983 */ /* 0x002ee80000300800 */
[----:B------:R-:W3:Y:S04]  /*40800*/  LDL.LU R27, [R1+0x2b8] ;  /* 0x0002b800011b7983 */ /* 0x000ee80000300800 */
[----:B------:R-:W3:Y:S04]  /*40810*/  LDL.LU R5, [R1+0x1b4] ;  /* 0x0001b40001057983 */ /* 0x000ee80000300800 */
[----:B--2---:R0:W-:Y:S04]  /*40820*/  STS.U16 [R14+UR4+0x13f80], R28 ;  /* 0x013f801c0e007988 */ /* 0x0041e80008000404 */
[----:B------:R1:W-:Y:S04]  /*40830*/  STS.U16 [R14+UR4+0x15c00], R0 ;  /* 0x015c00000e007988 */ /* 0x0003e80008000404 */
[----:B------:R2:W-:Y:S04]  /*40840*/  STS.U16 [R14+UR4+0x15c80], R18 ;  /* 0x015c80120e007988 */ /* 0x0005e80008000404 */
[----:B0-----:R-:W3:Y:S04]  /*40850*/  LDL.LU R28, [R1+0x1b0] ;  /* 0x0001b000011c7983 */ /* 0x001ee80000300800 */
[----:B-1----:R-:W3:Y:S04]  /*40860*/  LDL.LU R0, [R1+0x19c] ;  /* 0x00019c0001007983 */ /* 0x002ee80000300800 */
[----:B--2---:R-:W2:Y:S04]  /*40870*/  LDL.LU R18, [R1+0x3378] ;  /* 0x0033780001127983 */ /* 0x004ea80000300800 */
        /* <DEDUP_REMOVED lines=31> */
[----:B---3--:R3:W-:Y:S04]  /*40a70*/  STS.U16 [R14+UR4+0x19e00], R24 ;  /* 0x019e00180e007988 */ /* 0x0087e80008000404 */
[----:B0-----:R-:W2:Y:S04]  /*40a80*/  LDL.LU R21, [R1+0x3344] ;  /* 0x0033440001157983 */ /* 0x001ea80000300800 */
[----:B-1----:R-:W2:Y:S04]  /*40a90*/  LDL.LU R22, [R1+0x3340] ;  /* 0x0033400001167983 */ /* 0x002ea80000300800 */
[----:B------:R-:W2:Y:S04]  /*40aa0*/  LDL R3, [R1+0x31a0] ;  /* 0x0031a00001037983 */ /* 0x000ea80000100800 */
[----:B------:R-:W2:Y:S04]  /*40ab0*/  LDL R2, [R1+0x31ac] ;  /* 0x0031ac0001027983 */ /* 0x000ea80000100800 */
[----:B------:R-:W2:Y:S04]  /*40ac0*/  LDL.LU R23, [R1+0x333c] ;  /* 0x00333c0001177983 */ /* 0x000ea80000300800 */
[----:B---3--:R-:W3:Y:S04]  /*40ad0*/  LDL.LU R24, [R1+0x3338] ;  /* 0x0033380001187983 */ /* 0x008ee80000300800 */
[----:B------:R0:W-:Y:S04]  /*40ae0*/  STS.U16 [R14+UR4+0x19e80], R25 ;  /* 0x019e80190e007988 */ /* 0x0001e80008000404 */
[----:B------:R1:W-:Y:S01]  /*40af0*/  STS.U16 [R14+UR4+0x19f00], R26 ;  /* 0x019f001a0e007988 */ /* 0x0003e20008000404 */
[----:B------:R-:W-:-:S03]  /*40b00*/  PRMT R16, RZ, 0x7610, R16 ;  /* 0x00007610ff107816 */ /* 0x000fc60000000010 */
[----:B------:R1:W-:Y:S04]  /*40b10*/  STS.U16 [R14+UR4+0x19f80], R27 ;  /* 0x019f801b0e007988 */ /* 0x0003e80008000404 */
[----:B------:R1:W-:Y:S04]  /*40b20*/  STS.U16 [R14+UR4+0x1bc00], R5 ;  /* 0x01bc00050e007988 */ /* 0x0003e80008000404 */
[----:B0-----:R-:W2:Y:S04]  /*40b30*/  LDL.LU R25, [R1+0x3334] ;  /* 0x0033340001197983 */ /* 0x001ea80000300800 */
[----:B-1----:R-:W2:Y:S04]  /*40b40*/  LDL.LU R26, [R1+0x3330] ;  /* 0x00333000011a7983 */ /* 0x002ea80000300800 */
[----:B------:R-:W2:Y:S04]  /*40b50*/  LDL.LU R27, [R1+0x332c] ;  /* 0x00332c00011b7983 */ /* 0x000ea80000300800 */
[----:B------:R-:W2:Y:S04]  /*40b60*/  LDL R5, [R1+0x31cc] ;  /* 0x0031cc0001057983 */ /* 0x000ea80000100800 */
[----:B------:R0:W-:Y:S04]  /*40b70*/  STS.U16 [R14+UR4+0x1bc80], R28 ;  /* 0x01bc801c0e007988 */ /* 0x0001e80008000404 */
[----:B------:R1:W-:Y:S04]  /*40b80*/  STS.U16 [R14+UR4+0x1bd00], R0 ;  /* 0x01bd00000e007988 */ /* 0x0003e80008000404 */
[----:B0-----:R-:W2:Y:S04]  /*40b90*/  LDL.LU R28, [R1+0x3328] ;  /* 0x00332800011c7983 */ /* 0x001ea80000300800 */
[----:B------:R0:W-:Y:S04]  /*40ba0*/  STL.S16 [R1+0x14], R16 ;  /* 0x0000141001007387 */ /* 0x0001e80000100600 */
[----:B-1----:R-:W2:Y:S04]  /*40bb0*/  LDL R0, [R1+0x31dc] ;  /* 0x0031dc0001007983 */ /* 0x002ea80000100800 */
[----:B0-----:R-:W2:Y:S04]  /*40bc0*/  LDL R16, [R1+0x31d0] ;  /* 0x0031d00001107983 */ /* 0x001ea80000100800 */
[----:B----4-:R0:W-:Y:S04]  /*40bd0*/  STS.U16 [R14+UR4+0x1bd80], R29 ;  /* 0x01bd801d0e007988 */ /* 0x0101e80008000404 */
[----:B0-----:R-:W4:Y:S04]  /*40be0*/  LDL.LU R29, [R1+0x3324] ;  /* 0x00332400011d7983 */ /* 0x001f280000300800 */
[----:B------:R0:W-:Y:S04]  /*40bf0*/  STL [R1+0x331c], R14 ;  /* 0x00331c0e01007387 */ /* 0x0001e80000100800 */
[----:B0-----:R-:W2:Y:S04]  /*40c00*/  LDL R14, [R1+0x14] ;  /* 0x00001400010e7983 */ /* 0x001ea80000100800 */
[----:B--2---:R0:W2:Y:S04]  /*40c10*/  @!P1 LDG.E.U16 R14, desc[UR10][R2.64] ;  /* 0x0000000a020e9981 */ /* 0x0040a8000c1e1500 */
[----:B------:R-:W0:Y:S04]  /*40c20*/  LDL R2, [R1+0x31b0] ;  /* 0x0031b00001027983 */ /* 0x000e280000100800 */
[----:B------:R-:W0:Y:S01]  /*40c30*/  LDL R3, [R1+0x31bc] ;  /* 0x0031bc0001037983 */ /* 0x000e220000100800 */
[----:B------:R-:W-:-:S02]  /*40c40*/  PRMT R17, RZ, 0x7610, R17 ;  /* 0x00007610ff117816 */ /* 0x000fc40000000011 */
[----:B0-----:R-:W-:-:S04]  /*40c50*/  @!P1 LOP3.LUT R3, R3, R2, RZ, 0x3c, !PT ;  /* 0x0000000203039212 */ /* 0x001fc800078e3cff */
[----:B------:R-:W-:-:S04]  /*40c60*/  @!P1 LOP3.LUT R2, R3, R2, RZ, 0x3c, !PT ;  /* 0x0000000203029212 */ /* 0x000fc800078e3cff */
[----:B------:R-:W-:Y:S01]  /*40c70*/  @!P1 LOP3.LUT R3, R3, R2, RZ, 0x3c, !PT ;  /* 0x0000000203039212 */ /* 0x000fe200078e3cff */
[----:B--2---:R0:W-:Y:S04]  /*40c80*/  @!P1 STL [R1+0x14], R14 ;  /* 0x0000140e01009387 */ /* 0x0041e80000100800 */
[----:B------:R1:W2:Y:S01]  /*40c90*/  @!P1 LDG.E.U16 R17, desc[UR10][R2.64] ;  /* 0x0000000a02119981 */ /* 0x0002a2000c1e1500 */
[----:B------:R-:W-:Y:S02]  /*40ca0*/  PRMT R4, RZ, 0x7610, R4 ;  /* 0x00007610ff047816 */ /* 0x000fe40000000004 */
[----:B----4-:R-:W-:Y:S01]  /*40cb0*/  PRMT R29, RZ, 0x7610, R29 ;  /* 0x00007610ff1d7816 */ /* 0x010fe2000000001d */
[----:B0-----:R-:W4:Y:S04]  /*40cc0*/  LDL R14, [R1+0x31ec] ;  /* 0x0031ec00010e7983 */ /* 0x001f280000100800 */
[----:B------:R-:W2:Y:S01]  /*40cd0*/  LDL R3, [R1+0x31c0] ;  /* 0x0031c00001037983 */ /* 0x000ea20000100800 */
[----:B-1----:R-:W-:-:S05]  /*40ce0*/  @!P1 IMAD.MOV.U32 R2, RZ, RZ, R5 ;  /* 0x000000ffff029224 */ /* 0x002fca00078e0005 */
[----:B--2---:R0:W2:Y:S04]  /*40cf0*/  @!P1 LDG.E.U16 R4, desc[UR10][R2.64] ;  /* 0x0000000a02049981 */ /* 0x0040a8000c1e1500 */
[----:B------:R1:W-:Y:S04]  /*40d00*/  STL [R1+0x18], R17 ;  /* 0x0000181101007387 */ /* 0x0003e80000100800 */
[----:B------:R-:W3:Y:S01]  /*40d10*/  LDL R5, [R1+0x3200] ;  /* 0x0032000001057983 */ /* 0x000ee20000100800 */
[----:B0-----:R-:W-:Y:S02]  /*40d20*/  @!P1 IMAD.MOV.U32 R2, RZ, RZ, R0 ;  /* 0x000000ffff029224 */ /* 0x001fe400078e0000 */
[----:B------:R-:W-:Y:S01]  /*40d30*/  @!P1 IMAD.MOV.U32 R3, RZ, RZ, R16 ;  /* 0x000000ffff039224 */ /* 0x000fe200078e0010 */
[----:B-1----:R-:W3:Y:S04]  /*40d40*/  LDL R17, [R1+0x31fc] ;  /* 0x0031fc0001117983 */ /* 0x002ee80000100800 */
[----:B------:R4:W3:Y:S04]  /*40d50*/  @!P1 LDG.E.U16 R29, desc[UR10][R2.64] ;  /* 0x0000000a021d9981 */ /* 0x0008e8000c1e1500 */
[----:B--2---:R0:W-:Y:S04]  /*40d60*/  STL [R1+0x10], R4 ;  /* 0x0000100401007387 */ /* 0x0041e80000100800 */
[----:B------:R-:W2:Y:S01]  /*40d70*/  LDL R3, [R1+0x31e0] ;  /* 0x0031e00001037983 */ /* 0x000ea20000100800 */
[----:B------:R-:W-:Y:S01]  /*40d80*/  PRMT R27, RZ, 0x7610, R27 ;  /* 0x00007610ff1b7816 */ /* 0x000fe2000000001b */
[----:B----4-:R-:W-:-:S02]  /*40d90*/  @!P1 IMAD.MOV.U32 R2, RZ, RZ, R14 ;  /* 0x000000ffff029224 */ /* 0x010fc400078e000e */
[----:B------:R-:W4:Y:S04]  /*40da0*/  LDL R16, [R1+0x3210] ;  /* 0x0032100001107983 */ /* 0x000f280000100800 */
[----:B------:R-:W4:Y:S04]  /*40db0*/  LDL R0, [R1+0x321c] ;  /* 0x00321c0001007983 */ /* 0x000f280000100800 */
[----:B0-----:R-:W4:Y:S04]  /*40dc0*/  LDL R4, [R1+0x320c] ;  /* 0x00320c0001047983 */ /* 0x001f280000100800 */
[----:B---3--:R-:W-:Y:S01]  /*40dd0*/  STL [R1+0x32c8], R29 ;  /* 0x0032c81d01007387 */ /* 0x008fe20000100800 */
[----:B------:R-:W-:-:S02]  /*40de0*/  PRMT R26, RZ, 0x7610, R26 ;  /* 0x00007610ff1a7816 */ /* 0x000fc4000000001a */
[----:B------:R-:W-:Y:S01]  /*40df0*/  PRMT R20, RZ, 0x7610, R20 ;  /* 0x00007610ff147816 */ /* 0x000fe20000000014 */
[----:B------:R-:W3:Y:S04]  /*40e00*/  LDL R14, [R1+0x322c] ;  /* 0x00322c00010e7983 */ /* 0x000ee80000100800 */
[----:B--2---:R0:W2:Y:S04]  /*40e10*/  @!P1 LDG.E.U16 R27, desc[UR10][R2.64] ;  /* 0x0000000a021b9981 */ /* 0x0040a8000c1e1500 */
[----:B----4-:R1:W4:Y:S04]  /*40e20*/  @!P1 LDG.E.U16 R20, desc[UR10][R4.64] ;  /* 0x0000000a04149981 */ /* 0x010328000c1e1500 */
[----:B------:R-:W2:Y:S01]  /*40e30*/  LDL R3, [R1+0x31f0] ;  /* 0x0031f00001037983 */ /* 0x000ea20000100800 */
[----:B0-----:R-:W-:-:S05]  /*40e40*/  @!P1 IMAD.MOV.U32 R2, RZ, RZ, R17 ;  /* 0x000000ffff029224 */ /* 0x001fca00078e0011 */
[----:B--2---:R0:W2:Y:S01]  /*40e50*/  @!P1 LDG.E.U16 R26, desc[UR10][R2.64] ;  /* 0x0000000a021a9981 */ /* 0x0040a2000c1e1500 */
[----:B-1----:R-:W-:Y:S02]  /*40e60*/  @!P1 IMAD.MOV.U32 R4, RZ, RZ, R0 ;  /* 0x000000ffff049224 */ /* 0x002fe400078e0000 */
[----:B------:R-:W-:Y:S01]  /*40e70*/  @!P1 IMAD.MOV.U32 R5, RZ, RZ, R16 ;  /* 0x000000ffff059224 */ /* 0x000fe200078e0010 */
[----:B------:R-:W-:Y:S01]  /*40e80*/  STL [R1+0x32c4], R27 ;  /* 0x0032c41b01007387 */ /* 0x000fe20000100800 */
[----:B0-----:R-:W-:-:S06]  /*40e90*/  PRMT R2, RZ, 0x7610, R2 ;  /* 0x00007610ff027816 */ /* 0x001fcc0000000002 */
[----:B------:R3:W3:Y:S04]  /*40ea0*/  @!P1 LDG.E.U16 R2, desc[UR10][R4.64] ;  /* 0x0000000a04029981 */ /* 0x0006e8000c1e1500 */
[----:B--2---:R-:W-:Y:S04]  /*40eb0*/  STL [R1+0x32c0], R26 ;  /* 0x0032c01a01007387 */ /* 0x004fe80000100800 */
[----:B------:R-:W2:Y:S04]  /*40ec0*/  LDL R17, [R1+0x324c] ;  /* 0x00324c0001117983 */ /* 0x000ea80000100800 */
[----:B----4-:R-:W-:Y:S04]  /*40ed0*/  STL [R1+0x32cc], R20 ;  /* 0x0032cc1401007387 */ /* 0x010fe80000100800 */
[----:B------:R-:W4:Y:S01]  /*40ee0*/  LDL R5, [R1+0x3220] ;  /* 0x0032200001057983 */ /* 0x000f220000100800 */
[----:B------:R-:W-:Y:S01]  /*40ef0*/  PRMT R13, RZ, 0x7610, R13 ;  /* 0x00007610ff0d7816 */ /* 0x000fe2000000000d */
[----:B---3--:R-:W-:-:S02]  /*40f00*/  @!P1 IMAD.MOV.U32 R4, RZ, RZ, R14 ;  /* 0x000000ffff049224 */ /* 0x008fc400078e000e */
[----:B------:R-:W3:Y:S04]  /*40f10*/  LDL R16, [R1+0x3250] ;  /* 0x0032500001107983 */ /* 0x000ee80000100800 */
[----:B------:R-:W2:Y:S04]  /*40f20*/  LDL R0, [R1+0x325c] ;  /* 0x00325c0001007983 */ /* 0x000ea80000100800 */
[----:B------:R0:W-:Y:S04]  /*40f30*/  STL [R1+0x32d0], R2 ;  /* 0x0032d00201007387 */ /* 0x0001e80000100800 */
[----:B------:R-:W2:Y:S04]  /*40f40*/  LDL R14, [R1+0x326c] ;  /* 0x00326c00010e7983 */ /* 0x000ea80000100800 */
[----:B0-----:R-:W2:Y:S04]  /*40f50*/  LDL R2, [R1+0x3240] ;  /* 0x0032400001027983 */ /* 0x001ea80000100800 */
[----:B----4-:R-:W4:Y:S04]  /*40f60*/  @!P1 LDG.E.U16 R13, desc[UR10][R4.64] ;  /* 0x0000000a040d9981 */ /* 0x010f28000c1e1500 */
[----:B------:R-:W2:Y:S04]  /*40f70*/  LDL R4, [R1+0x3230] ;  /* 0x0032300001047983 */ /* 0x000ea80000100800 */
[----:B------:R-:W2:Y:S01]  /*40f80*/  LDL R5, [R1+0x323c] ;  /* 0x00323c0001057983 */ /* 0x000ea20000100800 */
[----:B------:R-:W-:-:S03]  /*40f90*/  PRMT R11, RZ, 0x7610, R11 ;  /* 0x00007610ff0b7816 */ /* 0x000fc6000000000b */
[----:B----4-:R0:W-:Y:S04]  /*40fa0*/  STL [R1+0x32d4], R13 ;  /* 0x0032d40d01007387 */ /* 0x0101e80000100800 */
[----:B0-----:R-:W4:Y:S01]  /*40fb0*/  LDL R13, [R1+0x3260] ;  /* 0x00326000010d7983 */ /* 0x001f220000100800 */
[----:B--2---:R-:W-:-:S04]  /*40fc0*/  @!P1 LOP3.LUT R5, R5, R4, RZ, 0x3c, !PT ;  /* 0x0000000405059212 */ /* 0x004fc800078e3cff */
[----:B------:R-:W-:-:S04]  /*40fd0*/  @!P1 LOP3.LUT R4, R5, R4, RZ, 0x3c, !PT ;  /* 0x0000000405049212 */ /* 0x000fc800078e3cff */
[----:B------:R-:W-:Y:S02]  /*40fe0*/  @!P1 LOP3.LUT R5, R5, R4, RZ, 0x3c, !PT ;  /* 0x0000000405059212 */ /* 0x000fe400078e3cff */
[----:B------:R-:W-:-:S03]  /*40ff0*/  PRMT R9, RZ, 0x7610, R9 ;  /* 0x00007610ff097816 */ /* 0x000fc60000000009 */
[----:B------:R0:W2:Y:S01]  /*41000*/  @!P1 LDG.E.U16 R11, desc[UR10][R4.64] ;  /* 0x0000000a040b9981 */ /* 0x0000a2000c1e1500 */
[----:B------:R-:W-:Y:S01]  /*41010*/  PRMT R7, RZ, 0x7610, R7 ;  /* 0x00007610ff077816 */ /* 0x000fe20000000007 */
[----:B0-----:R-:W-:Y:S02]  /*41020*/  @!P1 IMAD.MOV.U32 R4, RZ, RZ, R17 ;  /* 0x000000ffff049224 */ /* 0x001fe400078e0011 */
[----:B------:R-:W-:Y:S02]  /*41030*/  @!P1 IMAD.MOV.U32 R5, RZ, RZ, R2 ;  /* 0x000000ffff059224 */ /* 0x000fe400078e0002 */
[----:B---3--:R-:W-:Y:S02]  /*41040*/  @!P1 IMAD.MOV.U32 R17, RZ, RZ, R16 ;  /* 0x000000ffff119224 */ /* 0x008fe400078e0010 */
[----:B------:R-:W-:Y:S01]  /*41050*/  @!P1 IMAD.MOV.U32 R16, RZ, RZ, R0 ;  /* 0x000000ffff109224 */ /* 0x000fe200078e0000 */
[----:B------:R0:W3:Y:S04]  /*41060*/  @!P1 LDG.E.U16 R9, desc[UR10][R4.64] ;  /* 0x0000000a04099981 */ /* 0x0000e8000c1e1500 */
[----:B------:R1:W3:Y:S01]  /*41070*/  @!P1 LDG.E.U16 R7, desc[UR10][R16.64] ;  /* 0x0000000a10079981 */ /* 0x0002e2000c1e1500 */
[----:B0-----:R-:W-:Y:S01]  /*41080*/  PRMT R5, RZ, 0x7610, R5 ;  /* 0x00007610ff057816 */ /* 0x001fe20000000005 */
[----:B-1----:R-:W-:-:S02]  /*41090*/  @!P1 IMAD.MOV.U32 R16, RZ, RZ, R14 ;  /* 0x000000ffff109224 */ /* 0x002fc400078e000e */
[----:B----4-:R-:W-:-:S05]  /*410a0*/  @!P1 IMAD.MOV.U32 R17, RZ, RZ, R13 ;  /* 0x000000ffff119224 */ /* 0x010fca00078e000d */
[----:B------:R-:W4:Y:S04]  /*410b0*/  @!P1 LDG.E.U16 R5, desc[UR10][R16.64] ;  /* 0x0000000a10059981 */ /* 0x000f28000c1e1500 */
[----:B--2---:R0:W-:Y:S04]  /*410c0*/  STL [R1+0x32d8], R11 ;  /* 0x0032d80b01007387 */ /* 0x0041e80000100800 */
[----:B0-----:R-:W2:Y:S04]  /*410d0*/  LDL R11, [R1+0x327c] ;  /* 0x00327c00010b7983 */ /* 0x001ea80000100800 */
[----:B---3--:R0:W-:Y:S04]  /*410e0*/  STL [R1+0x32dc], R9 ;  /* 0x0032dc0901007387 */ /* 0x0081e80000100800 */
[----:B------:R-:W3:Y:S04]  /*410f0*/  LDL R2, [R1+0x3280] ;  /* 0x0032800001027983 */ /* 0x000ee80000100800 */
[----:B------:R-:W3:Y:S04]  /*41100*/  LDL R0, [R1+0x328c] ;  /* 0x00328c0001007983 */ /* 0x000ee80000100800 */
[----:B0-----:R-:W3:Y:S04]  /*41110*/  LDL R9, [R1+0x3270] ;  /* 0x0032700001097983 */ /* 0x001ee80000100800 */
[----:B------:R0:W-:Y:S04]  /*41120*/  STL [R1+0x32e0], R7 ;  /* 0x0032e00701007387 */ /* 0x0001e80000100800 */
[----:B------:R-:W3:Y:S04]  /*41130*/  LDL R14, [R1+0x31a4] ;  /* 0x0031a400010e7983 */ /* 0x000ee80000100800 */
[----:B------:R-:W3:Y:S04]  /*41140*/  LDL R13, [R1+0x31a8] ;  /* 0x0031a800010d7983 */ /* 0x000ee80000100800 */
[----:B0-----:R-:W3:Y:S04]  /*41150*/  LDL R7, [R1+0x31b4] ;  /* 0x0031b40001077983 */ /* 0x001ee80000100800 */
[----:B----4-:R0:W-:Y:S04]  /*41160*/  STL [R1+0x32e4], R5 ;  /* 0x0032e40501007387 */ /* 0x0101e80000100800 */
[----:B0-----:R-:W4:Y:S01]  /*41170*/  LDL R5, [R1+0x319c] ;  /* 0x00319c0001057983 */ /* 0x001f220000100800 */
[----:B------:R-:W-:-:S02]  /*41180*/  PRMT R4, RZ, 0x7610, R4 ;  /* 0x00007610ff047816 */ /* 0x000fc40000000004 */
[----:B------:R-:W-:Y:S01]  /*41190*/  PRMT R3, RZ, 0x7610, R3 ;  /* 0x00007610ff037816 */ /* 0x000fe20000000003 */
[----:B--2---:R-:W-:Y:S01]  /*411a0*/  @!P1 IMAD.MOV.U32 R16, RZ, RZ, R11 ;  /* 0x000000ffff109224 */ /* 0x004fe200078e000b */
[----:B------:R-:W-:Y:S01]  /*411b0*/  PRMT R20, RZ, 0x7610, R20 ;  /* 0x00007610ff147816 */ /* 0x000fe20000000014 */
[----:B------:R-:W2:Y:S01]  /*411c0*/  LDL R11, [R1+0x31b8] ;  /* 0x0031b800010b7983 */ /* 0x000ea20000100800 */
[----:B---3--:R-:W-:-:S03]  /*411d0*/  @!P1 IMAD.MOV.U32 R17, RZ, RZ, R9 ;  /* 0x000000ffff119224 */ /* 0x008fc600078e0009 */
[----:B------:R-:W3:Y:S04]  /*411e0*/  LDL R9, [R1+0x31c4] ;  /* 0x0031c40001097983 */ /* 0x000ee80000100800 */
[----:B------:R0:W2:Y:S02]  /*411f0*/  @!P1 LDG.E.U16 R4, desc[UR10][R16.64] ;  /* 0x0000000a10049981 */ /* 0x0000a4000c1e1500 */
[----:B0-----:R-:W-:Y:S02]  /*41200*/  @!P1 IMAD.MOV.U32 R16, RZ, RZ, R0 ;  /* 0x000000ffff109224 */ /* 0x001fe400078e0000 */
[----:B------:R-:W-:-:S05]  /*41210*/  @!P1 IMAD.MOV.U32 R17, RZ, RZ, R2 ;  /* 0x000000ffff119224 */ /* 0x000fca00078e0002 */
[----:B------:R0:W3:Y:S02]  /*41220*/  @!P1 LDG.E.U16 R3, desc[UR10][R16.64] ;  /* 0x0000000a10039981 */ /* 0x0000e4000c1e1500 */
[----:B0-----:R-:W-:Y:S02]  /*41230*/  @!P0 IMAD.MOV.U32 R16, RZ, RZ, R14 ;  /* 0x000000ffff108224 */ /* 0x001fe400078e000e */
[----:B----4-:R-:W-:-:S05]  /*41240*/  @!P0 IMAD.MOV.U32 R17, RZ, RZ, R5 ;  /* 0x000000ffff118224 */ /* 0x010fca00078e0005 */
[----:B------:R0:W4:Y:S01]  /*41250*/  @!P0 LDG.E.U16 R20, desc[UR10][R16.64] ;  /* 0x0000000a10148981 */ /* 0x000122000c1e1500 */
[----:B------:R-:W-:Y:S02]  /*41260*/  PRMT R29, RZ, 0x7610, R29 ;  /* 0x00007610ff1d7816 */ /* 0x000fe4000000001d */
[----:B------:R-:W-:Y:S01]  /*41270*/  PRMT R27, RZ, 0x7610, R27 ;  /* 0x00007610ff1b7816 */ /* 0x000fe2000000001b */
[----:B0-----:R-:W-:Y:S02]  /*41280*/  @!P0 IMAD.MOV.U32 R16, RZ, RZ, R7 ;  /* 0x000000ffff108224 */ /* 0x001fe400078e0007 */
[----:B------:R-:W-:-:S05]  /*41290*/  @!P0 IMAD.MOV.U32 R17, RZ, RZ, R13 ;  /* 0x000000ffff118224 */ /* 0x000fca00078e000d */
[----:B------:R3:W4:Y:S04]  /*412a0*/  @!P0 LDG.E.U16 R29, desc[UR10][R16.64] ;  /* 0x0000000a101d8981 */ /* 0x000728000c1e1500 */
[----:B--2---:R0:W-:Y:S04]  /*412b0*/  STL [R1+0x32e8], R4 ;  /* 0x0032e80401007387 */ /* 0x0041e80000100800 */
[----:B------:R-:W2:Y:S04]  /*412c0*/  LDL R2, [R1+0x31c8] ;  /* 0x0031c80001027983 */ /* 0x000ea80000100800 */
[----:B------:R-:W2:Y:S01]  /*412d0*/  LDL R0, [R1+0x31d4] ;  /* 0x0031d40001007983 */ /* 0x000ea20000100800 */
[----:B---3--:R-:W-:-:S02]  /*412e0*/  @!P0 IMAD.MOV.U32 R16, RZ, RZ, R9 ;  /* 0x000000ffff108224 */ /* 0x008fc400078e0009 */
[----:B------:R-:W-:-:S05]  /*412f0*/  @!P0 IMAD.MOV.U32 R17, RZ, RZ, R11 ;  /* 0x000000ffff118224 */ /* 0x000fca00078e000b */
[----:B------:R2:W3:Y:S04]  /*41300*/  @!P0 LDG.E.U16 R27, desc[UR10][R16.64] ;  /* 0x0000000a101b8981 */ /* 0x0004e8000c1e1500 */
[----:B------:R1:W-:Y:S04]  /*41310*/  STL [R1+0x32ec], R3 ;  /* 0x0032ec0301007387 */ /* 0x0003e80000100800 */
[----:B----4-:R-:W-:Y:S04]  /*41320*/  STL [R1+0x32f0], R20 ;  /* 0x0032f01401007387 */ /* 0x010fe80000100800 */
[----:B------:R-:W4:Y:S04]  /*41330*/  LDL R7, [R1+0x3218] ;  /* 0x0032180001077983 */ /* 0x000f280000100800 */
[----:B------:R-:W4:Y:S01]  /*41340*/  LDL R5, [R1+0x3224] ;  /* 0x0032240001057983 */ /* 0x000f220000100800 */
[----:B------:R-:W-:-:S02]  /*41350*/  PRMT R26, RZ, 0x7610, R26 ;  /* 0x00007610ff1a7816 */ /* 0x000fc4000000001a */
[----:B------:R-:W-:Y:S01]  /*41360*/  PRMT R12, RZ, 0x7610, R12 ;  /* 0x00007610ff0c7816 */ /* 0x000fe2000000000c */
[----:B--2---:R-:W-:Y:S02]  /*41370*/  @!P0 IMAD.MOV.U32 R17, RZ, RZ, R2 ;  /* 0x000000ffff118224 */ /* 0x004fe400078e0002 */
[----:B------:R-:W-:-:S05]  /*41380*/  @!P0 IMAD.MOV.U32 R16, RZ, RZ, R0 ;  /* 0x000000ffff108224 */ /* 0x000fca00078e0000 */
[----:B------:R4:W2:Y:S04]  /*41390*/  @!P0 LDG.E.U16 R26, desc[UR10][R16.64] ;  /* 0x0000000a101a8981 */ /* 0x0008a8000c1e1500 */
[----:B------:R-:W-:Y:S04]  /*413a0*/  STL [R1+0x32f4], R29 ;  /* 0x0032f41d01007387 */ /* 0x000fe80000100800 */
[----:B0-----:R-:W2:Y:S04]  /*413b0*/  LDL R4, [R1+0x31d8] ;  /* 0x0031d80001047983 */ /* 0x001ea80000100800 */
[----:B-1----:R-:W2:Y:S04]  /*413c0*/  LDL R3, [R1+0x31e4] ;  /* 0x0031e40001037983 */ /* 0x002ea80000100800 */
[----:B---3--:R-:W-:Y:S04]  /*413d0*/  STL [R1+0x32f8], R27 ;  /* 0x0032f81b01007387 */ /* 0x008fe80000100800 */
[----:B------:R-:W3:Y:S04]  /*413e0*/  LDL R11, [R1+0x3228] ;  /* 0x00322800010b7983 */ /* 0x000ee80000100800 */
[----:B------:R-:W3:Y:S04]  /*413f0*/  LDL R9, [R1+0x3234] ;  /* 0x0032340001097983 */ /* 0x000ee80000100800 */
[----:B------:R-:W3:Y:S04]  /*41400*/  LDL R2, [R1+0x3238] ;  /* 0x0032380001027983 */ /* 0x000ee80000100800 */
[----:B------:R-:W3:Y:S01]  /*41410*/  LDL R0, [R1+0x3244] ;  /* 0x0032440001007983 */ /* 0x000ee20000100800 */
[----:B----4-:R-:W-:-:S02]  /*41420*/  @!P0 IMAD.MOV.U32 R17, RZ, RZ, R7 ;  /* 0x000000ffff118224 */ /* 0x010fc400078e0007 */
[----:B------:R-:W-:-:S05]  /*41430*/  @!P0 IMAD.MOV.U32 R16, RZ, RZ, R5 ;  /* 0x000000ffff108224 */ /* 0x000fca00078e0005 */
[----:B------:R0:W4:Y:S01]  /*41440*/  @!P0 LDG.E.U16 R12, desc[UR10][R16.64] ;  /* 0x0000000a100c8981 */ /* 0x000122000c1e1500 */
[----:B------:R-:W-:Y:S02]  /*41450*/  PRMT R28, RZ, 0x7610, R28 ;  /* 0x00007610ff1c7816 */ /* 0x000fe4000000001c */
[----:B------:R-:W-:Y:S02]  /*41460*/  PRMT R10, RZ, 0x7610, R10 ;  /* 0x00007610ff0a7816 */ /* 0x000fe4000000000a */
[----:B------:R-:W-:Y:S01]  /*41470*/  PRMT R8, RZ, 0x7610, R8 ;  /* 0x00007610ff087816 */ /* 0x000fe20000000008 */
[----:B--2---:R-:W-:Y:S04]  /*41480*/  STL [R1+0x32fc], R26 ;  /* 0x0032fc1a01007387 */ /* 0x004fe80000100800 */
[----:B------:R-:W2:Y:S04]  /*41490*/  LDL R7, [R1+0x31e8] ;  /* 0x0031e80001077983 */ /* 0x000ea80000100800 */
[----:B------:R-:W2:Y:S01]  /*414a0*/  LDL R5, [R1+0x31f4] ;  /* 0x0031f40001057983 */ /* 0x000ea20000100800 */
[----:B0-----:R-:W-:-:S02]  /*414b0*/  @!P0 IMAD.MOV.U32 R16, RZ, RZ, R3 ;  /* 0x000000ffff108224 */ /* 0x001fc400078e0003 */
[----:B------:R-:W-:-:S05]  /*414c0*/  @!P0 IMAD.MOV.U32 R17, RZ, RZ, R4 ;  /* 0x000000ffff118224 */ /* 0x000fca00078e0004 */
[----:B------:R3:W2:Y:S02]  /*414d0*/  @!P0 LDG.E.U16 R28, desc[UR10][R16.64] ;  /* 0x0000000a101c8981 */ /* 0x0006a4000c1e1500 */
[----:B---3--:R-:W-:Y:S02]  /*414e0*/  @!P0 IMAD.MOV.U32 R16, RZ, RZ, R9 ;  /* 0x000000ffff108224 */ /* 0x008fe400078e0009 */
[----:B------:R-:W-:-:S05]  /*414f0*/  @!P0 IMAD.MOV.U32 R17, RZ, RZ, R11 ;  /* 0x000000ffff118224 */ /* 0x000fca00078e000b */
[----:B------:R0:W3:Y:S02]  /*41500*/  @!P0 LDG.E.U16 R10, desc[UR10][R16.64] ;  /* 0x0000000a100a8981 */ /* 0x0000e4000c1e1500 */
[----:B0-----:R-:W-:Y:S02]  /*41510*/  @!P0 IMAD.MOV.U32 R16, RZ, RZ, R0 ;  /* 0x000000ffff108224 */ /* 0x001fe400078e0000 */
[----:B------:R-:W-:-:S05]  /*41520*/  @!P0 IMAD.MOV.U32 R17, RZ, RZ, R2 ;  /* 0x000000ffff118224 */ /* 0x000fca00078e0002 */
[----:B------:R2:W3:Y:S04]  /*41530*/  @!P0 LDG.E.U16 R8, desc[UR10][R16.64] ;  /* 0x0000000a10088981 */ /* 0x0004e8000c1e1500 */
[----:B----4-:R0:W-:Y:S04]  /*41540*/  STL [R1+0x3300], R12 ;  /* 0x0033000c01007387 */ /* 0x0101e80000100800 */
        /* <DEDUP_REMOVED lines=8> */
[----:B---3--:R1:W-:Y:S04]  /*415d0*/  STL [R1+0x3308], R10 ;  /* 0x0033080a01007387 */ /* 0x0083e80000100800 */
[----:B------:R-:W3:Y:S04]  /*415e0*/  LDL R2, [R1+0x31f8] ;  /* 0x0031f80001027983 */ /* 0x000ee80000100800 */
[----:B------:R-:W3:Y:S04]  /*415f0*/  LDL R0, [R1+0x3204] ;  /* 0x0032040001007983 */ /* 0x000ee80000100800 */
[----:B------:R1:W-:Y:S04]  /*41600*/  STL [R1+0x330c], R8 ;  /* 0x00330c0801007387 */ /* 0x0003e80000100800 */
[----:B0-----:R-:W3:Y:S04]  /*41610*/  LDL R12, [R1+0x3258] ;  /* 0x00325800010c7983 */ /* 0x001ee80000100800 */
[----:B------:R-:W3:Y:S01]  /*41620*/  LDL R11, [R1+0x3264] ;  /* 0x00326400010b7983 */ /* 0x000ee20000100800 */
[----:B----4-:R-:W-:-:S02]  /*41630*/  @!P0 IMAD.MOV.U32 R17, RZ, RZ, R4 ;  /* 0x000000ffff118224 */ /* 0x010fc400078e0004 */
[----:B------:R-:W-:-:S05]  /*41640*/  @!P0 IMAD.MOV.U32 R16, RZ, RZ, R3 ;  /* 0x000000ffff108224 */ /* 0x000fca00078e0003 */
[----:B------:R3:W4:Y:S01]  /*41650*/  @!P0 LDG.E.U16 R6, desc[UR10][R16.64] ;  /* 0x0000000a10068981 */ /* 0x000722000c1e1500 */
[----:B------:R-:W-:Y:S02]  /*41660*/  PRMT R18, RZ, 0x7610, R18 ;  /* 0x00007610ff127816 */ /* 0x000fe40000000012 */
[----:B------:R-:W-:Y:S01]  /*41670*/  PRMT R15, RZ, 0x7610, R15 ;  /* 0x00007610ff0f7816 */ /* 0x000fe2000000000f */
[----:B--2---:R-:W-:Y:S04]  /*41680*/  STL [R1+0x3310], R22 ;  /* 0x0033101601007387 */ /* 0x004fe80000100800 */
[----:B-1----:R-:W2:Y:S04]  /*41690*/  LDL R10, [R1+0x3268] ;  /* 0x00326800010a7983 */ /* 0x002ea80000100800 */
[----:B------:R-:W2:Y:S04]  /*416a0*/  LDL R9, [R1+0x3274] ;  /* 0x0032740001097983 */ /* 0x000ea80000100800 */
[----:B------:R-:W2:Y:S04]  /*416b0*/  LDL R8, [R1+0x3208] ;  /* 0x0032080001087983 */ /* 0x000ea80000100800 */
[----:B------:R-:W2:Y:S01]  /*416c0*/  LDL R7, [R1+0x3214] ;  /* 0x0032140001077983 */ /* 0x000ea20000100800 */
[----:B---3--:R-:W-:-:S02]  /*416d0*/  @!P0 IMAD.MOV.U32 R17, RZ, RZ, R2 ;  /* 0x000000ffff118224 */ /* 0x008fc400078e0002 */
[----:B------:R-:W-:-:S05]  /*416e0*/  @!P0 IMAD.MOV.U32 R16, RZ, RZ, R0 ;  /* 0x000000ffff108224 */ /* 0x000fca00078e0000 */
[----:B------:R0:W3:Y:S02]  /*416f0*/  @!P0 LDG.E.U16 R18, desc[UR10][R16.64] ;  /* 0x0000000a10128981 */ /* 0x0000e4000c1e1500 */
[----:B0-----:R-:W-:Y:S02]  /*41700*/  @!P0 IMAD.MOV.U32 R17, RZ, RZ, R12 ;  /* 0x000000ffff118224 */ /* 0x001fe400078e000c */
[----:B------:R-:W-:-:S05]  /*41710*/  @!P0 IMAD.MOV.U32 R16, RZ, RZ, R11 ;  /* 0x000000ffff108224 */ /* 0x000fca00078e000b */
[----:B------:R2:W3:Y:S04]  /*41720*/  @!P0 LDG.E.U16 R15, desc[UR10][R16.64] ;  /* 0x0000000a100f8981 */ /* 0x0004e8000c1e1500 */
[----:B----4-:R0:W-:Y:S04]  /*41730*/  STL [R1+0x3314], R6 ;  /* 0x0033140601007387 */ /* 0x0101e80000100800 */
[----:B------:R-:W4:Y:S04]  /*41740*/  LDL R5, [R1+0x3284] ;  /* 0x0032840001057983 */ /* 0x000f280000100800 */
[----:B------:R-:W4:Y:S04]  /*41750*/  LDL R4, [R1+0x3290] ;  /* 0x0032900001047983 */ /* 0x000f280000100800 */
[----:B------:R-:W4:Y:S04]  /*41760*/  LDL R3, [R1+0x3298] ;  /* 0x0032980001037983 */ /* 0x000f280000100800 */
[----:B------:R-:W4:Y:S04]  /*41770*/  LDL R2, [R1+0x3288] ;  /* 0x0032880001027983 */ /* 0x000f280000100800 */
[----:B------:R-:W4:Y:S04]  /*41780*/  LDL R0, [R1+0x3294] ;  /* 0x0032940001007983 */ /* 0x000f280000100800 */
[----:B0-----:R-:W4:Y:S01]  /*41790*/  LDL R6, [R1+0x3278] ;  /* 0x0032780001067983 */ /* 0x001f220000100800 */
[----:B------:R-:W0:Y:S01]  /*417a0*/  S2R R14, SR_TID.X ;  /* 0x00000000000e7919 */ /* 0x000e220000002100 */
[----:B------:R-:W-:-:S02]  /*417b0*/  PRMT R19, RZ, 0x7610, R19 ;  /* 0x00007610ff137816 */ /* 0x000fc40000000013 */
[----:B------:R-:W-:Y:S01]  /*417c0*/  PRMT R21, RZ, 0x7610, R21 ;  /* 0x00007610ff157816 */ /* 0x000fe20000000015 */
[----:B--2---:R-:W-:Y:S02]  /*417d0*/  @!P0 IMAD.MOV.U32 R17, RZ, RZ, R10 ;  /* 0x000000ffff118224 */ /* 0x004fe400078e000a */
[----:B------:R-:W-:-:S05]  /*417e0*/  @!P0 IMAD.MOV.U32 R16, RZ, RZ, R9 ;  /* 0x000000ffff108224 */ /* 0x000fca00078e0009 */
[----:B------:R1:W2:Y:S01]  /*417f0*/  @!P0 LDG.E.U16 R19, desc[UR10][R16.64] ;  /* 0x0000000a10138981 */ /* 0x0002a2000c1e1500 */
[----:B------:R-:W-:Y:S01]  /*41800*/  PRMT R23, RZ, 0x7610, R23 ;  /* 0x00007610ff177816 */ /* 0x000fe20000000017 */
[----:B-1----:R-:W-:Y:S02]  /*41810*/  @!P0 IMAD.MOV.U32 R16, RZ, RZ, R7 ;  /* 0x000000ffff108224 */ /* 0x002fe400078e0007 */
[----:B------:R-:W-:-:S05]  /*41820*/  @!P0 IMAD.MOV.U32 R17, RZ, RZ, R8 ;  /* 0x000000ffff118224 */ /* 0x000fca00078e0008 */
[----:B------:R4:W2:Y:S01]  /*41830*/  @!P0 LDG.E.U16 R21, desc[UR10][R16.64] ;  /* 0x0000000a10158981 */ /* 0x0008a2000c1e1500 */
[----:B------:R-:W-:-:S03]  /*41840*/  PRMT R24, RZ, 0x7610, R24 ;  /* 0x00007610ff187816 */ /* 0x000fc60000000018 */
[----:B---3--:R1:W-:Y:S01]  /*41850*/  STL [R1+0x3318], R18 ;  /* 0x0033181201007387 */ /* 0x0083e20000100800 */
[----:B------:R-:W-:-:S03]  /*41860*/  PRMT R25, RZ, 0x7610, R25 ;  /* 0x00007610ff197816 */ /* 0x000fc60000000019 */
[----:B------:R3:W-:Y:S04]  /*41870*/  STL [R1+0x3320], R15 ;  /* 0x0033200f01007387 */ /* 0x0007e80000100800 */
[----:B-1----:R-:W2:Y:S01]  /*41880*/  LDL.LU R18, [R1+0x298] ;  /* 0x0002980001127983 */ /* 0x002ea20000300800 */
[----:B----4-:R-:W-:Y:S02]  /*41890*/  @!P0 IMAD.MOV.U32 R16, RZ, RZ, R5 ;  /* 0x000000ffff108224 */ /* 0x010fe400078e0005 */
[----:B------:R-:W-:Y:S02]  /*418a0*/  @!P0 IMAD.MOV.U32 R17, RZ, RZ, R6 ;  /* 0x000000ffff118224 */ /* 0x000fe400078e0006 */
[----:B------:R-:W4:Y:S04]  /*418b0*/  LDL.LU R6, [R1+0x28c] ;  /* 0x00028c0001067983 */ /* 0x000f280000300800 */
[----:B------:R1:W2:Y:S04]  /*418c0*/  @!P0 LDG.E.U16 R23, desc[UR10][R16.64] ;  /* 0x0000000a10178981 */ /* 0x0002a8000c1e1500 */
[----:B------:R-:W2:Y:S04]  /*418d0*/  LDL.LU R22, [R1+0x284] ;  /* 0x0002840001167983 */ /* 0x000ea80000300800 */
[----:B------:R-:W2:Y:S04]  /*418e0*/  LDL.LU R8, [R1+0x27c] ;  /* 0x00027c0001087983 */ /* 0x000ea80000300800 */
[----:B------:R-:W2:Y:S04]  /*418f0*/  LDL.LU R10, [R1+0x180] ;  /* 0x00018000010a7983 */ /* 0x000ea80000300800 */
[----:B------:R-:W2:Y:S04]  /*41900*/  LDL.LU R28, [R1+0x178] ;  /* 0x00017800011c7983 */ /* 0x000ea80000300800 */
[----:B------:R-:W2:Y:S04]  /*41910*/  LDL.LU R12, [R1+0x170] ;  /* 0x00017000010c7983 */ /* 0x000ea80000300800 */
[----:B------:R-:W2:Y:S04]  /*41920*/  LDL.LU R26, [R1+0x168] ;  /* 0x00016800011a7983 */ /* 0x000ea80000300800 */
[----:B------:R-:W2:Y:S01]  /*41930*/  LDL.LU R27, [R1+0x15c] ;  /* 0x00015c00011b7983 */ /* 0x000ea20000300800 */
[----:B-1----:R-:W-:-:S03]  /*41940*/  @!P1 IMAD.MOV.U32 R16, RZ, RZ, R3 ;  /* 0x000000ffff109224 */ /* 0x002fc600078e0003 */
[----:B------:R-:W2:Y:S01]  /*41950*/  LDL.LU R29, [R1+0x154] ;  /* 0x00015400011d7983 */ /* 0x000ea20000300800 */
[----:B------:R-:W-:-:S03]  /*41960*/  @!P1 IMAD.MOV.U32 R17, RZ, RZ, R4 ;  /* 0x000000ffff119224 */ /* 0x000fc600078e0004 */
[----:B------:R-:W2:Y:S04]  /*41970*/  LDL.LU R20, [R1+0x14c] ;  /* 0x00014c0001147983 */ /* 0x000ea80000300800 */
[----:B------:R-:W2:Y:S04]  /*41980*/  LDL.LU R3, [R1+0x94] ;  /* 0x0000940001037983 */ /* 0x000ea80000300800 */
[----:B------:R-:W2:Y:S04]  /*41990*/  LDL.LU R4, [R1+0x90] ;  /* 0x0000900001047983 */ /* 0x000ea80000300800 */
[----:B------:R1:W2:Y:S04]  /*419a0*/  @!P1 LDG.E.U16 R24, desc[UR10][R16.64] ;  /* 0x0000000a10189981 */ /* 0x0002a8000c1e1500 */
[----:B------:R-:W2:Y:S04]  /*419b0*/  LDL.LU R5, [R1+0x88] ;  /* 0x0000880001057983 */ /* 0x000ea80000300800 */
[----:B------:R-:W2:Y:S04]  /*419c0*/  LDL.LU R7, [R1+0x7c] ;  /* 0x00007c0001077983 */ /* 0x000ea80000300800 */
[----:B------:R-:W2:Y:S04]  /*419d0*/  LDL.LU R9, [R1+0x70] ;  /* 0x0000700001097983 */ /* 0x000ea80000300800 */
[----:B------:R-:W2:Y:S04]  /*419e0*/  LDL.LU R11, [R1+0x68] ;  /* 0x00006800010b7983 */ /* 0x000ea80000300800 */
[----:B------:R-:W2:Y:S01]  /*419f0*/  LDL.LU R13, [R1+0x58] ;  /* 0x00005800010d7983 */ /* 0x000ea20000300800 */
[----:B-1----:R-:W-:-:S02]  /*41a00*/  @!P0 IMAD.MOV.U32 R16, RZ, RZ, R0 ;  /* 0x000000ffff108224 */ /* 0x002fc400078e0000 */
[----:B------:R-:W-:Y:S02]  /*41a10*/  @!P0 IMAD.MOV.U32 R17, RZ, RZ, R2 ;  /* 0x000000ffff118224 */ /* 0x000fe400078e0002 */
[----:B------:R-:W2:Y:S04]  /*41a20*/  LDL.LU R2, [R1+0x14] ;  /* 0x0000140001027983 */ /* 0x000ea80000300800 */
[----:B------:R0:W2:Y:S02]  /*41a30*/  @!P0 LDG.E.U16 R25, desc[UR10][R16.64] ;  /* 0x0000000a10198981 */ /* 0x0000a4000c1e1500 */
[C---:B0-----:R-:W-:Y:S01]  /*41a40*/  IMAD.SHL.U32 R17, R14.reuse, 0x2, RZ ;  /* 0x000000020e117824 */ /* 0x041fe200078e00ff */
[----:B------:R-:W-:-:S04]  /*41a50*/  LOP3.LUT R16, R14, 0x7, RZ, 0xc0, !PT ;  /* 0x000000070e107812 */ /* 0x000fc800078ec0ff */
[----:B------:R-:W-:Y:S01]  /*41a60*/  LOP3.LUT R0, R17, 0x10, RZ, 0xc0, !PT ;  /* 0x0000001011007812 */ /* 0x000fe200078ec0ff */
[C---:B---3--:R-:W-:Y:S02]  /*41a70*/  IMAD R15, R16.reuse, 0x410, RZ ;  /* 0x00000410100f7824 */ /* 0x048fe400078e02ff */
[----:B------:R-:W-:Y:S01]  /*41a80*/  IMAD R16, R16, 0x110, RZ ;  /* 0x0000011010107824 */ /* 0x000fe200078e02ff */
[----:B------:R-:W-:Y:S01]  /*41a90*/  LOP3.LUT R0, R0, 0x20, R14, 0xf8, !PT ;  /* 0x0000002000007812 */ /* 0x000fe200078ef80e */
[----:B------:R-:W-:-:S03]  /*41aa0*/  IMAD.SHL.U32 R14, R14, 0x200, RZ ;  /* 0x000002000e0e7824 */ /* 0x000fc600078e00ff */
[----:B------:R-:W-:Y:S02]  /*41ab0*/  LOP3.LUT R16, R16, 0x30, R17, 0x78, !PT ;  /* 0x0000003010107812 */ /* 0x000fe400078e7811 */
[----:B------:R-:W-:Y:S02]  /*41ac0*/  LOP3.LUT R0, R15, R0, RZ, 0x3c, !PT ;  /* 0x000000000f007212 */ /* 0x000fe400078e3cff */
[----:B------:R-:W3:Y:S04]  /*41ad0*/  LDL.LU R15, [R1+0x3320] ;  /* 0x00332000010f7983 */ /* 0x000ee80000300800 */
[----:B------:R-:W2:Y:S04]  /*41ae0*/  LDL.LU R17, [R1+0x188] ;  /* 0x0001880001117983 */ /* 0x000ea80000300800 */
[----:B------:R0:W-:Y:S01]  /*41af0*/  STL [R1+0x3f0], R16 ;  /* 0x0003f01001007387 */ /* 0x0001e20000100800 */
[----:B------:R-:W-:-:S03]  /*41b00*/  LOP3.LUT R0, R0, 0x2000, R14, 0xf8, !PT ;  /* 0x0000200000007812 */ /* 0x000fc600078ef80e */
[----:B0-----:R-:W2:Y:S04]  /*41b10*/  LDL.LU R16, [R1+0x4c] ;  /* 0x00004c0001107983 */ /* 0x001ea80000300800 */
[----:B------:R-:W2:Y:S01]  /*41b20*/  LDL.LU R14, [R1+0x331c] ;  /* 0x00331c00010e7983 */ /* 0x000ea20000300800 */
[----:B------:R-:W0:Y:S03]  /*41b30*/  S2UR UR6, SR_CgaCtaId ;  /* 0x00000000000679c3 */ /* 0x000e260000008800 */
[----:B--2---:R1:W-:Y:S04]  /*41b40*/  STS.U16 [R14+UR4+0x1be00], R18 ;  /* 0x01be00120e007988 */ /* 0x0043e80008000404 */
[----:B----4-:R2:W-:Y:S04]  /*41b50*/  STS.U16 [R14+UR4+0x1be80], R6 ;  /* 0x01be80060e007988 */ /* 0x0105e80008000404 */
[----:B------:R4:W-:Y:S04]  /*41b60*/  STS.U16 [R14+UR4+0x1bf00], R22 ;  /* 0x01bf00160e007988 */ /* 0x0009e80008000404 */
[----:B------:R0:W-:Y:S04]  /*41b70*/  STS.U16 [R14+UR4+0x1bf80], R8 ;  /* 0x01bf80080e007988 */ /* 0x0001e80008000404 */
[----:B------:R0:W-:Y:S04]  /*41b80*/  STS.U16 [R14+UR4+0x1dc00], R17 ;  /* 0x01dc00110e007988 */ /* 0x0001e80008000404 */
[----:B------:R0:W-:Y:S04]  /*41b90*/  STS.U16 [R14+UR4+0x1dc80], R10 ;  /* 0x01dc800a0e007988 */ /* 0x0001e80008000404 */
[----:B-1----:R-:W3:Y:S04]  /*41ba0*/  LDL.LU R18, [R1+0x3318] ;  /* 0x0033180001127983 */ /* 0x002ee80000300800 */
[----:B--2---:R-:W2:Y:S04]  /*41bb0*/  LDL.LU R6, [R1+0x3314] ;  /* 0x0033140001067983 */ /* 0x004ea80000300800 */
[----:B----4-:R-:W4:Y:S04]  /*41bc0*/  LDL.LU R22, [R1+0x3310] ;  /* 0x0033100001167983 */ /* 0x010f280000300800 */
[----:B0-----:R-:W2:Y:S04]  /*41bd0*/  LDL.LU R8, [R1+0x330c] ;  /* 0x00330c0001087983 */ /* 0x001ea80000300800 */
        /* <DEDUP_REMOVED lines=27> */
[----:B0-----:R-:W2:Y:S04]  /*41d90*/  LDL.LU R13, [R1+0x32d4] ;  /* 0x0032d400010d7983 */ /* 0x001ea80000300800 */
[----:B------:R0:W-:Y:S02]  /*41da0*/  STS.U16 [R14+UR4+0x1ff80], R16 ;  /* 0x01ff80100e007988 */ /* 0x0001e40008000404 */
[----:B0-----:R-:W0:Y:S01]  /*41db0*/  S2R R16, SR_TID.X ;  /* 0x0000000000107919 */ /* 0x001e220000002100 */
[----:B------:R-:W-:-:S02]  /*41dc0*/  UMOV UR5, 0x400 ;  /* 0x0000040000057882 */ /* 0x000fc40000000000 */
[----:B------:R-:W-:Y:S01]  /*41dd0*/  ULEA UR5, UR6, UR5, 0x18 ;  /* 0x0000000506057291 */ /* 0x000fe2000f8ec0ff */
[----:B0-----:R-:W-:-:S05]  /*41de0*/  LOP3.LUT R16, R16, 0x3f, RZ, 0xc0, !PT ;  /* 0x0000003f10107812 */ /* 0x001fca00078ec0ff */
[----:B------:R-:W-:-:S05]  /*41df0*/  IMAD.SHL.U32 R16, R16, 0x2, RZ ;  /* 0x0000000210107824 */ /* 0x000fca00078e00ff */
[----:B------:R0:W-:Y:S04]  /*41e00*/  STS.U16 [R16+UR5+0x20080], R2 ;  /* 0x0200800210007988 */ /* 0x0001e80008000405 */
[----:B0-----:R-:W3:Y:S04]  /*41e10*/  LDL.LU R2, [R1+0x32d0] ;  /* 0x0032d00001027983 */ /* 0x001ee80000300800 */
[----:B--2---:R0:W-:Y:S04]  /*41e20*/  STS.U16 [R16+UR5+0x20880], R13 ;  /* 0x0208800d10007988 */ /* 0x0041e80008000405 */
[----:B0-----:R-:W2:Y:S01]  /*41e30*/  LDL.LU R13, [R1+0x18] ;  /* 0x00001800010d7983 */ /* 0x001ea20000300800 */
[----:B------:R-:W-:-:S03]  /*41e40*/  LOP3.LUT R14, R16, 0x10, RZ, 0x3c, !PT ;  /* 0x00000010100e7812 */ /* 0x000fc600078e3cff */
[----:B------:R0:W-:Y:S04]  /*41e50*/  STS.U16 [R16+UR5+0x20800], R12 ;  /* 0x0208000c10007988 */ /* 0x0001e80008000405 */
[----:B------:R1:W-:Y:S04]  /*41e60*/  STS.U16 [R16+UR5+0x20000], R20 ;  /* 0x0200001410007988 */ /* 0x0003e80008000405 */
[----:B------:R1:W-:Y:S04]  /*41e70*/  STS.U16 [R14+UR5+0x20100], R29 ;  /* 0x0201001d0e007988 */ /* 0x0003e80008000405 */
[----:B------:R-:W-:Y:S04]  /*41e80*/  STS.U16 [R14+UR5+0x20980], R11 ;  /* 0x0209800b0e007988 */ /* 0x000fe80008000405 */
[----:B------:R4:W-:Y:S01]  /*41e90*/  STS.U16 [R14+UR5+0x20900], R10 ;  /* 0x0209000a0e007988 */ /* 0x0009e20008000405 */
[----:B0-----:R-:W-:-:S03]  /*41ea0*/  LOP3.LUT R12, R16, 0x20, RZ, 0x3c, !PT ;  /* 0x00000020100c7812 */ /* 0x001fc600078e3cff */
[----:B-1----:R-:W3:Y:S04]  /*41eb0*/  LDL.LU R20, [R1+0x32cc] ;  /* 0x0032cc0001147983 */ /* 0x002ee80000300800 */
[----:B------:R-:W3:Y:S01]  /*41ec0*/  LDL.LU R29, [R1+0x32c8] ;  /* 0x0032c800011d7983 */ /* 0x000ee20000300800 */
[----:B----4-:R-:W-:-:S03]  /*41ed0*/  LOP3.LUT R10, R16, 0x30, RZ, 0x3c, !PT ;  /* 0x00000030100a7812 */ /* 0x010fc600078e3cff */
[----:B--2---:R-:W-:Y:S04]  /*41ee0*/  STS.U16 [R14+UR5+0x20180], R13 ;  /* 0x0201800d0e007988 */ /* 0x004fe80008000405 */
[----:B------:R0:W-:Y:S04]  /*41ef0*/  STS.U16 [R12+UR5+0x20200], R27 ;  /* 0x0202001b0c007988 */ /* 0x0001e80008000405 */
[----:B------:R-:W-:Y:S04]  /*41f00*/  STS.U16 [R12+UR5+0x20280], R17 ;  /* 0x020280110c007988 */ /* 0x000fe80008000405 */
[----:B------:R-:W-:Y:S04]  /*41f10*/  STS.U16 [R12+UR5+0x20a80], R9 ;  /* 0x020a80090c007988 */ /* 0x000fe80008000405 */
[----:B------:R-:W-:Y:S04]  /*41f20*/  STS.U16 [R12+UR5+0x20a00], R8 ;  /* 0x020a00080c007988 */ /* 0x000fe80008000405 */
[----:B------:R1:W-:Y:S04]  /*41f30*/  STS.U16 [R10+UR5+0x20300], R26 ;  /* 0x0203001a0a007988 */ /* 0x0003e80008000405 */
[----:B0-----:R-:W2:Y:S04]  /*41f40*/  LDL.LU R27, [R1+0x32c4] ;  /* 0x0032c400011b7983 */ /* 0x001ea80000300800 */
[----:B-1----:R-:W4:Y:S01]  /*41f50*/  LDL.LU R26, [R1+0x32c0] ;  /* 0x0032c000011a7983 */ /* 0x002f220000300800 */
[----:B------:R-:W-:-:S03]  /*41f60*/  LOP3.LUT R8, R16, 0x40, RZ, 0x3c, !PT ;  /* 0x0000004010087812 */ /* 0x000fc600078e3cff */
[----:B------:R0:W-:Y:S04]  /*41f70*/  STS.U16 [R10+UR5+0x20b00], R6 ;  /* 0x020b00060a007988 */ /* 0x0001e80008000405 */
[----:B---3--:R-:W-:Y:S04]  /*41f80*/  STS.U16 [R10+UR5+0x20380], R29 ;  /* 0x0203801d0a007988 */ /* 0x008fe80008000405 */
[----:B------:R-:W-:Y:S04]  /*41f90*/  STS.U16 [R10+UR5+0x20b80], R7 ;  /* 0x020b80070a007988 */ /* 0x000fe80008000405 */
[----:B------:R-:W-:Y:S04]  /*41fa0*/  STS.U16 [R8+UR5+0x20400], R28 ;  /* 0x0204001c08007988 */ /* 0x000fe80008000405 */
[----:B------:R1:W-:Y:S04]  /*41fb0*/  STS.U16 [R8+UR5+0x20c80], R5 ;  /* 0x020c800508007988 */ /* 0x0003e80008000405 */
[----:B------:R-:W-:Y:S01]  /*41fc0*/  STS.U16 [R8+UR5+0x20c00], R15 ;  /* 0x020c000f08007988 */ /* 0x000fe20008000405 */
[----:B0-----:R-:W-:-:S02]  /*41fd0*/  LOP3.LUT R6, R16, 0x50, RZ, 0x3c, !PT ;  /* 0x0000005010067812 */ /* 0x001fc400078e3cff */
[C---:B-1----:R-:W-:Y:S01]  /*41fe0*/  LOP3.LUT R5, R16.reuse, 0x60, RZ, 0x3c, !PT ;  /* 0x0000006010057812 */ /* 0x042fe200078e3cff */
[----:B--2---:R-:W-:Y:S04]  /*41ff0*/  STS.U16 [R8+UR5+0x20480], R27 ;  /* 0x0204801b08007988 */ /* 0x004fe80008000405 */
[----:B------:R0:W-:Y:S04]  /*42000*/  STS.U16 [R6+UR5+0x20d80], R4 ;  /* 0x020d800406007988 */ /* 0x0001e80008000405 */
[----:B------:R-:W-:Y:S04]  /*42010*/  STS.U16 [R6+UR5+0x20500], R22 ;  /* 0x0205001606007988 */ /* 0x000fe80008000405 */
[----:B------:R-:W-:Y:S04]  /*42020*/  STS.U16 [R6+UR5+0x20d00], R19 ;  /* 0x020d001306007988 */ /* 0x000fe80008000405 */
[----:B----4-:R-:W-:Y:S04]  /*42030*/  STS.U16 [R6+UR5+0x20580], R26 ;  /* 0x0205801a06007988 */ /* 0x010fe80008000405 */
[----:B------:R-:W-:Y:S04]  /*42040*/  STS.U16 [R5+UR5+0x20600], R18 ;  /* 0x0206001205007988 */ /* 0x000fe80008000405 */
[----:B------:R-:W-:Y:S04]  /*42050*/  STS.U16 [R5+UR5+0x20680], R20 ;  /* 0x0206801405007988 */ /* 0x000fe80008000405 */
[----:B------:R1:W-:Y:S01]  /*42060*/  STS.U16 [R5+UR5+0x20e80], R3 ;  /* 0x020e800305007988 */ /* 0x0003e20008000405 */
[----:B0-----:R-:W-:-:S03]  /*42070*/  LOP3.LUT R4, R16, 0x70, RZ, 0x3c, !PT ;  /* 0x0000007010047812 */ /* 0x001fc600078e3cff */
[----:B------:R-:W-:Y:S04]  /*42080*/  STS.U16 [R5+UR5+0x20e00], R23 ;  /* 0x020e001705007988 */ /* 0x000fe80008000405 */
[----:B------:R-:W-:Y:S04]  /*42090*/  STS.U16 [R4+UR5+0x20700], R21 ;  /* 0x0207001504007988 */ /* 0x000fe80008000405 */
[----:B------:R-:W-:Y:S04]  /*420a0*/  STS.U16 [R4+UR5+0x20780], R2 ;  /* 0x0207800204007988 */ /* 0x000fe80008000405 */
[----:B------:R-:W-:Y:S04]  /*420b0*/  STS.U16 [R4+UR5+0x20f80], R24 ;  /* 0x020f801804007988 */ /* 0x000fe80008000405 */
[----:B------:R-:W-:Y:S04]  /*420c0*/  STS.U16 [R4+UR5+0x20f00], R25 ;  /* 0x020f001904007988 */ /* 0x000fe80008000405 */
[----:B-1----:R-:W2:Y:S01]  /*420d0*/  LDL R3, [R1+0x3f0] ;  /* 0x0003f00001037983 */ /* 0x002ea20000100800 */
[----:B------:R-:W-:Y:S06]  /*420e0*/  BAR.SYNC.DEFER_BLOCKING 0x0 ;  /* 0x0000000000007b1d */ /* 0x000fec0000010000 */
[----:B------:R-:W0:Y:S04]  /*420f0*/  LDSM.16.MT88.4 R24, [R0+UR5] ;  /* 0x000000050018783b */ /* 0x000e280008004200 */
[----:B------:R-:W-:Y:S04]  /*42100*/  LDSM.16.MT88.4 R20, [R0+UR5+0x80] ;  /* 0x000080050014783b */ /* 0x000fe80008004200 */
[----:B------:R-:W-:Y:S04]  /*42110*/  LDSM.16.MT88.4 R12, [R0+UR5+0x100] ;  /* 0x00010005000c783b */ /* 0x000fe80008004200 */
[----:B------:R-:W-:Y:S04]  /*42120*/  LDSM.16.MT88.4 R16, [R0+UR5+0x180] ;  /* 0x000180050010783b */ /* 0x000fe80008004200 */
[----:B0-----:R-:W-:Y:S04]  /*42130*/  STL.64 [R1+0x4690], R26 ;  /* 0x0046901a01007387 */ /* 0x001fe80000100a00 */
[----:B------:R-:W-:Y:S04]  /*42140*/  STL.64 [R1+0x4688], R24 ;  /* 0x0046881801007387 */ /* 0x000fe80000100a00 */
[----:B------:R-:W0:Y:S02]  /*42150*/  LDSM.16.MT88.4 R24, [R0+UR5+0x200] ;  /* 0x000200050018783b */ /* 0x000e240008004200 */
[----:B0-----:R-:W-:-:S02]  /*42160*/  IMAD.MOV.U32 R29, RZ, RZ, R24 ;  /* 0x000000ffff1d7224 */ /* 0x001fc400078e0018 */
[----:B------:R-:W-:Y:S01]  /*42170*/  IMAD.MOV.U32 R28, RZ, RZ, R25 ;  /* 0x000000ffff1c7224 */ /* 0x000fe200078e0019 */
[----:B------:R-:W-:Y:S01]  /*42180*/  LOP3.LUT R2, R0, 0x40, RZ, 0x3c, !PT ;  /* 0x0000004000027812 */ /* 0x000fe200078e3cff */
[----:B--2---:R-:W0:Y:S04]  /*42190*/  LDSM.16.M88.4 R8, [R3+UR5+0x20000] ;  /* 0x020000050308783b */ /* 0x004e280008000200 */
[----:B------:R-:W1:Y:S04]  /*421a0*/  LDSM.16.M88.4 R4, [R3+UR5+0x20800] ;  /* 0x020800050304783b */ /* 0x000e680008000200 */
[----:B0-----:R0:W-:Y:S04]  /*421b0*/  STL [R1+0x4504], R10 ;  /* 0x0045040a01007387 */ /* 0x0011e80000100800 */
[----:B------:R2:W-:Y:S04]  /*421c0*/  STL [R1+0x4500], R11 ;  /* 0x0045000b01007387 */ /* 0x0005e80000100800 */
[----:B-1----:R-:W-:Y:S01]  /*421d0*/  STL [R1+0x4534], R6 ;  /* 0x0045340601007387 */ /* 0x002fe20000100800 */
[----:B0-----:R-:W-:-:S03]  /*421e0*/  IMAD.MOV.U32 R10, RZ, RZ, R27 ;  /* 0x000000ffff0a7224 */ /* 0x001fc600078e001b */
[----:B------:R-:W-:Y:S01]  /*421f0*/  STL [R1+0x4530], R7 ;  /* 0x0045300701007387 */ /* 0x000fe20000100800 */
[----:B--2---:R-:W-:-:S03]  /*42200*/  IMAD.MOV.U32 R11, RZ, RZ, R26 ;  /* 0x000000ffff0b7224 */ /* 0x004fc600078e001a */
[----:B------:R-:W-:Y:S04]  /*42210*/  STL [R1+0x4418], R3 ;  /* 0x0044180301007387 */ /* 0x000fe80000100800 */
[----:B------:R-:W-:Y:S04]  /*42220*/  STL.64 [R1+0x4680], R22 ;  /* 0x0046801601007387 */ /* 0x000fe80000100a00 */
[----:B------:R0:W-:Y:S04]  /*42230*/  STL.64 [R1+0x4678], R20 ;  /* 0x0046781401007387 */ /* 0x0001e80000100a00 */
[----:B------:R-:W-:Y:S04]  /*42240*/  STL.64 [R1+0x4670], R14 ;  /* 0x0046700e01007387 */ /* 0x000fe80000100a00 */
[----:B------:R-:W-:Y:S04]  /*42250*/  STL.64 [R1+0x4668], R12 ;  /* 0x0046680c01007387 */ /* 0x000fe80000100a00 */
[----:B------:R-:W1:Y:S04]  /*42260*/  LDSM.16.MT88.4 R12, [R0+UR5+0x280] ;  /* 0x00028005000c783b */ /* 0x000e680008004200 */
[----:B------:R-:W2:Y:S04]  /*42270*/  LDSM.16.MT88.4 R24, [R0+UR5+0x300] ;  /* 0x000300050018783b */ /* 0x000ea80008004200 */
[----:B------:R-:W-:Y:S04]  /*42280*/  STL.64 [R1+0x4650], R18 ;  /* 0x0046501201007387 */ /* 0x000fe80000100a00 */
[----:B------:R3:W-:Y:S04]  /*42290*/  STL.64 [R1+0x4648], R16 ;  /* 0x0046481001007387 */ /* 0x0007e80000100a00 */
[----:B0-----:R-:W4:Y:S04]  /*422a0*/  LDL.LU.64 R20, [R1+0x6b0] ;  /* 0x0006b00001147983 */ /* 0x001f280000300a00 */
[----:B------:R-:W4:Y:S04]  /*422b0*/  LDL.LU.64 R22, [R1+0x6b8] ;  /* 0x0006b80001167983 */ /* 0x000f280000300a00 */
[----:B---3--:R-:W3:Y:S04]  /*422c0*/  LDL.LU.64 R16, [R1+0x5c0] ;  /* 0x0005c00001107983 */ /* 0x008ee80000300a00 */
[----:B------:R-:W3:Y:S01]  /*422d0*/  LDL.LU.64 R18, [R1+0x5c8] ;  /* 0x0005c80001127983 */ /* 0x000ee20000300a00 */
[----:B-1----:R-:W-:-:S03]  /*422e0*/  IMAD.MOV.U32 R6, RZ, RZ, R15 ;  /* 0x000000ffff067224 */ /* 0x002fc600078e000f */
[----:B------:R0:W-:Y:S01]  /*422f0*/  STL.64 [R1+0x20], R12 ;  /* 0x0000200c01007387 */ /* 0x0001e20000100a00 */
[----:B------:R-:W-:-:S03]  /*42300*/  IMAD.MOV.U32 R7, RZ, RZ, R14 ;  /* 0x000000ffff077224 */ /* 0x000fc600078e000e */
[----:B------:R-:W-:Y:S04]  /*42310*/  STL [R1+0x4644], R6 ;  /* 0x0046440601007387 */ /* 0x000fe80000100800 */
[----:B------:R-:W-:Y:S04]  /*42320*/  STL [R1+0x4640], R7 ;  /* 0x0046400701007387 */ /* 0x000fe80000100800 */
[----:B0-----:R-:W3:Y:S04]  /*42330*/  LDL.LU.64 R12, [R1+0x680] ;  /* 0x00068000010c7983 */ /* 0x001ee80000300a00 */
[----:B------:R-:W3:Y:S04]  /*42340*/  LDL.LU.64 R14, [R1+0x688] ;  /* 0x00068800010e7983 */ /* 0x000ee80000300a00 */
[----:B--2---:R-:W-:Y:S04]  /*42350*/  STL.64 [R1+0x10], R24 ;  /* 0x0000101801007387 */ /* 0x004fe80000100a00 */
[----:B------:R-:W-:Y:S04]  /*42360*/  STL.64 [R1+0x18], R26 ;  /* 0x0000181a01007387 */ /* 0x000fe80000100a00 */
[----:B------:R-:W0:Y:S02]  /*42370*/  LDSM.16.MT88.4 R24, [R0+UR5+0x380] ;  /* 0x000380050018783b */ /* 0x000e240008004200 */
[----:B0-----:R-:W-:-:S02]  /*42380*/  IMAD.MOV.U32 R6, RZ, RZ, R26 ;  /* 0x000000ffff067224 */ /* 0x001fc400078e001a */
[----:B------:R-:W-:Y:S01]  /*42390*/  STL.64 [R1], R24 ;  /* 0x0000001801007387 */ /* 0x000fe20000100a00 */
[----:B------:R-:W-:-:S03]  /*423a0*/  IMAD.MOV.U32 R7, RZ, RZ, R27 ;  /* 0x000000ffff077224 */ /* 0x000fc600078e001b */
[----:B------:R-:W0:Y:S04]  /*423b0*/  LDSM.16.MT88.4 R24, [R2+UR5] ;  /* 0x000000050218783b */ /* 0x000e280008004200 */
[----:B------:R-:W-:Y:S04]  /*423c0*/  STL [R1+0x45d0], R0 ;  /* 0x0045d00001007387 */ /* 0x000fe80000100800 */
[----:B0-----:R-:W-:Y:S01]  /*423d0*/  STL.64 [R1+0x60], R24 ;  /* 0x0000601801007387 */ /* 0x001fe20000100a00 */
[----:B------:R-:W-:-:S03]  /*423e0*/  IMAD.MOV.U32 R3, RZ, RZ, R27 ;  /* 0x000000ffff037224 */ /* 0x000fc600078e001b */
[----:B------:R0:W-:Y:S04]  /*423f0*/  STL [R1+0x68], R26 ;  /* 0x0000681a01007387 */ /* 0x0001e80000100800 */
[----:B0-----:R-:W4:Y:S04]  /*42400*/  LDL.LU.64 R26, [R1+0x4690] ;  /* 0x00469000011a7983 */ /* 0x001f280000300a00 */
[----:B------:R-:W4:Y:S04]  /*42410*/  LDL.LU.64 R24, [R1+0x4688] ;  /* 0x0046880001187983 */ /* 0x000f280000300a00 */
[----:B------:R-:W-:Y:S01]  /*42420*/  STL [R1+0x4624], R3 ;  /* 0x0046240301007387 */ /* 0x000fe20000100800 */
[C---:B----4-:R-:W-:Y:S08]  /*42430*/  HMMA.16816.F32 R20, R24.reuse, R8, R20 ;  /* 0x000000081814723c */ /* 0x050ff00000001814 */
[----:B---3--:R-:W-:Y:S11]  /*42440*/  HMMA.16816.F32 R16, R24, R4, R16 ;  /* 0x000000041810723c */ /* 0x008ff60000001810 */
[----:B------:R-:W-:Y:S04]  /*42450*/  STL.64 [R1+0x190], R20 ;  /* 0x0001901401007387 */ /* 0x000fe80000100a00 */
[----:B------:R0:W-:Y:S04]  /*42460*/  STL.64 [R1+0x198], R22 ;  /* 0x0001981601007387 */ /* 0x0001e80000100a00 */
[----:B0-----:R-:W2:Y:S04]  /*42470*/  LDL.LU.64 R22, [R1+0x4680] ;  /* 0x0046800001167983 */ /* 0x001ea80000300a00 */
[----:B------:R-:W2:Y:S04]  /*42480*/  LDL.LU.64 R20, [R1+0x4678] ;  /* 0x0046780001147983 */ /* 0x000ea80000300a00 */
[----:B------:R-:W3:Y:S04]  /*42490*/  LDL.LU.64 R24, [R1+0x570] ;  /* 0x0005700001187983 */ /* 0x000ee80000300a00 */
[----:B------:R-:W3:Y:S04]  /*424a0*/  LDL.LU.64 R26, [R1+0x578] ;  /* 0x00057800011a7983 */ /* 0x000ee80000300a00 */
[----:B------:R0:W-:Y:S04]  /*424b0*/  STL.64 [R1+0x160], R16 ;  /* 0x0001601001007387 */ /* 0x0001e80000100a00 */
[----:B------:R1:W-:Y:S04]  /*424c0*/  STL.64 [R1+0x168], R18 ;  /* 0x0001681201007387 */ /* 0x0003e80000100a00 */
[----:B0-----:R-:W4:Y:S04]  /*424d0*/  LDL.LU.64 R16, [R1+0x540] ;  /* 0x0005400001107983 */ /* 0x001f280000300a00 */
[----:B-1----:R-:W3:Y:S01]  /*424e0*/  LDL.LU.64 R18, [R1+0x548] ;  /* 0x0005480001127983 */ /* 0x002ee20000300a00 */
[C---:B--2---:R-:W-:Y:S03]  /*424f0*/  HMMA.16816.F32 R12, R20.reuse, R8, R12 ;  /* 0x00000008140c723c */ /* 0x044fe6000000180c */
[----:B---3--:R-:W-:Y:S04]  /*42500*/  STL.64 [R1+0x4660], R18 ;  /* 0x0046601201007387 */ /* 0x008fe80000100a00 */
[----:B----4-:R0:W-:Y:S04]  /*42510*/  STL.64 [R1+0x4658], R16 ;  /* 0x0046581001007387 */ /* 0x0101e80000100a00 */
[----:B0-----:R-:W2:Y:S04]  /*42520*/  LDL.LU.64 R16, [R1+0x620] ;  /* 0x0006200001107983 */ /* 0x001ea80000300a00 */
[----:B------:R-:W2:Y:S04]  /*42530*/  LDL.LU.64 R18, [R1+0x628] ;  /* 0x0006280001127983 */ /* 0x000ea80000300a00 */
[----:B------:R-:W-:Y:S04]  /*42540*/  STL.64 [R1+0x130], R12 ;  /* 0x0001300c01007387 */ /* 0x000fe80000100a00 */
[----:B------:R0:W-:Y:S04]  /*42550*/  STL.64 [R1+0x138], R14 ;  /* 0x0001380e01007387 */ /* 0x0001e80000100a00 */
[----:B0-----:R-:W2:Y:S04]  /*42560*/  LDL.LU.64 R14, [R1+0x4670] ;  /* 0x00467000010e7983 */ /* 0x001ea80000300a00 */
[----:B------:R-:W2:Y:S01]  /*42570*/  LDL.LU.64 R12, [R1+0x4668] ;  /* 0x00466800010c7983 */ /* 0x000ea20000300a00 */
[----:B------:R-:W-:Y:S01]  /*42580*/  HMMA.16816.F32 R20, R20, R4, R24 ;  /* 0x000000041414723c */ /* 0x000fe20000001818 */
[----:B------:R-:W-:-:S02]  /*42590*/  IMAD.MOV.U32 R24, RZ, RZ, R29 ;  /* 0x000000ffff187224 */ /* 0x000fc400078e001d */
[----:B------:R-:W-:Y:S02]  /*425a0*/  IMAD.MOV.U32 R25, RZ, RZ, R28 ;  /* 0x000000ffff197224 */ /* 0x000fe400078e001c */
[----:B------:R-:W-:Y:S02]  /*425b0*/  IMAD.MOV.U32 R27, RZ, RZ, R10 ;  /* 0x000000ffff1b7224 */ /* 0x000fe400078e000a */
[----:B------:R-:W-:-:S12]  /*425c0*/  IMAD.MOV.U32 R26, RZ, RZ, R11 ;  /* 0x000000ffff1a7224 */ /* 0x000fd800078e000b */
[----:B------:R0:W-:Y:S04]  /*425d0*/  STL.64 [R1+0x120], R20 ;  /* 0x0001201401007387 */ /* 0x0001e80000100a00 */
[----:B------:R1:W-:Y:S04]  /*425e0*/  STL.64 [R1+0x128], R22 ;  /* 0x0001281601007387 */ /* 0x0003e80000100a00 */
[----:B0-----:R-:W3:Y:S04]  /*425f0*/  LDL.LU.64 R20, [R1+0x640] ;  /* 0x0006400001147983 */ /* 0x001ee80000300a00 */
[----:B-1----:R-:W3:Y:S01]  /*42600*/  LDL.LU.64 R22, [R1+0x648] ;  /* 0x0006480001167983 */ /* 0x002ee20000300a00 */
[----:B--2---:R-:W-:-:S15]  /*42610*/  HMMA.16816.F32 R16, R12, R8, R16 ;  /* 0x000000080c10723c */ /* 0x004fde0000001810 */
[----:B------:R-:W-:-:S04]  /*42620*/  NOP ;  /* 0x0000000000007918 */ /* 0x000fc80000000000 */
[----:B------:R-:W-:Y:S04]  /*42630*/  STL.64 [R1+0x180], R16 ;  /* 0x0001801001007387 */ /* 0x000fe80000100a00 */
[----:B------:R-:W-:Y:S04]  /*42640*/  STL.64 [R1+0x188], R18 ;  /* 0x0001881201007387 */ /* 0x000fe80000100a00 */
[----:B------:R-:W0:Y:S02]  /*42650*/  LDSM.16.MT88.4 R16, [R2+UR5+0x80] ;  /* 0x000080050210783b */ /* 0x000e240008004200 */
[----:B0-----:R-:W-:-:S02]  /*42660*/  IMAD.MOV.U32 R29, RZ, RZ, R18 ;  /* 0x000000ffff1d7224 */ /* 0x001fc400078e0012 */
[----:B------:R0:W-:Y:S01]  /*42670*/  STL [R1+0x50], R16 ;  /* 0x0000501001007387 */ /* 0x0001e20000100800 */
[----:B------:R-:W-:Y:S02]  /*42680*/  IMAD.MOV.U32 R28, RZ, RZ, R19 ;  /* 0x000000ffff1c7224 */ /* 0x000fe400078e0013 */
[----:B------:R-:W-:Y:S01]  /*42690*/  IMAD.MOV.U32 R0, RZ, RZ, R17 ;  /* 0x000000ffff007224 */ /* 0x000fe200078e0011 */
[----:B------:R-:W2:Y:S04]  /*426a0*/  LDL.LU.64 R18, [R1+0x4660] ;  /* 0x0046600001127983 */ /* 0x000ea80000300a00 */
[----:B0-----:R-:W2:Y:S04]  /*426b0*/  LDL.LU.64 R16, [R1+0x4658] ;  /* 0x0046580001107983 */ /* 0x001ea80000300a00 */
[----:B------:R-:W-:Y:S04]  /*426c0*/  STL [R1+0x462c], R28 ;  /* 0x00462c1c01007387 */ /* 0x000fe80000100800 */
[----:B------:R-:W-:Y:S04]  /*426d0*/  STL [R1+0x4628], R29 ;  /* 0x0046281d01007387 */ /* 0x000fe80000100800 */
[----:B------:R-:W-:Y:S01]  /*426e0*/  STL [R1+0x4620], R0 ;  /* 0x0046200001007387 */ /* 0x000fe20000100800 */
[----:B--2---:R-:W-:Y:S03]  /*426f0*/  HMMA.16816.F32 R12, R12, R4, R16 ;  /* 0x000000040c0c723c */ /* 0x004fe60000001810 */
[----:B------:R-:W0:-:S15]  /*42700*/  LDSM.16.MT88.4 R16, [R2+UR5+0x100] ;  /* 0x000100050210783b */ /* 0x000e1e0008004200 */
[----:B------:R-:W-:Y:S01]  /*42710*/  NOP ;  /* 0x0000000000007918 */ /* 0x000fe20000000000 */
[----:B------:R-:W-:Y:S01]  /*42720*/  IMAD.MOV.U32 R10, RZ, RZ, R14 ;  /* 0x000000ffff0a7224 */ /* 0x000fe200078e000e */
[----:B------:R1:W-:Y:S01]  /*42730*/  STL.64 [R1+0x110], R12 ;  /* 0x0001100c01007387 */ /* 0x0003e20000100a00 */
[----:B------:R-:W-:-:S03]  /*42740*/  IMAD.MOV.U32 R11, RZ, RZ, R15 ;  /* 0x000000ffff0b7224 */ /* 0x000fc600078e000f */
[----:B-1----:R-:W2:Y:S04]  /*42750*/  LDL.LU.64 R12, [R1+0x5f0] ;  /* 0x0005f000010c7983 */ /* 0x002ea80000300a00 */
[----:B------:R-:W2:Y:S04]  /*42760*/  LDL.LU.64 R14, [R1+0x5f8] ;  /* 0x0005f800010e7983 */ /* 0x000ea80000300a00 */
[----:B------:R1:W-:Y:S01]  /*42770*/  STL [R1+0x450c], R10 ;  /* 0x00450c0a01007387 */ /* 0x0003e20000100800 */
[----:B0-----:R-:W-:Y:S02]  /*42780*/  IMAD.MOV.U32 R3, RZ, RZ, R18 ;  /* 0x000000ffff037224 */ /* 0x001fe400078e0012 */
[----:B------:R-:W-:Y:S01]  /*42790*/  IMAD.MOV.U32 R0, RZ, RZ, R19 ;  /* 0x000000ffff007224 */ /* 0x000fe200078e0013 */
[----:B------:R-:W-:Y:S01]  /*427a0*/  STL [R1+0x4508], R11 ;  /* 0x0045080b01007387 */ /* 0x000fe20000100800 */
[----:B------:R-:W-:-:S02]  /*427b0*/  IMAD.MOV.U32 R28, RZ, RZ, R16 ;  /* 0x000000ffff1c7224 */ /* 0x000fc400078e0010 */
[----:B------:R-:W-:Y:S01]  /*427c0*/  IMAD.MOV.U32 R29, RZ, RZ, R17 ;  /* 0x000000ffff1d7224 */ /* 0x000fe200078e0011 */
[----:B------:R-:W3:Y:S04]  /*427d0*/  LDL.LU.64 R18, [R1+0x4650] ;  /* 0x0046500001127983 */ /* 0x000ee80000300a00 */
[----:B------:R-:W3:Y:S02]  /*427e0*/  LDL.LU.64 R16, [R1+0x4648] ;  /* 0x0046480001107983 */ /* 0x000ee40000300a00 */
[----:B---3--:R-:W-:-:S15]  /*427f0*/  HMMA.16816.F32 R20, R16, R8, R20 ;  /* 0x000000081014723c */ /* 0x008fde0000001814 */
[----:B------:R-:W-:-:S04]  /*42800*/  NOP ;  /* 0x0000000000007918 */ /* 0x000fc80000000000 */
[----:B------:R0:W-:Y:S01]  /*42810*/  STL [R1+0x100], R20 ;  /* 0x0001001401007387 */ /* 0x0001e20000100800 */
[----:B-1----:R-:W-:-:S03]  /*42820*/  IMAD.MOV.U32 R10, RZ, RZ, R21 ;  /* 0x000000ffff0a7224 */ /* 0x002fc600078e0015 */
[----:B------:R1:W-:Y:S04]  /*42830*/  STL [R1+0x10c], R23 ;  /* 0x00010c1701007387 */ /* 0x0003e80000100800 */
[----:B0-----:R-:W3:Y:S04]  /*42840*/  LDL.LU R20, [R1] ;  /* 0x0000000001147983 */ /* 0x001ee80000300800 */
[----:B------:R-:W3:Y:S01]  /*42850*/  LDL.LU R21, [R1+0x4] ;  /* 0x0000040001157983 */ /* 0x000ee20000300800 */
[----:B------:R-:W-:Y:S02]  /*42860*/  IMAD.MOV.U32 R11, RZ, RZ, R22 ;  /* 0x000000ffff0b7224 */ /* 0x000fe400078e0016 */
[----:B------:R-:W-:-:S02]  /*42870*/  IMAD.MOV.U32 R22, RZ, RZ, R6 ;  /* 0x000000ffff167224 */ /* 0x000fc400078e0006 */
[----:B-1----:R-:W-:Y:S01]  /*42880*/  IMAD.MOV.U32 R23, RZ, RZ, R7 ;  /* 0x000000ffff177224 */ /* 0x002fe200078e0007 */
[----:B------:R-:W4:Y:S04]  /*42890*/  LDL.LU R6, [R1+0x4644] ;  /* 0x0046440001067983 */ /* 0x000f280000300800 */
[----:B------:R-:W2:Y:S04]  /*428a0*/  LDL.LU R7, [R1+0x4640] ;  /* 0x0046400001077983 */ /* 0x000ea80000300800 */
[----:B------:R-:W-:Y:S04]  /*428b0*/  STL.64 [R1+0x45f8], R22 ;  /* 0x0045f81601007387 */ /* 0x000fe80000100a00 */
[----:B---3--:R0:W-:Y:S04]  /*428c0*/  STL.64 [R1+0x45f0], R20 ;  /* 0x0045f01401007387 */ /* 0x0081e80000100a00 */
[----:B0-----:R-:W3:Y:S04]  /*428d0*/  LDL.LU.64 R20, [R1+0x530] ;  /* 0x0005300001147983 */ /* 0x001ee80000300a00 */
[----:B------:R-:W3:Y:S01]  /*428e0*/  LDL.LU.64 R22, [R1+0x538] ;  /* 0x0005380001167983 */ /* 0x000ee20000300a00 */
[----:B--2---:R-:W-:Y:S03]  /*428f0*/  HMMA.16816.F32 R12, R24, R8, R12 ;  /* 0x00000008180c723c */ /* 0x004fe6000000180c */
[----:B------:R-:W-:Y:S04]  /*42900*/  STL [R1+0x4514], R11 ;  /* 0x0045140b01007387 */ /* 0x000fe80000100800 */
[----:B------:R-:W-:Y:S01]  /*42910*/  STL [R1+0x4510], R10 ;  /* 0x0045100a01007387 */ /* 0x000fe20000100800 */
[----:B---3--:R-:W-:Y:S03]  /*42920*/  HMMA.16816.F32 R16, R16, R4, R20 ;  /* 0x000000041010723c */ /* 0x008fe60000001814 */
[----:B------:R-:W2:-:S15]  /*42930*/  LDL.LU R20, [R1+0x10] ;  /* 0x0000100001147983 */ /* 0x000e9e0000300800 */
[----:B------:R-:W-:Y:S01]  /*42940*/  NOP ;  /* 0x0000000000007918 */ /* 0x000fe20000000000 */
[----:B------:R0:W-:Y:S04]  /*42950*/  STL.64 [R1+0xc0], R16 ;  /* 0x0000c01001007387 */ /* 0x0001e80000100a00 */
[----:B------:R1:W-:Y:S04]  /*42960*/  STL.64 [R1+0xc8], R18 ;  /* 0x0000c81201007387 */ /* 0x0003e80000100a00 */
[----:B------:R-:W-:Y:S04]  /*42970*/  STL.64 [R1+0xb0], R12 ;  /* 0x0000b00c01007387 */ /* 0x000fe80000100a00 */
[----:B------:R-:W-:Y:S04]  /*42980*/  STL.64 [R1+0xb8], R14 ;  /* 0x0000b80e01007387 */ /* 0x000fe80000100a00 */
[----:B------:R-:W2:Y:S04]  /*42990*/  LDL.LU R21, [R1+0x14] ;  /* 0x0000140001157983 */ /* 0x000ea80000300800 */
[----:B------:R-:W3:Y:S04]  /*429a0*/  LDL.LU R22, [R1+0x18] ;  /* 0x0000180001167983 */ /* 0x000ee80000300800 */
[----:B------:R-:W3:Y:S04]  /*429b0*/  LDL.LU R23, [R1+0x1c] ;  /* 0x00001c0001177983 */ /* 0x000ee80000300800 */
[----:B------:R-:W2:Y:S04]  /*429c0*/  LDSM.16.MT88.4 R12, [R2+UR5+0x180] ;  /* 0x00018005020c783b */ /* 0x000ea80008004200 */
[----:B0-----:R-:W4:Y:S04]  /*429d0*/  LDL.LU.64 R16, [R1+0x600] ;  /* 0x0006000001107983 */ /* 0x001f280000300a00 */
[----:B-1----:R-:W4:Y:S04]  /*429e0*/  LDL.LU.64 R18, [R1+0x608] ;  /* 0x0006080001127983 */ /* 0x002f280000300a00 */
[----:B---3--:R-:W-:Y:S04]  /*429f0*/  STL.64 [R1+0x4638], R22 ;  /* 0x0046381601007387 */ /* 0x008fe80000100a00 */
[----:B--2---:R0:W-:Y:S04]  /*42a00*/  STL.64 [R1+0x4630], R20 ;  /* 0x0046301401007387 */ /* 0x0041e80000100a00 */
[----:B0-----:R-:W2:Y:S04]  /*42a10*/  LDL.LU.64 R20, [R1+0x510] ;  /* 0x0005100001147983 */ /* 0x001ea80000300a00 */
[----:B------:R-:W2:Y:S04]  /*42a20*/  LDL.LU.64 R22, [R1+0x518] ;  /* 0x0005180001167983 */ /* 0x000ea80000300a00 */
[----:B------:R-:W-:Y:S04]  /*42a30*/  STL.64 [R1+0x45b8], R14 ;  /* 0x0045b80e01007387 */ /* 0x000fe80000100a00 */
[----:B------:R0:W-:Y:S04]  /*42a40*/  STL.64 [R1+0x45b0], R12 ;  /* 0x0045b00c01007387 */ /* 0x0001e80000100a00 */
[----:B0-----:R-:W3:Y:S04]  /*42a50*/  LDL.LU R12, [R1+0x20] ;  /* 0x00002000010c7983 */ /* 0x001ee80000300800 */
[----:B------:R-:W3:Y:S01]  /*42a60*/  LDL.LU R13, [R1+0x24] ;  /* 0x00002400010d7983 */ /* 0x000ee20000300800 */
[----:B------:R-:W-:-:S02]  /*42a70*/  IMAD.MOV.U32 R14, RZ, RZ, R7 ;  /* 0x000000ffff0e7224 */ /* 0x000fc400078e0007 */
[----:B----4-:R-:W-:Y:S01]  /*42a80*/  IMAD.MOV.U32 R15, RZ, RZ, R6 ;  /* 0x000000ffff0f7224 */ /* 0x010fe200078e0006 */
[----:B--2---:R-:W-:Y:S01]  /*42a90*/  HMMA.16816.F32 R24, R24, R4, R20 ;  /* 0x000000041818723c */ /* 0x004fe20000001814 */
[----:B------:R-:W0:Y:S07]  /*42aa0*/  LDSM.16.MT88.4 R20, [R2+UR5+0x200] ;  /* 0x000200050214783b */ /* 0x000e2e0008004200 */
[----:B---3--:R-:W-:Y:S11]  /*42ab0*/  HMMA.16816.F32 R16, R12, R8, R16 ;  /* 0x000000080c10723c */ /* 0x008ff60000001810 */
[----:B------:R0:W-:Y:S04]  /*42ac0*/  STL.64 [R1+0x90], R24 ;  /* 0x0000901801007387 */ /* 0x0001e80000100a00 */
[----:B------:R-:W-:Y:S01]  /*42ad0*/  STL.64 [R1+0x98], R26 ;  /* 0x0000981a01007387 */ /* 0x000fe20000100a00 */
[----:B0-----:R-:W-:-:S02]  /*42ae0*/  IMAD.MOV.U32 R25, RZ, RZ, R20 ;  /* 0x000000ffff197224 */ /* 0x001fc400078e0014 */
[----:B------:R-:W-:Y:S02]  /*42af0*/  IMAD.MOV.U32 R24, RZ, RZ, R21 ;  /* 0x000000ffff187224 */ /* 0x000fe400078e0015 */
[----:B------:R-:W-:-:S03]  /*42b00*/  IMAD.MOV.U32 R11, RZ, RZ, R22 ;  /* 0x000000ffff0b7224 */ /* 0x000fc600078e0016 */
[----:B------:R0:W-:Y:S01]  /*42b10*/  STL.64 [R1+0x45d8], R24 ;  /* 0x0045d81801007387 */ /* 0x0001e20000100a00 */
[----:B------:R-:W-:-:S03]  /*42b20*/  IMAD.MOV.U32 R10, RZ, RZ, R23 ;  /* 0x000000ffff0a7224 */ /* 0x000fc600078e0017 */
[----:B------:R-:W-:Y:S04]  /*42b30*/  STL.64 [R1+0x88], R18 ;  /* 0x0000881201007387 */ /* 0x000fe80000100a00 */
[----:B------:R-:W2:Y:S04]  /*42b40*/  LDL.LU.64 R20, [R1+0x500] ;  /* 0x0005000001147983 */ /* 0x000ea80000300a00 */
[----:B------:R-:W2:Y:S04]  /*42b50*/  LDL.LU.64 R22, [R1+0x508] ;  /* 0x0005080001167983 */ /* 0x000ea80000300a00 */
[----:B0-----:R-:W3:Y:S04]  /*42b60*/  LDL.LU.64 R24, [R1+0x6c0] ;  /* 0x0006c00001187983 */ /* 0x001ee80000300a00 */
[----:B------:R-:W4:Y:S04]  /*42b70*/  LDL.LU.64 R26, [R1+0x6c8] ;  /* 0x0006c800011a7983 */ /* 0x000f280000300a00 */
[----:B----4-:R-:W-:Y:S04]  /*42b80*/  STL.64 [R1+0x45e8], R26 ;  /* 0x0045e81a01007387 */ /* 0x010fe80000100a00 */
[----:B---3--:R0:W-:Y:S04]  /*42b90*/  STL.64 [R1+0x45e0], R24 ;  /* 0x0045e01801007387 */ /* 0x0081e80000100a00 */
[----:B0-----:R-:W3:Y:S04]  /*42ba0*/  LDL.LU.64 R24, [R1+0x6d0] ;  /* 0x0006d00001187983 */ /* 0x001ee80000300a00 */
[----:B------:R-:W4:Y:S04]  /*42bb0*/  LDL.LU.64 R26, [R1+0x6d8] ;  /* 0x0006d800011a7983 */ /* 0x000f280000300a00 */
[----:B----4-:R-:W-:Y:S04]  /*42bc0*/  STL.64 [R1+0x4608], R26 ;  /* 0x0046081a01007387 */ /* 0x010fe80000100a00 */
[----:B---3--:R0:W-:Y:S04]  /*42bd0*/  STL.64 [R1+0x4600], R24 ;  /* 0x0046001801007387 */ /* 0x0081e80000100a00 */
[----:B0-----:R-:W3:Y:S04]  /*42be0*/  LDL.LU.64 R24, [R1+0x1a0] ;  /* 0x0001a00001187983 */ /* 0x001ee80000300a00 */
[----:B------:R-:W4:Y:S01]  /*42bf0*/  LDL.LU.64 R26, [R1+0x1a8] ;  /* 0x0001a800011a7983 */ /* 0x000f220000300a00 */
[----:B------:R-:W-:-:S02]  /*42c00*/  IMAD.MOV.U32 R6, RZ, RZ, R16 ;  /* 0x000000ffff067224 */ /* 0x000fc400078e0010 */
[----:B------:R-:W-:Y:S01]  /*42c10*/  IMAD.MOV.U32 R7, RZ, RZ, R17 ;  /* 0x000000ffff077224 */ /* 0x000fe200078e0011 */
[----:B--2---:R-:W-:Y:S01]  /*42c20*/  HMMA.16816.F32 R12, R12, R4, R20 ;  /* 0x000000040c0c723c */ /* 0x004fe20000001814 */
[----:B----4-:R-:W-:Y:S04]  /*42c30*/  STL.64 [R1+0x4618], R26 ;  /* 0x0046181a01007387 */ /* 0x010fe80000100a00 */
[----:B---3--:R0:W-:Y:S04]  /*42c40*/  STL.64 [R1+0x4610], R24 ;  /* 0x0046101801007387 */ /* 0x0081e80000100a00 */
[----:B0-----:R-:W2:Y:S04]  /*42c50*/  LDL.LU.64 R24, [R1+0x5d0] ;  /* 0x0005d00001187983 */ /* 0x001ea80000300a00 */
[----:B------:R-:W2:Y:S04]  /*42c60*/  LDL.LU.64 R26, [R1+0x5d8] ;  /* 0x0005d800011a7983 */ /* 0x000ea80000300a00 */
[----:B------:R-:W3:Y:S04]  /*42c70*/  LDL.LU.64 R16, [R1+0x660] ;  /* 0x0006600001107983 */ /* 0x000ee80000300a00 */
[----:B------:R-:W3:Y:S04]  /*42c80*/  LDL.LU.64 R18, [R1+0x668] ;  /* 0x0006680001127983 */ /* 0x000ee80000300a00 */
[----:B------:R-:W2:Y:S04]  /*42c90*/  LDL.LU.64 R22, [R1+0x4638] ;  /* 0x0046380001167983 */ /* 0x000ea80000300a00 */
[----:B------:R-:W2:Y:S04]  /*42ca0*/  LDL.LU.64 R20, [R1+0x4630] ;  /* 0x0046300001147983 */ /* 0x000ea80000300a00 */
[----:B------:R0:W-:Y:S04]  /*42cb0*/  STL.64 [R1+0xa0], R12 ;  /* 0x0000a00c01007387 */ /* 0x0001e80000100a00 */
[----:B------:R1:W-:Y:S01]  /*42cc0*/  STL.64 [R1+0xa8], R14 ;  /* 0x0000a80e01007387 */ /* 0x0003e20000100a00 */
[----:B0-----:R-:W-:-:S03]  /*42cd0*/  IMAD.MOV.U32 R12, RZ, RZ, R28 ;  /* 0x000000ffff0c7224 */ /* 0x001fc600078e001c */
[----:B------:R-:W4:Y:S01]  /*42ce0*/  LDL.LU R28, [R1+0x462c] ;  /* 0x00462c00011c7983 */ /* 0x000f220000300800 */
[----:B------:R-:W-:Y:S02]  /*42cf0*/  IMAD.MOV.U32 R13, RZ, RZ, R29 ;  /* 0x000000ffff0d7224 */ /* 0x000fe400078e001d */
[----:B-1----:R-:W-:Y:S01]  /*42d00*/  IMAD.MOV.U32 R14, RZ, RZ, R3 ;  /* 0x000000ffff0e7224 */ /* 0x002fe200078e0003 */
[----:B------:R-:W3:Y:S01]  /*42d10*/  LDL.LU R29, [R1+0x4628] ;  /* 0x00462800011d7983 */ /* 0x000ee20000300800 */
[----:B------:R-:W-:-:S03]  /*42d20*/  IMAD.MOV.U32 R15, RZ, RZ, R0 ;  /* 0x000000ffff0f7224 */ /* 0x000fc600078e0000 */
[----:B------:R-:W3:Y:S04]  /*42d30*/  LDL.LU R3, [R1+0x4624] ;  /* 0x0046240001037983 */ /* 0x000ee80000300800 */
[----:B------:R-:W3:Y:S04]  /*42d40*/  LDL.LU R0, [R1+0x4620] ;  /* 0x0046200001007983 */ /* 0x000ee80000300800 */
[----:B------:R-:W-:Y:S04]  /*42d50*/  STL.64 [R1+0x45c8], R14 ;  /* 0x0045c80e01007387 */ /* 0x000fe80000100a00 */
[----:B------:R0:W-:Y:S04]  /*42d60*/  STL.64 [R1+0x45c0], R12 ;  /* 0x0045c00c01007387 */ /* 0x0001e80000100a00 */
[----:B0-----:R-:W3:Y:S04]  /*42d70*/  LDL.LU R12, [R1+0x60] ;  /* 0x00006000010c7983 */ /* 0x001ee80000300800 */
[----:B------:R-:W3:Y:S04]  /*42d80*/  LDL.LU R13, [R1+0x64] ;  /* 0x00006400010d7983 */ /* 0x000ee80000300800 */
[----:B------:R-:W3:Y:S01]  /*42d90*/  LDL.LU R14, [R1+0x68] ;  /* 0x00006800010e7983 */ /* 0x000ee20000300800 */
[----:B--2---:R-:W-:-:S15]  /*42da0*/  HMMA.16816.F32 R24, R20, R8, R24 ;  /* 0x000000081418723c */ /* 0x004fde0000001818 */
[----:B------:R-:W-:-:S04]  /*42db0*/  NOP ;  /* 0x0000000000007918 */ /* 0x000fc80000000000 */
[----:B------:R-:W-:Y:S04]  /*42dc0*/  STL.64 [R1+0xf0], R24 ;  /* 0x0000f01801007387 */ /* 0x000fe80000100a00 */
[----:B------:R0:W-:Y:S04]  /*42dd0*/  STL.64 [R1+0xf8], R26 ;  /* 0x0000f81a01007387 */ /* 0x0001e80000100a00 */
[----:B0-----:R-:W2:Y:S04]  /*42de0*/  LDL.LU.64 R26, [R1+0x4618] ;  /* 0x00461800011a7983 */ /* 0x001ea80000300a00 */
[----:B------:R-:W2:Y:S02]  /*42df0*/  LDL.LU.64 R24, [R1+0x4610] ;  /* 0x0046100001187983 */ /* 0x000ea40000300a00 */
[----:B--2---:R-:W-:Y:S02]  /*42e00*/  HMMA.16816.F32 R20, R20, R4, R24 ;  /* 0x000000041414723c */ /* 0x004fe40000001818 */
[----:B------:R-:W2:Y:S04]  /*42e10*/  LDL.LU.64 R26, [R1+0x4608] ;  /* 0x00460800011a7983 */ /* 0x000ea80000300a00 */
[----:B------:R-:W2:-:S13]  /*42e20*/  LDL.LU.64 R24, [R1+0x4600] ;  /* 0x0046000001187983 */ /* 0x000e9a0000300a00 */
[----:B------:R-:W-:Y:S04]  /*42e30*/  STL.64 [R1+0xe0], R20 ;  /* 0x0000e01401007387 */ /* 0x000fe80000100a00 */
[----:B------:R0:W-:Y:S04]  /*42e40*/  STL.64 [R1+0xe8], R22 ;  /* 0x0000e81601007387 */ /* 0x0001e80000100a00 */
[----:B0-----:R-:W2:Y:S04]  /*42e50*/  LDL.LU.64 R22, [R1+0x45f8] ;  /* 0x0045f80001167983 */ /* 0x001ea80000300a00 */
[----:B------:R-:W2:Y:S02]  /*42e60*/  LDL.LU.64 R20, [R1+0x45f0] ;  /* 0x0045f00001147983 */ /* 0x000ea40000300a00 */
[----:B--2---:R-:W-:-:S15]  /*42e70*/  HMMA.16816.F32 R24, R20, R8, R24 ;  /* 0x000000081418723c */ /* 0x004fde0000001818 */
[----:B------:R-:W-:-:S04]  /*42e80*/  NOP ;  /* 0x0000000000007918 */ /* 0x000fc80000000000 */
[----:B------:R-:W-:Y:S04]  /*42e90*/  STL.64 [R1+0x170], R24 ;  /* 0x0001701801007387 */ /* 0x000fe80000100a00 */
[----:B------:R0:W-:Y:S04]  /*42ea0*/  STL.64 [R1+0x178], R26 ;  /* 0x0001781a01007387 */ /* 0x0001e80000100a00 */
[----:B0-----:R-:W2:Y:S04]  /*42eb0*/  LDL.LU.64 R26, [R1+0x45e8] ;  /* 0x0045e800011a7983 */ /* 0x001ea80000300a00 */
[----:B------:R-:W2:Y:S01]  /*42ec0*/  LDL.LU.64 R24, [R1+0x45e0] ;  /* 0x0045e00001187983 */ /* 0x000ea20000300a00 */
[----:B---3--:R-:W-:-:S07]  /*42ed0*/  IMAD.MOV.U32 R15, RZ, RZ, R3 ;  /* 0x000000ffff0f7224 */ /* 0x008fce00078e0003 */
[----:B------:R-:W-:-:S15]  /*42ee0*/  HMMA.16816.F32 R16, R12, R8, R16 ;  /* 0x000000080c10723c */ /* 0x000fde0000001810 */
[----:B------:R-:W-:-:S04]  /*42ef0*/  NOP ;  /* 0x0000000000007918 */ /* 0x000fc80000000000 */
[----:B------:R-:W-:Y:S01]  /*42f00*/  IMAD.MOV.U32 R3, RZ, RZ, R19 ;  /* 0x000000ffff037224 */ /* 0x000fe200078e0013 */
[----:B--2---:R-:W-:Y:S01]  /*42f10*/  HMMA.16816.F32 R20, R20, R4, R24 ;  /* 0x000000041414723c */ /* 0x004fe20000001818 */
[----:B------:R-:W2:Y:S04]  /*42f20*/  LDL.LU.64 R24, [R1+0x45d8] ;  /* 0x0045d80001187983 */ /* 0x000ea80000300a00 */
[----:B------:R-:W-:-:S14]  /*42f30*/  STL.64 [R1+0x150], R16 ;  /* 0x0001501001007387 */ /* 0x000fdc0000100a00 */
[----:B------:R-:W-:Y:S04]  /*42f40*/  STL.64 [R1+0xd0], R20 ;  /* 0x0000d01401007387 */ /* 0x000fe80000100a00 */
[----:B------:R-:W-:Y:S04]  /*42f50*/  STL.64 [R1+0xd8], R22 ;  /* 0x0000d81601007387 */ /* 0x000fe80000100a00 */
[----:B------:R-:W-:Y:S04]  /*42f60*/  STL [R1+0x158], R18 ;  /* 0x0001581201007387 */ /* 0x000fe80000100800 */
[----:B------:R-:W0:Y:S04]  /*42f70*/  LDSM.16.MT88.4 R16, [R2+UR5+0x280] ;  /* 0x000280050210783b */ /* 0x000e280008004200 */
[----:B------:R-:W-:Y:S04]  /*42f80*/  STL [R1+0x44d0], R3 ;  /* 0x0044d00301007387 */ /* 0x000fe80000100800 */
[----:B------:R-:W1:Y:S04]  /*42f90*/  LDSM.16.MT88.4 R20, [R2+UR5+0x300] ;  /* 0x000300050214783b */ /* 0x000e680008004200 */
[----:B0-----:R-:W-:Y:S04]  /*42fa0*/  STL.64 [R1+0x4580], R18 ;  /* 0x0045801201007387 */ /* 0x001fe80000100a00 */
[----:B------:R0:W-:Y:S04]  /*42fb0*/  STL.64 [R1+0x4578], R16 ;  /* 0x0045781001007387 */ /* 0x0001e80000100a00 */
[----:B0-----:R-:W3:Y:S04]  /*42fc0*/  LDL.LU.64 R16, [R1+0x5b0] ;  /* 0x0005b00001107983 */ /* 0x001ee80000300a00 */
[----:B------:R-:W3:Y:S04]  /*42fd0*/  LDL.LU.64 R18, [R1+0x5b8] ;  /* 0x0005b80001127983 */ /* 0x000ee80000300a00 */
[----:B-1----:R-:W-:Y:S04]  /*42fe0*/  STL.64 [R1+0x4560], R22 ;  /* 0x0045601601007387 */ /* 0x002fe80000100a00 */
[----:B------:R0:W-:Y:S04]  /*42ff0*/  STL.64 [R1+0x4558], R20 ;  /* 0x0045581401007387 */ /* 0x0001e80000100a00 */
[----:B0-----:R-:W4:Y:S04]  /*43000*/  LDL.LU.64 R20, [R1+0x6a0] ;  /* 0x0006a00001147983 */ /* 0x001f280000300a00 */
[----:B------:R-:W4:Y:S01]  /*43010*/  LDL.LU.64 R22, [R1+0x6a8] ;  /* 0x0006a80001167983 */ /* 0x000f220000300a00 */
[----:B---3--:R-:W-:Y:S01]  /*43020*/  HMMA.16816.F32 R12, R12, R4, R16 ;  /* 0x000000040c0c723c */ /* 0x008fe20000001810 */
[----:B--2---:R-:W-:-:S02]  /*43030*/  IMAD.MOV.U32 R16, RZ, RZ, R25 ;  /* 0x000000ffff107224 */ /* 0x004fc400078e0019 */
[----:B------:R-:W-:Y:S02]  /*43040*/  IMAD.MOV.U32 R17, RZ, RZ, R24 ;  /* 0x000000ffff117224 */ /* 0x000fe400078e0018 */
[----:B------:R-:W0:Y:S01]  /*43050*/  LDSM.16.MT88.4 R24, [R2+UR5+0x380] ;  /* 0x000380050218783b */ /* 0x000e220008004200 */
[----:B------:R-:W-:Y:S02]  /*43060*/  IMAD.MOV.U32 R18, RZ, RZ, R11 ;  /* 0x000000ffff127224 */ /* 0x000fe400078e000b */
[----:B------:R-:W-:-:S11]  /*43070*/  IMAD.MOV.U32 R19, RZ, RZ, R10 ;  /* 0x000000ffff137224 */ /* 0x000fd600078e000a */
[----:B------:R1:W-:Y:S04]  /*43080*/  STL.64 [R1+0x140], R12 ;  /* 0x0001400c01007387 */ /* 0x0003e80000100a00 */
[----:B------:R2:W-:Y:S04]  /*43090*/  STL.64 [R1+0x148], R14 ;  /* 0x0001480e01007387 */ /* 0x0005e80000100a00 */
[----:B-1----:R-:W3:Y:S04]  /*430a0*/  LDL.LU.64 R12, [R1+0x5a0] ;  /* 0x0005a000010c7983 */ /* 0x002ee80000300a00 */
[----:B--2---:R-:W3:Y:S04]  /*430b0*/  LDL.LU.64 R14, [R1+0x5a8] ;  /* 0x0005a800010e7983 */ /* 0x004ee80000300a00 */
[----:B------:R-:W-:Y:S04]  /*430c0*/  STL.64 [R1+0x45a8], R18 ;  /* 0x0045a81201007387 */ /* 0x000fe80000100a00 */
[----:B------:R1:W-:Y:S04]  /*430d0*/  STL.64 [R1+0x45a0], R16 ;  /* 0x0045a01001007387 */ /* 0x0003e80000100a00 */
[----:B-1----:R-:W2:Y:S04]  /*430e0*/  LDL.LU.64 R16, [R1+0x650] ;  /* 0x0006500001107983 */ /* 0x002ea80000300a00 */
[----:B------:R-:W2:Y:S04]  /*430f0*/  LDL.LU.64 R18, [R1+0x658] ;  /* 0x0006580001127983 */ /* 0x000ea80000300a00 */
[----:B0-----:R-:W-:Y:S04]  /*43100*/  STL.64 [R1+0x4540], R26 ;  /* 0x0045401a01007387 */ /* 0x001fe80000100a00 */
[----:B------:R0:W-:Y:S04]  /*43110*/  STL.64 [R1+0x4538], R24 ;  /* 0x0045381801007387 */ /* 0x0001e80000100a00 */
[----:B0-----:R-:W2:Y:S01]  /*43120*/  LDL.LU R24, [R1+0x50] ;  /* 0x0000500001187983 */ /* 0x001ea20000300800 */
[----:B------:R-:W-:-:S02]  /*43130*/  IMAD.MOV.U32 R25, RZ, RZ, R0 ;  /* 0x000000ffff197224 */ /* 0x000fc400078e0000 */
[----:B------:R-:W-:Y:S01]  /*43140*/  IMAD.MOV.U32 R26, RZ, RZ, R29 ;  /* 0x000000ffff1a7224 */ /* 0x000fe200078e001d */
[----:B------:R-:W3:Y:S01]  /*43150*/  LDL.LU R0, [R1+0x45d0] ;  /* 0x0045d00001007983 */ /* 0x000ee20000300800 */
[----:B----4-:R-:W-:-:S03]  /*43160*/  IMAD.MOV.U32 R27, RZ, RZ, R28 ;  /* 0x000000ffff1b7224 */ /* 0x010fc600078e001c */
[----:B------:R-:W-:Y:S04]  /*43170*/  STL [R1+0x44d4], R2 ;  /* 0x0044d40201007387 */ /* 0x000fe80000100800 */
[C---:B--2---:R-:W-:Y:S08]  /*43180*/  HMMA.16816.F32 R20, R24.reuse, R8, R20 ;  /* 0x000000081814723c */ /* 0x044ff00000001814 */
[----:B---3--:R-:W-:Y:S11]  /*43190*/  HMMA.16816.F32 R24, R24, R4, R12 ;  /* 0x000000041818723c */ /* 0x008ff6000000180c */
[----:B------:R-:W-:Y:S01]  /*431a0*/  IMAD.MOV.U32 R28, RZ, RZ, R23 ;  /* 0x000000ffff1c7224 */ /* 0x000fe200078e0017 */
[----:B------:R0:W-:Y:S01]  /*431b0*/  STL.64 [R1+0x230], R20 ;  /* 0x0002301401007387 */ /* 0x0001e20000100a00 */
[----:B------:R-:W-:-:S03]  /*431c0*/  IMAD.MOV.U32 R29, RZ, RZ, R22 ;  /* 0x000000ffff1d7224 */ /* 0x000fc600078e0016 */
[----:B0-----:R-:W2:Y:S04]  /*431d0*/  LDL.LU.64 R20, [R1+0x560] ;  /* 0x0005600001147983 */ /* 0x001ea80000300a00 */
[----:B------:R-:W2:Y:S04]  /*431e0*/  LDL.LU.64 R22, [R1+0x568] ;  /* 0x0005680001167983 */ /* 0x000ea80000300a00 */
[----:B------:R0:W-:Y:S04]  /*431f0*/  STL [R1+0x43b4], R28 ;  /* 0x0043b41c01007387 */ /* 0x0001e80000100800 */
[----:B------:R1:W-:Y:S04]  /*43200*/  STL [R1+0x43b0], R29 ;  /* 0x0043b01d01007387 */ /* 0x0003e80000100800 */
[----:B------:R-:W3:Y:S04]  /*43210*/  LDL.LU.64 R14, [R1+0x45c8] ;  /* 0x0045c800010e7983 */ /* 0x000ee80000300a00 */
[----:B------:R-:W3:Y:S04]  /*43220*/  LDL.LU.64 R12, [R1+0x45c0] ;  /* 0x0045c000010c7983 */ /* 0x000ee80000300a00 */
[----:B------:R-:W-:Y:S04]  /*43230*/  STL.64 [R1+0x210], R24 ;  /* 0x0002101801007387 */ /* 0x000fe80000100a00 */
[----:B------:R-:W-:Y:S01]  /*43240*/  STL.64 [R1+0x218], R26 ;  /* 0x0002181a01007387 */ /* 0x000fe20000100a00 */
[----:B---3--:R-:W-:-:S15]  /*43250*/  HMMA.16816.F32 R16, R12, R8, R16 ;  /* 0x000000080c10723c */ /* 0x008fde0000001810 */
[----:B------:R-:W-:-:S04]  /*43260*/  NOP ;  /* 0x0000000000007918 */ /* 0x000fc80000000000 */
[----:B0-----:R-:W-:Y:S01]  /*43270*/  IMAD.MOV.U32 R28, RZ, RZ, R18 ;  /* 0x000000ffff1c7224 */ /* 0x001fe200078e0012 */
[----:B------:R-:W-:Y:S01]  /*43280*/  STL.64 [R1+0x200], R16 ;  /* 0x0002001001007387 */ /* 0x000fe20000100a00 */
[----:B-1----:R-:W-:-:S03]  /*43290*/  IMAD.MOV.U32 R29, RZ, RZ, R19 ;  /* 0x000000ffff1d7224 */ /* 0x002fc600078e0013 */
[----:B------:R-:W0:Y:S01]  /*432a0*/  LDSM.16.MT88.4 R16, [R0+UR5+0x4000] ;  /* 0x004000050010783b */ /* 0x000e220008004200 */
[----:B--2---:R-:W-:Y:S03]  /*432b0*/  HMMA.16816.F32 R12, R12, R4, R20 ;  /* 0x000000040c0c723c */ /* 0x004fe60000001814 */
[----:B------:R1:W-:Y:S04]  /*432c0*/  STL [R1+0x43bc], R28 ;  /* 0x0043bc1c01007387 */ /* 0x0003e80000100800 */
[----:B------:R2:W-:-:S12]  /*432d0*/  STL [R1+0x43b8], R29 ;  /* 0x0043b81d01007387 */ /* 0x0005d80000100800 */
[----:B-1----:R-:W-:Y:S02]  /*432e0*/  IMAD.MOV.U32 R28, RZ, RZ, R13 ;  /* 0x000000ffff1c7224 */ /* 0x002fe400078e000d */
[----:B--2---:R-:W-:Y:S02]  /*432f0*/  IMAD.MOV.U32 R29, RZ, RZ, R14 ;  /* 0x000000ffff1d7224 */ /* 0x004fe400078e000e */
[----:B0-----:R-:W-:Y:S01]  /*43300*/  IMAD.MOV.U32 R10, RZ, RZ, R19 ;  /* 0x000000ffff0a7224 */ /* 0x001fe200078e0013 */
[----:B------:R0:W-:Y:S01]  /*43310*/  STL.64 [R1], R16 ;  /* 0x0000001001007387 */ /* 0x0001e20000100a00 */
[----:B------:R-:W-:-:S03]  /*43320*/  IMAD.MOV.U32 R11, RZ, RZ, R18 ;  /* 0x000000ffff0b7224 */ /* 0x000fc600078e0012 */
[----:B0-----:R-:W2:Y:S04]  /*43330*/  LDL.LU.64 R16, [R1+0x670] ;  /* 0x0006700001107983 */ /* 0x001ea80000300a00 */
[----:B------:R-:W2:Y:S04]  /*43340*/  LDL.LU.64 R18, [R1+0x678] ;  /* 0x0006780001127983 */ /* 0x000ea80000300a00 */
[----:B------:R-:W-:Y:S04]  /*43350*/  STL [R1+0x451c], R10 ;  /* 0x00451c0a01007387 */ /* 0x000fe80000100800 */
[----:B------:R-:W-:Y:S04]  /*43360*/  STL [R1+0x4518], R11 ;  /* 0x0045180b01007387 */ /* 0x000fe80000100800 */
[----:B------:R-:W-:Y:S04]  /*43370*/  STL [R1+0x1f0], R12 ;  /* 0x0001f00c01007387 */ /* 0x000fe80000100800 */
[----:B------:R-:W-:Y:S04]  /*43380*/  STL [R1+0x1fc], R15 ;  /* 0x0001fc0f01007387 */ /* 0x000fe80000100800 */
[----:B------:R-:W0:Y:S04]  /*43390*/  LDSM.16.MT88.4 R12, [R0+UR5+0x4080] ;  /* 0x00408005000c783b */ /* 0x000e280008004200 */
[----:B------:R-:W3:Y:S04]  /*433a0*/  LDL.LU.64 R24, [R1+0x550] ;  /* 0x0005500001187983 */ /* 0x000ee80000300a00 */
[----:B------:R-:W3:Y:S04]  /*433b0*/  LDL.LU.64 R26, [R1+0x558] ;  /* 0x00055800011a7983 */ /* 0x000ee80000300a00 */
[----:B------:R-:W4:Y:S04]  /*433c0*/  LDL.LU.64 R20, [R1+0x610] ;  /* 0x0006100001147983 */ /* 0x000f280000300a00 */
[----:B------:R-:W4:Y:S04]  /*433d0*/  LDL.LU.64 R22, [R1+0x618] ;  /* 0x0006180001167983 */ /* 0x000f280000300a00 */
[----:B------:R-:W-:Y:S04]  /*433e0*/  STL [R1+0x43c4], R28 ;  /* 0x0043c41c01007387 */ /* 0x000fe80000100800 */
[----:B------:R-:W-:Y:S01]  /*433f0*/  STL [R1+0x43c0], R29 ;  /* 0x0043c01d01007387 */ /* 0x000fe20000100800 */
[----:B0-----:R-:W-:-:S03]  /*43400*/  IMAD.MOV.U32 R10, RZ, RZ, R14 ;  /* 0x000000ffff0a7224 */ /* 0x001fc600078e000e */
[----:B------:R0:W-:Y:S01]  /*43410*/  STL.64 [R1+0x40], R12 ;  /* 0x0000400c01007387 */ /* 0x0001e20000100a00 */
[----:B------:R-:W-:-:S03]  /*43420*/  IMAD.MOV.U32 R11, RZ, RZ, R15 ;  /* 0x000000ffff0b7224 */ /* 0x000fc600078e000f */
[----:B------:R-:W2:Y:S04]  /*43430*/  LDL.LU.64 R14, [R1+0x45b8] ;  /* 0x0045b800010e7983 */ /* 0x000ea80000300a00 */
[----:B0-----:R-:W2:Y:S04]  /*43440*/  LDL.LU.64 R12, [R1+0x45b0] ;  /* 0x0045b000010c7983 */ /* 0x001ea80000300a00 */
[----:B------:R-:W-:Y:S04]  /*43450*/  STL [R1+0x452c], R10 ;  /* 0x00452c0a01007387 */ /* 0x000fe80000100800 */
[----:B------:R-:W-:Y:S01]  /*43460*/  STL [R1+0x4528], R11 ;  /* 0x0045280b01007387 */ /* 0x000fe20000100800 */
[----:B--2---:R-:W-:-:S15]  /*43470*/  HMMA.16816.F32 R16, R12, R8, R16 ;  /* 0x000000080c10723c */ /* 0x004fde0000001810 */
[----:B------:R-:W-:-:S04]  /*43480*/  NOP ;  /* 0x0000000000007918 */ /* 0x000fc80000000000 */
[----:B------:R0:W-:Y:S01]  /*43490*/  STL.64 [R1+0x1e8], R18 ;  /* 0x0001e81201007387 */ /* 0x0001e20000100a00 */
[----:B------:R-:W-:Y:S02]  /*434a0*/  IMAD.MOV.U32 R28, RZ, RZ, R16 ;  /* 0x000000ffff1c7224 */ /* 0x000fe400078e0010 */
[----:B------:R-:W-:Y:S01]  /*434b0*/  IMAD.MOV.U32 R29, RZ, RZ, R17 ;  /* 0x000000ffff1d7224 */ /* 0x000fe200078e0011 */
[----:B0-----:R-:W4:Y:S04]  /*434c0*/  LDL.LU.64 R18, [R1+0x45a8] ;  /* 0x0045a80001127983 */ /* 0x001f280000300a00 */
[----:B------:R-:W4:Y:S01]  /*434d0*/  LDL.LU.64 R16, [R1+0x45a0] ;  /* 0x0045a00001107983 */ /* 0x000f220000300a00 */
[----:B---3--:R-:W-:Y:S03]  /*434e0*/  HMMA.16816.F32 R12, R12, R4, R24 ;  /* 0x000000040c0c723c */ /* 0x008fe60000001818 */
[----:B------:R-:W-:Y:S04]  /*434f0*/  STL [R1+0x43cc], R29 ;  /* 0x0043cc1d01007387 */ /* 0x000fe80000100800 */
[----:B------:R-:W-:Y:S04]  /*43500*/  STL [R1+0x43c8], R28 ;  /* 0x0043c81c01007387 */ /* 0x000fe80000100800 */
[----:B------:R-:W-:Y:S04]  /*43510*/  STL.64 [R1+0x4598], R6 ;  /* 0x0045980601007387 */ /* 0x000fe80000100a00 */
[----:B------:R-:W-:Y:S04]  /*43520*/  STL.64 [R1+0x4590], R4 ;  /* 0x0045900401007387 */ /* 0x000fe80000100a00 */
[----:B------:R-:W0:Y:S04]  /*43530*/  LDSM.16.MT88.4 R4, [R0+UR5+0x4100] ;  /* 0x004100050004783b */ /* 0x000e280008004200 */
[----:B------:R-:W-:Y:S04]  /*43540*/  STL.64 [R1+0x1c0], R12 ;  /* 0x0001c00c01007387 */ /* 0x000fe80000100a00 */
[----:B------:R0:W-:Y:S02]  /*43550*/  STL.64 [R1+0x1c8], R14 ;  /* 0x0001c80e01007387 */ /* 0x0001e40000100a00 */
[----:B0-----:R-:W-:-:S02]  /*43560*/  IMAD.MOV.U32 R15, RZ, RZ, R4 ;  /* 0x000000ffff0f7224 */ /* 0x001fc400078e0004 */
[----:B------:R-:W-:Y:S02]  /*43570*/  IMAD.MOV.U32 R14, RZ, RZ, R5 ;  /* 0x000000ffff0e7224 */ /* 0x000fe400078e0005 */
[----:B------:R-:W-:Y:S02]  /*43580*/  IMAD.MOV.U32 R13, RZ, RZ, R6 ;  /* 0x000000ffff0d7224 */ /* 0x000fe400078e0006 */
[----:B------:R-:W-:Y:S02]  /*43590*/  IMAD.MOV.U32 R12, RZ, RZ, R7 ;  /* 0x000000ffff0c7224 */ /* 0x000fe400078e0007 */
[----:B------:R-:W0:Y:S01]  /*435a0*/  LDSM.16.MT88.4 R4, [R0+UR5+0x4180] ;  /* 0x004180050004783b */ /* 0x000e220008004200 */
[----:B----4-:R-:W-:-:S15]  /*435b0*/  HMMA.16816.F32 R20, R16, R8, R20 ;  /* 0x000000081014723c */ /* 0x010fde0000001814 */
[----:B------:R-:W-:-:S04]  /*435c0*/  NOP ;  /* 0x0000000000007918 */ /* 0x000fc80000000000 */
[----:B------:R-:W-:Y:S02]  /*435d0*/  IMAD.MOV.U32 R29, RZ, RZ, R22 ;  /* 0x000000ffff1d7224 */ /* 0x000fe400078e0016 */
[----:B------:R-:W-:Y:S01]  /*435e0*/  IMAD.MOV.U32 R28, RZ, RZ, R23 ;  /* 0x000000ffff1c7224 */ /* 0x000fe200078e0017 */
[----:B------:R-:W-:Y:S04]  /*435f0*/  STL.64 [R1+0x1d0], R20 ;  /* 0x0001d01401007387 */ /* 0x000fe80000100a00 */
[----:B------:R1:W-:Y:S04]  /*43600*/  STL.64 [R1+0x4588], R8 ;  /* 0x0045880801007387 */ /* 0x0003e80000100a00 */
[----:B------:R-:W-:Y:S04]  /*43610*/  STL [R1+0x43d4], R29 ;  /* 0x0043d41d01007387 */ /* 0x000fe80000100800 */
[----:B------:R-:W-:Y:S04]  /*43620*/  STL [R1+0x43d0], R28 ;  /* 0x0043d01c01007387 */ /* 0x000fe80000100800 */
[----:B------:R-:W-:Y:S04]  /*43630*/  STL [R1+0x4524], R14 ;  /* 0x0045240e01007387 */ /* 0x000fe80000100800 */
[----:B------:R-:W-:Y:S04]  /*43640*/  STL [R1+0x4520], R15 ;  /* 0x0045200f01007387 */ /* 0x000fe80000100800 */
[----:B-1----:R-:W2:Y:S04]  /*43650*/  LDL.LU.64 R8, [R1+0x590] ;  /* 0x0005900001087983 */ /* 0x002ea80000300a00 */
[----:B------:R-:W2:Y:S04]  /*43660*/  LDL.LU.64 R10, [R1+0x598] ;  /* 0x00059800010a7983 */ /* 0x000ea80000300a00 */
[----:B0-----:R-:W-:Y:S04]  /*43670*/  STL.64 [R1+0x20], R4 ;  /* 0x0000200401007387 */ /* 0x001fe80000100a00 */
[----:B------:R-:W-:Y:S04]  /*43680*/  STL.64 [R1+0x28], R6 ;  /* 0x0000280601007387 */ /* 0x000fe80000100a00 */
[----:B------:R-:W3:Y:S04]  /*43690*/  LDL.LU.64 R20, [R1+0x580] ;  /* 0x0005800001147983 */ /* 0x000ee80000300a00 */
[----:B------:R-:W4:Y:S04]  /*436a0*/  LDL.LU.64 R22, [R1+0x588] ;  /* 0x0005880001167983 */ /* 0x000f280000300a00 */
[----:B------:R-:W0:Y:S04]  /*436b0*/  LDSM.16.MT88.4 R4, [R0+UR5+0x4200] ;  /* 0x004200050004783b */ /* 0x000e280008004200 */
[----:B----4-:R-:W-:Y:S04]  /*436c0*/  STL.64 [R1+0x4570], R22 ;  /* 0x0045701601007387 */ /* 0x010fe80000100a00 */
[----:B---3--:R1:W-:Y:S04]  /*436d0*/  STL.64 [R1+0x4568], R20 ;  /* 0x0045681401007387 */ /* 0x0083e80000100a00 */
[----:B-1----:R-:W3:Y:S04]  /*436e0*/  LDL.LU.64 R20, [R1+0x690] ;  /* 0x0006900001147983 */ /* 0x002ee80000300a00 */
[----:B------:R-:W3:Y:S04]  /*436f0*/  LDL.LU.64 R22, [R1+0x698] ;  /* 0x0006980001167983 */ /* 0x000ee80000300a00 */
[----:B------:R-:W4:Y:S04]  /*43700*/  LDL.LU.64 R24, [R1+0x520] ;  /* 0x0005200001187983 */ /* 0x000f280000300a00 */
[----:B------:R-:W2:Y:S01]  /*43710*/  LDL.LU.64 R26, [R1+0x528] ;  /* 0x00052800011a7983 */ /* 0x000ea20000300a00 */
[----:B0-----:R-:W-:-:S02]  /*43720*/  IMAD.MOV.U32 R29, RZ, RZ, R6 ;  /* 0x000000ffff1d7224 */ /* 0x001fc400078e0006 */
[----:B------:R-:W-:Y:S02]  /*43730*/  IMAD.MOV.U32 R28, RZ, RZ, R7 ;  /* 0x000000ffff1c7224 */ /* 0x000fe400078e0007 */
[----:B------:R-:W-:Y:S02]  /*43740*/  IMAD.MOV.U32 R2, RZ, RZ, R4 ;  /* 0x000000ffff027224 */ /* 0x000fe400078e0004 */
[----:B------:R-:W-:Y:S01]  /*43750*/  IMAD.MOV.U32 R3, RZ, RZ, R5 ;  /* 0x000000ffff037224 */ /* 0x000fe200078e0005 */
[----:B--2---:R-:W-:Y:S04]  /*43760*/  STL.64 [R1+0x4550], R26 ;  /* 0x0045501a01007387 */ /* 0x004fe80000100a00 */
[----:B----4-:R0:W-:Y:S04]  /*43770*/  STL.64 [R1+0x4548], R24 ;  /* 0x0045481801007387 */ /* 0x0101e80000100a00 */
[----:B0-----:R-:W2:Y:S04]  /*43780*/  LDL.LU.64 R24, [R1+0x630] ;  /* 0x0006300001187983 */ /* 0x001ea80000300a00 */
[----:B------:R-:W2:Y:S04]  /*43790*/  LDL.LU.64 R26, [R1+0x638] ;  /* 0x00063800011a7983 */ /* 0x000ea80000300a00 */
[----:B------:R-:W4:Y:S04]  /*437a0*/  LDL.LU.64 R6, [R1+0x4598] ;  /* 0x0045980001067983 */ /* 0x000f280000300a00 */
[----:B------:R-:W2:Y:S02]  /*437b0*/  LDL.LU.64 R4, [R1+0x4590] ;  /* 0x0045900001047983 */ /* 0x000ea40000300a00 */
[----:B--2---:R-:W-:Y:S02]  /*437c0*/  HMMA.16816.F32 R16, R16, R4, R8 ;  /* 0x000000041010723c */ /* 0x004fe40000001808 */
[----:B------:R-:W3:-:S15]  /*437d0*/  LDL.LU.64 R8, [R1+0x4588] ;  /* 0x0045880001087983 */ /* 0x000ede0000300a00 */
[----:B------:R-:W-:Y:S02]  /*437e0*/  NOP ;  /* 0x0000000000007918 */ /* 0x000fe40000000000 */
[----:B------:R-:W-:Y:S04]  /*437f0*/  STL.64 [R1+0x1b0], R16 ;  /* 0x0001b01001007387 */ /* 0x000fe80000100a00 */
[----:B------:R-:W-:Y:S04]  /*43800*/  STL.64 [R1+0x1b8], R18 ;  /* 0x0001b81201007387 */ /* 0x000fe80000100a00 */
[----:B------:R-:W0:Y:S02]  /*43810*/  LDSM.16.MT88.4 R16, [R0+UR5+0x4280] ;  /* 0x004280050010783b */ /* 0x000e240008004200 */
[----:B0-----:R-:W-:-:S02]  /*43820*/  IMAD.MOV.U32 R14, RZ, RZ, R18 ;  /* 0x000000ffff0e7224 */ /* 0x001fc400078e0012 */
[----:B------:R-:W-:Y:S02]  /*43830*/  IMAD.MOV.U32 R15, RZ, RZ, R19 ;  /* 0x000000ffff0f7224 */ /* 0x000fe400078e0013 */
[----:B------:R-:W-:Y:S01]  /*43840*/  IMAD.MOV.U32 R10, RZ, RZ, R16 ;  /* 0x000000ffff0a7224 */ /* 0x000fe200078e0010 */
[----:B------:R-:W3:Y:S01]  /*43850*/  LDL.LU.64 R18, [R1+0x4580] ;  /* 0x0045800001127983 */ /* 0x000ee20000300a00 */
[----:B------:R-:W-:-:S03]  /*43860*/  IMAD.MOV.U32 R11, RZ, RZ, R17 ;  /* 0x000000ffff0b7224 */ /* 0x000fc600078e0011 */
[----:B------:R-:W3:Y:S02]  /*43870*/  LDL.LU.64 R16, [R1+0x4578] ;  /* 0x0045780001107983 */ /* 0x000ee40000300a00 */
[----:B---3--:R-:W-:-:S15]  /*43880*/  HMMA.16816.F32 R20, R16, R8, R20 ;  /* 0x000000081014723c */ /* 0x008fde0000001814 */
        /* <DEDUP_REMOVED lines=8> */
[----:B------:R0:W-:Y:S04]  /*43910*/  STL.64 [R1+0x220], R16 ;  /* 0x0002201001007387 */ /* 0x0001e80000100a00 */
[----:B------:R1:W-:Y:S04]  /*43920*/  STL.64 [R1+0x228], R18 ;  /* 0x0002281201007387 */ /* 0x0003e80000100a00 */
[----:B0-----:R-:W3:Y:S04]  /*43930*/  LDL.LU.64 R16, [R1+0x240] ;  /* 0x0002400001107983 */ /* 0x001ee80000300a00 */
[----:B-1----:R-:W3:Y:S01]  /*43940*/  LDL.LU.64 R18, [R1+0x248] ;  /* 0x0002480001127983 */ /* 0x002ee20000300a00 */
[----:B--2---:R-:W-:-:S15]  /*43950*/  HMMA.16816.F32 R24, R20, R8, R24 ;  /* 0x000000081418723c */ /* 0x004fde0000001818 */
[----:B------:R-:W-:-:S04]  /*43960*/  NOP ;  /* 0x0000000000007918 */ /* 0x000fc80000000000 */
[----:B------:R-:W-:Y:S04]  /*43970*/  STL.64 [R1+0x260], R24 ;  /* 0x0002601801007387 */ /* 0x000fe80000100a00 */
[----:B------:R0:W-:Y:S04]  /*43980*/  STL.64 [R1+0x268], R26 ;  /* 0x0002681a01007387 */ /* 0x0001e80000100a00 */
[----:B0-----:R-:W2:Y:S04]  /*43990*/  LDL.LU.64 R26, [R1+0x4550] ;  /* 0x00455000011a7983 */ /* 0x001ea80000300a00 */
[----:B------:R-:W2:Y:S02]  /*439a0*/  LDL.LU.64 R24, [R1+0x4548] ;  /* 0x0045480001187983 */ /* 0x000ea40000300a00 */
[----:B--2---:R-:W-:Y:S02]  /*439b0*/  HMMA.16816.F32 R20, R20, R4, R24 ;  /* 0x000000041414723c */ /* 0x004fe40000001818 */
[----:B------:R-:W3:Y:S04]  /*439c0*/  LDL.LU.64 R26, [R1+0x4540] ;  /* 0x00454000011a7983 */ /* 0x000ee80000300a00 */
[----:B------:R-:W3:-:S13]  /*439d0*/  LDL.LU.64 R24, [R1+0x4538] ;  /* 0x0045380001187983 */ /* 0x000eda0000300a00 */
[----:B------:R4:W-:Y:S04]  /*439e0*/  STL.64 [R1+0x250], R20 ;  /* 0x0002501401007387 */ /* 0x0009e80000100a00 */
[----:B------:R0:W-:Y:S01]  /*439f0*/  STL.64 [R1+0x258], R22 ;  /* 0x0002581601007387 */ /* 0x0001e20000100a00 */
[----:B----4-:R-:W-:-:S03]  /*43a00*/  IMAD.MOV.U32 R20, RZ, RZ, R6 ;  /* 0x000000ffff147224 */ /* 0x010fc600078e0006 */
[----:B------:R-:W2:Y:S01]  /*43a10*/  LDL.LU R6, [R1+0x4534] ;  /* 0x0045340001067983 */ /* 0x000ea20000300800 */
[----:B------:R-:W-:-:S03]  /*43a20*/  IMAD.MOV.U32 R21, RZ, RZ, R7 ;  /* 0x000000ffff157224 */ /* 0x000fc600078e0007 */
[----:B------:R-:W2:Y:S04]  /*43a30*/  LDL.LU R7, [R1+0x4530] ;  /* 0x0045300001077983 */ /* 0x000ea80000300800 */
[----:B0-----:R-:W4:Y:S04]  /*43a40*/  LDL.LU R22, [R1+0x88] ;  /* 0x0000880001167983 */ /* 0x001f280000300800 */
[----:B------:R-:W4:Y:S04]  /*43a50*/  LDL.LU R23, [R1+0x8c] ;  /* 0x00008c0001177983 */ /* 0x000f280000300800 */
[----:B----4-:R-:W-:Y:S04]  /*43a60*/  STL.64 [R1+0x4458], R22 ;  /* 0x0044581601007387 */ /* 0x010fe80000100a00 */
[----:B------:R0:W-:Y:S04]  /*43a70*/  STL.64 [R1+0x4450], R20 ;  /* 0x0044501401007387 */ /* 0x0001e80000100a00 */
[----:B0-----:R-:W4:Y:S04]  /*43a80*/  LDL.LU.64 R20, [R1+0x5e0] ;  /* 0x0005e00001147983 */ /* 0x001f280000300a00 */
[----:B------:R-:W4:Y:S01]  /*43a90*/  LDL.LU.64 R22, [R1+0x5e8] ;  /* 0x0005e80001167983 */ /* 0x000f220000300a00 */
[C---:B---3--:R-:W-:Y:S03]  /*43aa0*/  HMMA.16816.F32 R16, R24.reuse, R4, R16 ;  /* 0x000000041810723c */ /* 0x048fe60000001810 */
[----:B--2---:R-:W-:Y:S05]  /*43ab0*/  STL.64 [R1+0x44f8], R6 ;  /* 0x0044f80601007387 */ /* 0x004fea0000100a00 */
[----:B----4-:R-:W-:Y:S01]  /*43ac0*/  HMMA.16816.F32 R20, R24, R8, R20 ;  /* 0x000000081814723c */ /* 0x010fe20000001814 */
[----:B------:R-:W0:-:S15]  /*43ad0*/  LDSM.16.MT88.4 R24, [R0+UR5+0x4300] ;  /* 0x004300050018783b */ /* 0x000e1e0008004200 */
[----:B------:R-:W-:-:S03]  /*43ae0*/  NOP ;  /* 0x0000000000007918 */ /* 0x000fc60000000000 */
[----:B------:R1:W-:Y:S04]  /*43af0*/  STL.64 [R1+0x2b0], R20 ;  /* 0x0002b01401007387 */ /* 0x0003e80000100a00 */
[----:B------:R2:W-:Y:S04]  /*43b00*/  STL.64 [R1+0x2b8], R22 ;  /* 0x0002b81601007387 */ /* 0x0005e80000100a00 */
[----:B-1----:R-:W3:Y:S04]  /*43b10*/  LDL.LU R20, [R1+0xb0] ;  /* 0x0000b00001147983 */ /* 0x002ee80000300800 */
[----:B------:R-:W-:Y:S04]  /*43b20*/  STL.64 [R1+0x2a0], R16 ;  /* 0x0002a01001007387 */ /* 0x000fe80000100a00 */
[----:B------:R-:W-:Y:S04]  /*43b30*/  STL.64 [R1+0x2a8], R18 ;  /* 0x0002a81201007387 */ /* 0x000fe80000100a00 */
[----:B------:R-:W3:Y:S04]  /*43b40*/  LDL.LU R21, [R1+0xb4] ;  /* 0x0000b40001157983 */ /* 0x000ee80000300800 */
[----:B--2---:R-:W2:Y:S04]  /*43b50*/  LDL.LU R22, [R1+0xb8] ;  /* 0x0000b80001167983 */ /* 0x004ea80000300800 */
[----:B------:R-:W2:Y:S04]  /*43b60*/  LDL.LU R23, [R1+0xbc] ;  /* 0x0000bc0001177983 */ /* 0x000ea80000300800 */
[----:B--2---:R-:W-:Y:S04]  /*43b70*/  STL.64 [R1+0x4468], R22 ;  /* 0x0044681601007387 */ /* 0x004fe80000100a00 */
[----:B---3--:R1:W-:Y:S04]  /*43b80*/  STL.64 [R1+0x4460], R20 ;  /* 0x0044601401007387 */ /* 0x0083e80000100a00 */
[----:B-1----:R-:W2:Y:S04]  /*43b90*/  LDL.LU R20, [R1+0x20] ;  /* 0x0000200001147983 */ /* 0x002ea80000300800 */
[----:B------:R-:W2:Y:S04]  /*43ba0*/  LDL.LU R21, [R1+0x24] ;  /* 0x0000240001157983 */ /* 0x000ea80000300800 */
[----:B------:R-:W3:Y:S04]  /*43bb0*/  LDL.LU R22, [R1+0x28] ;  /* 0x0000280001167983 */ /* 0x000ee80000300800 */
[----:B------:R-:W3:Y:S04]  /*43bc0*/  LDL.LU R23, [R1+0x2c] ;  /* 0x00002c0001177983 */ /* 0x000ee80000300800 */
[----:B---3--:R-:W-:Y:S04]  /*43bd0*/  STL.64 [R1+0x4498], R22 ;  /* 0x0044981601007387 */ /* 0x008fe80000100a00 */
[----:B--2---:R-:W-:Y:S04]  /*43be0*/  STL.64 [R1+0x4490], R20 ;  /* 0x0044901401007387 */ /* 0x004fe80000100a00 */
[----:B0-----:R0:W-:Y:S04]  /*43bf0*/  STL.64 [R1+0x4428], R26 ;  /* 0x0044281a01007387 */ /* 0x0011e80000100a00 */
[----:B------:R1:W-:Y:S01]  /*43c00*/  STL.64 [R1+0x4420], R24 ;  /* 0x0044201801007387 */ /* 0x0003e20000100a00 */
[----:B0-----:R-:W-:-:S02]  /*43c10*/  IMAD.MOV.U32 R26, RZ, RZ, R14 ;  /* 0x000000ffff1a7224 */ /* 0x001fc400078e000e */
[----:B-1----:R-:W-:Y:S02]  /*43c20*/  IMAD.MOV.U32 R24, RZ, RZ, R10 ;  /* 0x000000ffff187224 */ /* 0x002fe400078e000a */
[----:B------:R-:W2:Y:S01]  /*43c30*/  LDL.LU R10, [R1+0x452c] ;  /* 0x00452c00010a7983 */ /* 0x000ea20000300800 */
[----:B------:R-:W-:-:S03]  /*43c40*/  IMAD.MOV.U32 R25, RZ, RZ, R11 ;  /* 0x000000ffff197224 */ /* 0x000fc600078e000b */
[----:B------:R-:W3:Y:S01]  /*43c50*/  LDL.LU R11, [R1+0x4528] ;  /* 0x00452800010b7983 */ /* 0x000ee20000300800 */
[----:B------:R-:W-:-:S03]  /*43c60*/  IMAD.MOV.U32 R27, RZ, RZ, R15 ;  /* 0x000000ffff1b7224 */ /* 0x000fc600078e000f */
[----:B------:R-:W4:Y:S04]  /*43c70*/  LDL.LU R14, [R1+0x4524] ;  /* 0x00452400010e7983 */ /* 0x000f280000300800 */
[----:B------:R-:W4:Y:S04]  /*43c80*/  LDL.LU R15, [R1+0x4520] ;  /* 0x00452000010f7983 */ /* 0x000f280000300800 */
[----:B------:R-:W4:Y:S04]  /*43c90*/  LDL.LU R16, [R1+0x40] ;  /* 0x0000400001107983 */ /* 0x000f280000300800 */
[----:B------:R-:W4:Y:S01]  /*43ca0*/  LDL.LU R17, [R1+0x44] ;  /* 0x0000440001117983 */ /* 0x000f220000300800 */
[----:B------:R-:W-:-:S02]  /*43cb0*/  IMAD.MOV.U32 R23, RZ, RZ, R12 ;  /* 0x000000ffff177224 */ /* 0x000fc400078e000c */
[----:B------:R-:W-:Y:S02]  /*43cc0*/  IMAD.MOV.U32 R22, RZ, RZ, R13 ;  /* 0x000000ffff167224 */ /* 0x000fe400078e000d */
[----:B--2---:R-:W-:Y:S02]  /*43cd0*/  IMAD.MOV.U32 R18, RZ, RZ, R10 ;  /* 0x000000ffff127224 */ /* 0x004fe400078e000a */
[----:B------:R-:W2:Y:S01]  /*43ce0*/  LDL.LU R10, [R1+0x451c] ;  /* 0x00451c00010a7983 */ /* 0x000ea20000300800 */
[----:B---3--:R-:W-:-:S03]  /*43cf0*/  IMAD.MOV.U32 R19, RZ, RZ, R11 ;  /* 0x000000ffff137224 */ /* 0x008fc600078e000b */
[----:B------:R-:W3:Y:S04]  /*43d00*/  LDL.LU R11, [R1+0x4518] ;  /* 0x00451800010b7983 */ /* 0x000ee80000300800 */
[----:B------:R2:W-:Y:S01]  /*43d10*/  STL.64 [R1+0x44e0], R18 ;  /* 0x0044e01201007387 */ /* 0x0005e20000100a00 */
[----:B----4-:R-:W-:Y:S02]  /*43d20*/  IMAD.MOV.U32 R21, RZ, RZ, R14 ;  /* 0x000000ffff157224 */ /* 0x010fe400078e000e */
[----:B------:R-:W-:Y:S01]  /*43d30*/  IMAD.MOV.U32 R20, RZ, RZ, R15 ;  /* 0x000000ffff147224 */ /* 0x000fe200078e000f */
[----:B------:R0:W-:Y:S04]  /*43d40*/  STL.64 [R1+0x44d8], R16 ;  /* 0x0044d81001007387 */ /* 0x0001e80000100a00 */
[----:B------:R-:W4:Y:S04]  /*43d50*/  LDL.LU R12, [R1+0x130] ;  /* 0x00013000010c7983 */ /* 0x000f280000300800 */
[----:B------:R-:W4:Y:S04]  /*43d60*/  LDL.LU R13, [R1+0x134] ;  /* 0x00013400010d7983 */ /* 0x000f280000300800 */
[----:B------:R-:W4:Y:S04]  /*43d70*/  LDL.LU R14, [R1+0x138] ;  /* 0x00013800010e7983 */ /* 0x000f280000300800 */
[----:B------:R-:W4:Y:S01]  /*43d80*/  LDL.LU R15, [R1+0x13c] ;  /* 0x00013c00010f7983 */ /* 0x000f220000300800 */
[----:B--2---:R-:W-:-:S02]  /*43d90*/  IMAD.MOV.U32 R19, RZ, RZ, R10 ;  /* 0x000000ffff137224 */ /* 0x004fc400078e000a */
[----:B---3--:R-:W-:Y:S01]  /*43da0*/  IMAD.MOV.U32 R18, RZ, RZ, R11 ;  /* 0x000000ffff127224 */ /* 0x008fe200078e000b */
[----:B----4-:R-:W-:Y:S04]  /*43db0*/  STL.64 [R1+0x44f0], R14 ;  /* 0x0044f00e01007387 */ /* 0x010fe80000100a00 */
[----:B------:R1:W-:Y:S04]  /*43dc0*/  STL.64 [R1+0x44e8], R12 ;  /* 0x0044e80c01007387 */ /* 0x0003e80000100a00 */
[----:B0-----:R-:W2:Y:S04]  /*43dd0*/  LDL.LU R16, [R1] ;  /* 0x0000000001107983 */ /* 0x001ea80000300800 */
[----:B------:R-:W2:Y:S04]  /*43de0*/  LDL.LU R17, [R1+0x4] ;  /* 0x0000040001117983 */ /* 0x000ea80000300800 */
[----:B------:R-:W3:Y:S04]  /*43df0*/  LDL.LU R11, [R1+0x4514] ;  /* 0x00451400010b7983 */ /* 0x000ee80000300800 */
[----:B------:R-:W4:Y:S04]  /*43e00*/  LDL.LU R10, [R1+0x4510] ;  /* 0x00451000010a7983 */ /* 0x000f280000300800 */
[----:B-1----:R-:W2:Y:S04]  /*43e10*/  LDL.LU R12, [R1+0x160] ;  /* 0x00016000010c7983 */ /* 0x002ea80000300800 */
[----:B------:R-:W2:Y:S04]  /*43e20*/  LDL.LU R13, [R1+0x164] ;  /* 0x00016400010d7983 */ /* 0x000ea80000300800 */
[----:B------:R-:W2:Y:S04]  /*43e30*/  LDL.LU R14, [R1+0x168] ;  /* 0x00016800010e7983 */ /* 0x000ea80000300800 */
[----:B------:R-:W2:Y:S04]  /*43e40*/  LDL.LU R15, [R1+0x16c] ;  /* 0x00016c00010f7983 */ /* 0x000ea80000300800 */
[----:B------:R-:W2:Y:S04]  /*43e50*/  LDL.LU R4, [R1+0x190] ;  /* 0x0001900001047983 */ /* 0x000ea80000300800 */
[----:B------:R-:W2:Y:S04]  /*43e60*/  LDL.LU R5, [R1+0x194] ;  /* 0x0001940001057983 */ /* 0x000ea80000300800 */
[----:B------:R-:W2:Y:S04]  /*43e70*/  LDL.LU R6, [R1+0x198] ;  /* 0x0001980001067983 */ /* 0x000ea80000300800 */
[----:B------:R-:W2:Y:S04]  /*43e80*/  LDL.LU R7, [R1+0x19c] ;  /* 0x00019c0001077983 */ /* 0x000ea80000300800 */
[----:B------:R-:W-:Y:S04]  /*43e90*/  STL.64 [R1+0x44c8], R22 ;  /* 0x0044c81601007387 */ /* 0x000fe80000100a00 */
[----:B------:R0:W-:Y:S04]  /*43ea0*/  STL.64 [R1+0x44c0], R20 ;  /* 0x0044c01401007387 */ /* 0x0001e80000100a00 */
[----:B0-----:R-:W2:Y:S04]  /*43eb0*/  LDL.LU R20, [R1+0x120] ;  /* 0x0001200001147983 */ /* 0x001ea80000300800 */
        /* <DEDUP_REMOVED lines=9> */
[----:B--2---:R3:W-:Y:S04]  /*43f50*/  STL.64 [R1+0x4488], R26 ;  /* 0x0044881a01007387 */ /* 0x0047e80000100a00 */
[----:B------:R0:W-:Y:S01]  /*43f60*/  STL.64 [R1+0x4480], R24 ;  /* 0x0044801801007387 */ /* 0x0001e20000100a00 */
[----:B---3--:R-:W-:-:S03]  /*43f70*/  IMAD.MOV.U32 R26, RZ, RZ, R11 ;  /* 0x000000ffff1a7224 */ /* 0x008fc600078e000b */
[----:B0-----:R-:W2:Y:S01]  /*43f80*/  LDL.LU R24, [R1+0x100] ;  /* 0x0001000001187983 */ /* 0x001ea20000300800 */
[----:B----4-:R-:W-:-:S03]  /*43f90*/  IMAD.MOV.U32 R25, RZ, RZ, R10 ;  /* 0x000000ffff197224 */ /* 0x010fc600078e000a */
[----:B------:R-:W3:Y:S04]  /*43fa0*/  LDL.LU R10, [R1+0x450c] ;  /* 0x00450c00010a7983 */ /* 0x000ee80000300800 */
[----:B------:R-:W4:Y:S04]  /*43fb0*/  LDL.LU R11, [R1+0x4508] ;  /* 0x00450800010b7983 */ /* 0x000f280000300800 */
[----:B------:R-:W2:Y:S04]  /*43fc0*/  LDL.LU R27, [R1+0x10c] ;  /* 0x00010c00011b7983 */ /* 0x000ea80000300800 */
[----:B--2---:R3:W-:Y:S04]  /*43fd0*/  STL.64 [R1+0x44a8], R26 ;  /* 0x0044a81a01007387 */ /* 0x0047e80000100a00 */
[----:B------:R0:W-:Y:S01]  /*43fe0*/  STL.64 [R1+0x44a0], R24 ;  /* 0x0044a01801007387 */ /* 0x0001e20000100a00 */
[----:B---3--:R-:W-:-:S02]  /*43ff0*/  IMAD.MOV.U32 R26, RZ, RZ, R10 ;  /* 0x000000ffff1a7224 */ /* 0x008fc400078e000a */
[----:B----4-:R-:W-:Y:S01]  /*44000*/  IMAD.MOV.U32 R27, RZ, RZ, R11 ;  /* 0x000000ffff1b7224 */ /* 0x010fe200078e000b */
[----:B0-----:R-:W2:Y:S04]  /*44010*/  LDL.LU R24, [R1+0x110] ;  /* 0x0001100001187983 */ /* 0x001ea80000300800 */
[----:B------:R-:W2:Y:S04]  /*44020*/  LDL.LU R25, [R1+0x114] ;  /* 0x0001140001197983 */ /* 0x000ea80000300800 */
[----:B------:R-:W3:Y:S04]  /*44030*/  LDL.LU R10, [R1+0x4504] ;  /* 0x00450400010a7983 */ /* 0x000ee80000300800 */
[----:B------:R-:W3:Y:S04]  /*44040*/  LDL.LU R11, [R1+0x4500] ;  /* 0x00450000010b7983 */ /* 0x000ee80000300800 */
[----:B------:R-:W-:Y:S01]  /*44050*/  STL.64 [R1+0x44b8], R26 ;  /* 0x0044b81a01007387 */ /* 0x000fe20000100a00 */
[C---:B---3--:R-:W-:Y:S03]  /*44060*/  HMMA.16816.F32 R4, R16.reuse, R10, R4 ;  /* 0x0000000a1004723c */ /* 0x048fe60000001804 */
[----:B--2---:R0:W-:Y:S04]  /*44070*/  STL.64 [R1+0x44b0], R24 ;  /* 0x0044b01801007387 */ /* 0x0041e80000100a00 */
[----:B0-----:R-:W2:Y:S04]  /*44080*/  LDL.LU R24, [R1+0x180] ;  /* 0x0001800001187983 */ /* 0x001ea80000300800 */
[----:B------:R-:W2:Y:S04]  /*44090*/  LDL.LU R25, [R1+0x184] ;  /* 0x0001840001197983 */ /* 0x000ea80000300800 */
[----:B------:R-:W2:Y:S04]  /*440a0*/  LDL.LU R26, [R1+0x188] ;  /* 0x00018800011a7983 */ /* 0x000ea80000300800 */
[----:B------:R-:W2:Y:S04]  /*440b0*/  LDL.LU R27, [R1+0x18c] ;  /* 0x00018c00011b7983 */ /* 0x000ea80000300800 */
[----:B------:R-:W-:Y:S04]  /*440c0*/  STL.64 [R1+0x290], R4 ;  /* 0x0002900401007387 */ /* 0x000fe80000100a00 */
[----:B------:R0:W-:Y:S04]  /*440d0*/  STL.64 [R1+0x298], R6 ;  /* 0x0002980601007387 */ /* 0x0001e80000100a00 */
[----:B0-----:R-:W3:Y:S02]  /*440e0*/  LDL.LU.64 R6, [R1+0x44f8] ;  /* 0x0044f80001067983 */ /* 0x001ee40000300a00 */
[----:B---3--:R-:W-:Y:S02]  /*440f0*/  HMMA.16816.F32 R16, R16, R6, R12 ;  /* 0x000000061010723c */ /* 0x008fe4000000180c */
[----:B------:R-:W3:Y:S04]  /*44100*/  LDL.LU.64 R14, [R1+0x44f0] ;  /* 0x0044f000010e7983 */ /* 0x000ee80000300a00 */
[----:B------:R-:W3:-:S13]  /*44110*/  LDL.LU.64 R12, [R1+0x44e8] ;  /* 0x0044e800010c7983 */ /* 0x000eda0000300a00 */
[----:B------:R-:W-:Y:S04]  /*44120*/  STL.64 [R1+0x240], R16 ;  /* 0x0002401001007387 */ /* 0x000fe80000100a00 */
[----:B------:R0:W-:Y:S04]  /*44130*/  STL.64 [R1+0x248], R18 ;  /* 0x0002481201007387 */ /* 0x0001e80000100a00 */
[----:B0-----:R-:W3:Y:S04]  /*44140*/  LDL.LU.64 R18, [R1+0x44e0] ;  /* 0x0044e00001127983 */ /* 0x001ee80000300a00 */
[----:B------:R-:W3:Y:S02]  /*44150*/  LDL.LU.64 R16, [R1+0x44d8] ;  /* 0x0044d80001107983 */ /* 0x000ee40000300a00 */
[----:B---3--:R-:W-:-:S15]  /*44160*/  HMMA.16816.F32 R12, R16, R10, R12 ;  /* 0x0000000a100c723c */ /* 0x008fde000000180c */
[----:B------:R-:W-:-:S04]  /*44170*/  NOP ;  /* 0x0000000000007918 */ /* 0x000fc80000000000 */
[----:B------:R-:W-:Y:S04]  /*44180*/  STL.64 [R1+0x160], R12 ;  /* 0x0001600c01007387 */ /* 0x000fe80000100a00 */
[----:B------:R-:W-:Y:S04]  /*44190*/  STL.64 [R1+0x168], R14 ;  /* 0x0001680e01007387 */ /* 0x000fe80000100a00 */
[----:B------:R-:W0:Y:S01]  /*441a0*/  LDSM.16.MT88.4 R12, [R0+UR5+0x4380] ;  /* 0x00438005000c783b */ /* 0x000e220008004200 */
[----:B------:R-:W-:Y:S03]  /*441b0*/  HMMA.16816.F32 R16, R16, R6, R20 ;  /* 0x000000061010723c */ /* 0x000fe60000001814 */
[----:B0-----:R-:W-:Y:S04]  /*441c0*/  STL.64 [R1+0x4410], R14 ;  /* 0x0044100e01007387 */ /* 0x001fe80000100a00 */
[----:B------:R0:W-:Y:S02]  /*441d0*/  STL.64 [R1+0x4408], R12 ;  /* 0x0044080c01007387 */ /* 0x0001e40000100a00 */
[----:B0-----:R-:W-:-:S02]  /*441e0*/  IMAD.MOV.U32 R12, RZ, RZ, R2 ;  /* 0x000000ffff0c7224 */ /* 0x001fc400078e0002 */
[----:B------:R-:W3:Y:S01]  /*441f0*/  LDL.LU R2, [R1+0x44d4] ;  /* 0x0044d40001027983 */ /* 0x000ee20000300800 */
[----:B------:R-:W-:-:S03]  /*44200*/  IMAD.MOV.U32 R13, RZ, RZ, R3 ;  /* 0x000000ffff0d7224 */ /* 0x000fc600078e0003 */
[----:B------:R-:W4:Y:S04]  /*44210*/  LDL.LU R3, [R1+0x44d0] ;  /* 0x0044d00001037983 */ /* 0x000f280000300800 */
[----:B------:R-:W-:Y:S04]  /*44220*/  STL [R1+0x43e0], R0 ;  /* 0x0043e00001007387 */ /* 0x000fe80000100800 */
[----:B------:R-:W2:Y:S04]  /*44230*/  LDL.LU.64 R22, [R1+0x44c8] ;  /* 0x0044c80001167983 */ /* 0x000ea80000300a00 */
[----:B------:R-:W2:Y:S04]  /*44240*/  LDL.LU.64 R20, [R1+0x44c0] ;  /* 0x0044c00001147983 */ /* 0x000ea80000300a00 */
[----:B------:R-:W-:Y:S04]  /*44250*/  STL.64 [R1+0x270], R16 ;  /* 0x0002701001007387 */ /* 0x000fe80000100a00 */
[----:B------:R-:W-:Y:S04]  /*44260*/  STL.64 [R1+0x278], R18 ;  /* 0x0002781201007387 */ /* 0x000fe80000100a00 */
[----:B---3--:R-:W0:Y:S01]  /*44270*/  LDSM.16.MT88.4 R16, [R2+UR5+0x4000] ;  /* 0x004000050210783b */ /* 0x008e220008004200 */
[C---:B--2---:R-:W-:Y:S03]  /*44280*/  HMMA.16816.F32 R24, R20.reuse, R10, R24 ;  /* 0x0000000a1418723c */ /* 0x044fe60000001818 */
[----:B0-----:R-:W-:Y:S04]  /*44290*/  STL.64 [R1+0x43f0], R18 ;  /* 0x0043f01201007387 */ /* 0x001fe80000100a00 */
[----:B------:R0:W-:Y:S04]  /*442a0*/  STL.64 [R1+0x43e8], R16 ;  /* 0x0043e81001007387 */ /* 0x0001e80000100a00 */
[----:B0-----:R-:W2:Y:S04]  /*442b0*/  LDL.LU R16, [R1+0x90] ;  /* 0x0000900001107983 */ /* 0x001ea80000300800 */
[----:B------:R-:W2:Y:S04]  /*442c0*/  LDL.LU R17, [R1+0x94] ;  /* 0x0000940001117983 */ /* 0x000ea80000300800 */
[----:B------:R-:W2:Y:S04]  /*442d0*/  LDL.LU R18, [R1+0x98] ;  /* 0x0000980001127983 */ /* 0x000ea80000300800 */
[----:B------:R-:W2:Y:S04]  /*442e0*/  LDL.LU R19, [R1+0x9c] ;  /* 0x00009c0001137983 */ /* 0x000ea80000300800 */
[----:B------:R-:W-:Y:S04]  /*442f0*/  STL.64 [R1+0x320], R24 ;  /* 0x0003201801007387 */ /* 0x000fe80000100a00 */
[----:B------:R0:W-:Y:S04]  /*44300*/  STL.64 [R1+0x328], R26 ;  /* 0x0003281a01007387 */ /* 0x0001e80000100a00 */
[----:B0-----:R-:W3:Y:S04]  /*44310*/  LDL.LU.64 R26, [R1+0x44b8] ;  /* 0x0044b800011a7983 */ /* 0x001ee80000300a00 */
[----:B------:R-:W3:Y:S02]  /*44320*/  LDL.LU.64 R24, [R1+0x44b0] ;  /* 0x0044b00001187983 */ /* 0x000ee40000300a00 */
        /* <DEDUP_REMOVED lines=18> */
[----:B0-----:R-:W2:Y:S04]  /*44450*/  LDL.LU.64 R22, [R1+0x4468] ;  /* 0x0044680001167983 */ /* 0x001ea80000300a00 */
[----:B------:R-:W2:Y:S01]  /*44460*/  LDL.LU.64 R20, [R1+0x4460] ;  /* 0x0044600001147983 */ /* 0x000ea20000300a00 */
[----:B------:R-:W-:-:S02]  /*44470*/  IMAD.MOV.U32 R14, RZ, RZ, R29 ;  /* 0x000000ffff0e7224 */ /* 0x000fc400078e001d */
[----:B------:R-:W-:-:S07]  /*44480*/  IMAD.MOV.U32 R15, RZ, RZ, R28 ;  /* 0x000000ffff0f7224 */ /* 0x000fce00078e001c */
[----:B--2---:R-:W-:-:S15]  /*44490*/  HMMA.16816.F32 R20, R12, R10, R20 ;  /* 0x0000000a0c14723c */ /* 0x004fde0000001814 */
[----:B------:R-:W-:-:S04]  /*444a0*/  NOP ;  /* 0x0000000000007918 */ /* 0x000fc80000000000 */
[----:B------:R-:W-:Y:S04]  /*444b0*/  STL.64 [R1+0xc0], R20 ;  /* 0x0000c01401007387 */ /* 0x000fe80000100a00 */
[----:B------:R0:W-:Y:S04]  /*444c0*/  STL.64 [R1+0xc8], R22 ;  /* 0x0000c81601007387 */ /* 0x0001e80000100a00 */
[----:B0-----:R-:W3:Y:S04]  /*444d0*/  LDL.LU.64 R22, [R1+0x4458] ;  /* 0x0044580001167983 */ /* 0x001ee80000300a00 */
[----:B------:R-:W3:Y:S01]  /*444e0*/  LDL.LU.64 R20, [R1+0x4450] ;  /* 0x0044500001147983 */ /* 0x000ee20000300a00 */
[----:B------:R-:W-:-:S15]  /*444f0*/  HMMA.16816.F32 R16, R12, R6, R16 ;  /* 0x000000060c10723c */ /* 0x000fde0000001810 */
[----:B------:R-:W-:-:S04]  /*44500*/  NOP ;  /* 0x0000000000007918 */ /* 0x000fc80000000000 */
[----:B------:R-:W-:Y:S04]  /*44510*/  STL.64 [R1+0xb0], R16 ;  /* 0x0000b01001007387 */ /* 0x000fe80000100a00 */
[----:B------:R-:W-:Y:S01]  /*44520*/  STL.64 [R1+0xb8], R18 ;  /* 0x0000b81201007387 */ /* 0x000fe20000100a00 */
[----:B---3--:R-:W-:-:S15]  /*44530*/  HMMA.16816.F32 R12, R24, R10, R20 ;  /* 0x0000000a180c723c */ /* 0x008fde0000001814 */
[----:B------:R-:W-:-:S04]  /*44540*/  NOP ;  /* 0x0000000000007918 */ /* 0x000fc80000000000 */
[----:B------:R-:W-:Y:S04]  /*44550*/  STL.64 [R1+0x88], R14 ;  /* 0x0000880e01007387 */ /* 0x000fe80000100a00 */
[----:B------:R-:W-:Y:S04]  /*44560*/  STL.64 [R1+0x4448], R26 ;  /* 0x0044481a01007387 */ /* 0x000fe80000100a00 */
[----:B------:R-:W-:Y:S04]  /*44570*/  STL.64 [R1+0x4440], R24 ;  /* 0x0044401801007387 */ /* 0x000fe80000100a00 */
[----:B------:R-:W2:Y:S04]  /*44580*/  LDL.LU R20, [R1+0xf0] ;  /* 0x0000f00001147983 */ /* 0x000ea80000300800 */
[----:B------:R-:W2:Y:S04]  /*44590*/  LDL.LU R21, [R1+0xf4] ;  /* 0x0000f40001157983 */ /* 0x000ea80000300800 */
[----:B------:R-:W3:Y:S04]  /*445a0*/  LDL.LU R22, [R1+0xf8] ;  /* 0x0000f80001167983 */ /* 0x000ee80000300800 */
[----:B------:R-:W3:Y:S04]  /*445b0*/  LDL.LU R23, [R1+0xfc] ;  /* 0x0000fc0001177983 */ /* 0x000ee80000300800 */
[----:B------:R-:W0:Y:S04]  /*445c0*/  LDSM.16.MT88.4 R24, [R2+UR5+0x4080] ;  /* 0x004080050218783b */ /* 0x000e280008004200 */
[----:B---3--:R-:W-:Y:S04]  /*445d0*/  STL.64 [R1+0x4438], R22 ;  /* 0x0044381601007387 */ /* 0x008fe80000100a00 */
[----:B--2---:R1:W-:Y:S04]  /*445e0*/  STL.64 [R1+0x4430], R20 ;  /* 0x0044301401007387 */ /* 0x0043e80000100a00 */
[----:B-1----:R-:W2:Y:S04]  /*445f0*/  LDL.LU R20, [R1+0xa0] ;  /* 0x0000a00001147983 */ /* 0x002ea80000300800 */
[----:B------:R-:W2:Y:S04]  /*44600*/  LDL.LU R21, [R1+0xa4] ;  /* 0x0000a40001157983 */ /* 0x000ea80000300800 */
[----:B------:R-:W2:Y:S04]  /*44610*/  LDL.LU R22, [R1+0xa8] ;  /* 0x0000a80001167983 */ /* 0x000ea80000300800 */
[----:B------:R-:W2:Y:S04]  /*44620*/  LDL.LU R23, [R1+0xac] ;  /* 0x0000ac0001177983 */ /* 0x000ea80000300800 */
[----:B------:R-:W3:Y:S04]  /*44630*/  LDL.LU R16, [R1+0xd0] ;  /* 0x0000d00001107983 */ /* 0x000ee80000300800 */
[----:B------:R-:W3:Y:S04]  /*44640*/  LDL.LU R17, [R1+0xd4] ;  /* 0x0000d40001117983 */ /* 0x000ee80000300800 */
[----:B------:R-:W2:Y:S04]  /*44650*/  LDL.LU R18, [R1+0xd8] ;  /* 0x0000d80001127983 */ /* 0x000ea80000300800 */
[----:B------:R-:W2:Y:S01]  /*44660*/  LDL.LU R19, [R1+0xdc] ;  /* 0x0000dc0001137983 */ /* 0x000ea20000300800 */
[----:B------:R-:W-:-:S02]  /*44670*/  IMAD.MOV.U32 R8, RZ, RZ, R12 ;  /* 0x000000ffff087224 */ /* 0x000fc400078e000c */
[----:B------:R-:W-:Y:S01]  /*44680*/  IMAD.MOV.U32 R9, RZ, RZ, R13 ;  /* 0x000000ffff097224 */ /* 0x000fe200078e000d */
[----:B------:R-:W3:Y:S04]  /*44690*/  LDL.LU R12, [R1+0xe0] ;  /* 0x0000e000010c7983 */ /* 0x000ee80000300800 */
[----:B------:R-:W4:Y:S04]  /*446a0*/  LDL.LU R13, [R1+0xe4] ;  /* 0x0000e400010d7983 */ /* 0x000f280000300800 */
[----:B------:R-:W4:Y:S04]  /*446b0*/  LDL.LU R14, [R1+0xe8] ;  /* 0x0000e800010e7983 */ /* 0x000f280000300800 */
[----:B------:R-:W4:Y:S01]  /*446c0*/  LDL.LU R15, [R1+0xec] ;  /* 0x0000ec00010f7983 */ /* 0x000f220000300800 */
[----:B0-----:R-:W-:-:S02]  /*446d0*/  IMAD.MOV.U32 R5, RZ, RZ, R26 ;  /* 0x000000ffff057224 */ /* 0x001fc400078e001a */
[----:B------:R-:W-:Y:S01]  /*446e0*/  IMAD.MOV.U32 R4, RZ, RZ, R27 ;  /* 0x000000ffff047224 */ /* 0x000fe200078e001b */
[----:B--2---:R-:W-:Y:S04]  /*446f0*/  STL.64 [R1+0x4400], R18 ;  /* 0x0044001201007387 */ /* 0x004fe80000100a00 */
[----:B---3--:R0:W-:Y:S04]  /*44700*/  STL.64 [R1+0x43f8], R16 ;  /* 0x0043f81001007387 */ /* 0x0081e80000100a00 */
[----:B0-----:R-:W2:Y:S04]  /*44710*/  LDL.LU R16, [R1+0x170] ;  /* 0x0001700001107983 */ /* 0x001ea80000300800 */
[----:B------:R-:W2:Y:S04]  /*44720*/  LDL.LU R17, [R1+0x174] ;  /* 0x0001740001117983 */ /* 0x000ea80000300800 */
[----:B------:R-:W2:Y:S04]  /*44730*/  LDL.LU R18, [R1+0x178] ;  /* 0x0001780001127983 */ /* 0x000ea80000300800 */
[----:B------:R-:W2:Y:S04]  /*44740*/  LDL.LU R19, [R1+0x17c] ;  /* 0x00017c0001137983 */ /* 0x000ea80000300800 */
[----:B------:R0:W-:Y:S04]  /*44750*/  STL [R1+0x428c], R9 ;  /* 0x00428c0901007387 */ /* 0x0001e80000100800 */
[----:B------:R1:W-:Y:S01]  /*44760*/  STL [R1+0x4288], R8 ;  /* 0x0042880801007387 */ /* 0x0003e20000100800 */
[----:B0-----:R-:W-:-:S02]  /*44770*/  IMAD.MOV.U32 R9, RZ, RZ, R24 ;  /* 0x000000ffff097224 */ /* 0x001fc400078e0018 */
[----:B-1----:R-:W-:Y:S02]  /*44780*/  IMAD.MOV.U32 R8, RZ, RZ, R25 ;  /* 0x000000ffff087224 */ /* 0x002fe400078e0019 */
[----:B------:R-:W0:Y:S04]  /*44790*/  LDSM.16.MT88.4 R24, [R2+UR5+0x4100] ;  /* 0x004100050218783b */ /* 0x000e280008004200 */
[----:B------:R-:W-:Y:S04]  /*447a0*/  STL [R1+0x43e4], R5 ;  /* 0x0043e40501007387 */ /* 0x000fe80000100800 */
[----:B------:R-:W-:Y:S04]  /*447b0*/  STL [R1+0x43dc], R8 ;  /* 0x0043dc0801007387 */ /* 0x000fe80000100800 */
[----:B------:R-:W-:Y:S01]  /*447c0*/  STL [R1+0x43d8], R9 ;  /* 0x0043d80901007387 */ /* 0x000fe20000100800 */
[----:B0-----:R-:W-:-:S03]  /*447d0*/  IMAD.MOV.U32 R29, RZ, RZ, R26 ;  /* 0x000000ffff1d7224 */ /* 0x001fc600078e001a */
[----:B------:R0:W-:Y:S01]  /*447e0*/  STL.64 [R1+0x10], R24 ;  /* 0x0000101801007387 */ /* 0x0001e20000100a00 */
[----:B------:R-:W-:-:S03]  /*447f0*/  IMAD.MOV.U32 R28, RZ, RZ, R27 ;  /* 0x000000ffff1c7224 */ /* 0x000fc600078e001b */
[----:B------:R-:W3:Y:S04]  /*44800*/  LDL.LU.64 R26, [R1+0x4448] ;  /* 0x00444800011a7983 */ /* 0x000ee80000300a00 */
[----:B0-----:R-:W3:Y:S02]  /*44810*/  LDL.LU.64 R24, [R1+0x4440] ;  /* 0x0044400001187983 */ /* 0x001ee40000300a00 */
[----:B---3--:R-:W-:Y:S02]  /*44820*/  HMMA.16816.F32 R24, R24, R6, R20 ;  /* 0x000000061818723c */ /* 0x008fe40000001814 */
[----:B------:R-:W3:Y:S04]  /*44830*/  LDL.LU.64 R22, [R1+0x4438] ;  /* 0x0044380001167983 */ /* 0x000ee80000300a00 */
[----:B------:R-:W3:-:S13]  /*44840*/  LDL.LU.64 R20, [R1+0x4430] ;  /* 0x0044300001147983 */ /* 0x000eda0000300a00 */
        /* <DEDUP_REMOVED lines=12> */
[----:B------:R-:W-:Y:S04]  /*44910*/  STL.64 [R1+0x3a8], R22 ;  /* 0x0003a81601007387 */ /* 0x000fe80000100a00 */
[----:B------:R-:W0:Y:S01]  /*44920*/  LDSM.16.MT88.4 R20, [R2+UR5+0x4200] ;  /* 0x004200050214783b */ /* 0x000e220008004200 */
[----:B----4-:R-:W-:Y:S03]  /*44930*/  HMMA.16816.F32 R12, R24, R6, R12 ;  /* 0x00000006180c723c */ /* 0x010fe6000000180c */
[----:B0-----:R-:W-:Y:S04]  /*44940*/  STL.64 [R1+0x4318], R22 ;  /* 0x0043181601007387 */ /* 0x001fe80000100a00 */
[----:B------:R0:W-:Y:S04]  /*44950*/  STL.64 [R1+0x4310], R20 ;  /* 0x0043101401007387 */ /* 0x0001e80000100a00 */
[----:B0-----:R-:W3:Y:S04]  /*44960*/  LDL.LU R20, [R1+0x140] ;  /* 0x0001400001147983 */ /* 0x001ee80000300800 */
[----:B------:R-:W3:Y:S04]  /*44970*/  LDL.LU R21, [R1+0x144] ;  /* 0x0001440001157983 */ /* 0x000ee80000300800 */
[----:B------:R-:W3:Y:S04]  /*44980*/  LDL.LU R22, [R1+0x148] ;  /* 0x0001480001167983 */ /* 0x000ee80000300800 */
[----:B------:R-:W3:Y:S04]  /*44990*/  LDL.LU R23, [R1+0x14c] ;  /* 0x00014c0001177983 */ /* 0x000ee80000300800 */
[----:B------:R-:W4:Y:S04]  /*449a0*/  LDL.LU R24, [R1+0x150] ;  /* 0x0001500001187983 */ /* 0x000f280000300800 */
[----:B------:R-:W-:Y:S04]  /*449b0*/  STL.64 [R1+0x360], R12 ;  /* 0x0003600c01007387 */ /* 0x000fe80000100a00 */
[----:B------:R-:W-:Y:S04]  /*449c0*/  STL.64 [R1+0x368], R14 ;  /* 0x0003680e01007387 */ /* 0x000fe80000100a00 */
[----:B------:R-:W0:Y:S01]  /*449d0*/  LDSM.16.MT88.4 R12, [R2+UR5+0x4280] ;  /* 0x00428005020c783b */ /* 0x000e220008004200 */
[----:B------:R-:W-:-:S03]  /*449e0*/  IMAD.MOV.U32 R27, RZ, RZ, R3 ;  /* 0x000000ffff1b7224 */ /* 0x000fc600078e0003 */
[----:B------:R-:W4:Y:S04]  /*449f0*/  LDL.LU R25, [R1+0x154] ;  /* 0x0001540001197983 */ /* 0x000f280000300800 */
[----:B------:R-:W4:Y:S04]  /*44a00*/  LDL.LU R26, [R1+0x158] ;  /* 0x00015800011a7983 */ /* 0x000f280000300800 */
[----:B------:R-:W2:Y:S04]  /*44a10*/  LDL.LU R3, [R1+0x4418] ;  /* 0x0044180001037983 */ /* 0x000ea80000300800 */
[----:B0-----:R-:W-:Y:S04]  /*44a20*/  STL.64 [R1+0x60], R12 ;  /* 0x0000600c01007387 */ /* 0x001fe80000100a00 */
        /* <DEDUP_REMOVED lines=8> */
[----:B------:R-:W2:Y:S02]  /*44ab0*/  LDL.LU.64 R16, [R1+0x43f8] ;  /* 0x0043f80001107983 */ /* 0x000ea40000300a00 */
[----:B--2---:R-:W-:Y:S02]  /*44ac0*/  HMMA.16816.F32 R12, R12, R6, R16 ;  /* 0x000000060c0c723c */ /* 0x004fe40000001810 */
[----:B------:R-:W4:Y:S04]  /*44ad0*/  LDL.LU.64 R18, [R1+0x43f0] ;  /* 0x0043f00001127983 */ /* 0x000f280000300a00 */
[----:B------:R-:W4:-:S13]  /*44ae0*/  LDL.LU.64 R16, [R1+0x43e8] ;  /* 0x0043e80001107983 */ /* 0x000f1a0000300a00 */
[----:B------:R-:W-:Y:S04]  /*44af0*/  STL.64 [R1+0x2c0], R12 ;  /* 0x0002c00c01007387 */ /* 0x000fe80000100a00 */
[----:B------:R4:W-:Y:S02]  /*44b00*/  STL.64 [R1+0x2c8], R14 ;  /* 0x0002c80e01007387 */ /* 0x0009e40000100a00 */
[----:B----4-:R-:W-:Y:S02]  /*44b10*/  HMMA.16816.F32 R12, R16, R10, R24 ;  /* 0x0000000a100c723c */ /* 0x010fe40000001818 */
[----:B------:R-:W0:-:S15]  /*44b20*/  LDSM.16.MT88.4 R24, [R2+UR5+0x4300] ;  /* 0x004300050218783b */ /* 0x000e1e0008004200 */
[----:B------:R-:W-:Y:S02]  /*44b30*/  NOP ;  /* 0x0000000000007918 */ /* 0x000fe40000000000 */
[----:B------:R-:W-:Y:S04]  /*44b40*/  STL.64 [R1+0x340], R12 ;  /* 0x0003400c01007387 */ /* 0x000fe80000100a00 */
[----:B------:R3:W-:Y:S02]  /*44b50*/  STL.64 [R1+0x348], R14 ;  /* 0x0003480e01007387 */ /* 0x0007e40000100a00 */
[----:B---3--:R-:W-:Y:S01]  /*44b60*/  HMMA.16816.F32 R12, R16, R6, R20 ;  /* 0x00000006100c723c */ /* 0x008fe20000001814 */
[----:B------:R-:W-:Y:S01]  /*44b70*/  IMAD.MOV.U32 R20, RZ, RZ, R5 ;  /* 0x000000ffff147224 */ /* 0x000fe200078e0005 */
[----:B0-----:R-:W-:Y:S01]  /*44b80*/  STL.64 [R1+0x40], R24 ;  /* 0x0000401801007387 */ /* 0x001fe20000100a00 */
[----:B------:R-:W-:-:S03]  /*44b90*/  IMAD.MOV.U32 R21, RZ, RZ, R0 ;  /* 0x000000ffff157224 */ /* 0x000fc600078e0000 */
[----:B------:R-:W-:Y:S04]  /*44ba0*/  STL.64 [R1+0x48], R26 ;  /* 0x0000481a01007387 */ /* 0x000fe80000100a00 */
[----:B------:R-:W2:Y:S04]  /*44bb0*/  LDL.LU R5, [R1+0x43e4] ;  /* 0x0043e40001057983 */ /* 0x000ea80000300800 */
[----:B------:R-:W0:Y:S05]  /*44bc0*/  LDSM.16.MT88.4 R24, [R2+UR5+0x4380] ;  /* 0x004380050218783b */ /* 0x000e2a0008004200 */
[----:B------:R-:W-:Y:S04]  /*44bd0*/  STL.64 [R1+0x280], R12 ;  /* 0x0002800c01007387 */ /* 0x000fe80000100a00 */
[----:B------:R-:W-:Y:S04]  /*44be0*/  STL.64 [R1+0x288], R14 ;  /* 0x0002880e01007387 */ /* 0x000fe80000100a00 */
[----:B------:R-:W3:Y:S01]  /*44bf0*/  LDL.LU R0, [R1+0x43e0] ;  /* 0x0043e00001007983 */ /* 0x000ee20000300800 */
[----:B------:R-:W-:-:S02]  /*44c00*/  IMAD.MOV.U32 R22, RZ, RZ, R8 ;  /* 0x000000ffff167224 */ /* 0x000fc400078e0008 */
[----:B------:R-:W-:Y:S01]  /*44c10*/  IMAD.MOV.U32 R23, RZ, RZ, R9 ;  /* 0x000000ffff177224 */ /* 0x000fe200078e0009 */
[----:B------:R-:W4:Y:S04]  /*44c20*/  LDL.LU R8, [R1+0x43dc] ;  /* 0x0043dc0001087983 */ /* 0x000f280000300800 */
[----:B------:R-:W2:Y:S04]  /*44c30*/  LDL.LU R9, [R1+0x43d8] ;  /* 0x0043d80001097983 */ /* 0x000ea80000300800 */
[----:B------:R-:W-:Y:S04]  /*44c40*/  STL.64 [R1+0x4348], R22 ;  /* 0x0043481601007387 */ /* 0x000fe80000100a00 */
[----:B------:R-:W-:Y:S04]  /*44c50*/  STL.64 [R1+0x4340], R20 ;  /* 0x0043401401007387 */ /* 0x000fe80000100a00 */
[----:B0-----:R-:W-:Y:S04]  /*44c60*/  STL.64 [R1+0x42b8], R26 ;  /* 0x0042b81a01007387 */ /* 0x001fe80000100a00 */
[----:B------:R0:W-:Y:S04]  /*44c70*/  STL.64 [R1+0x42b0], R24 ;  /* 0x0042b01801007387 */ /* 0x0001e80000100a00 */
[----:B------:R-:W-:Y:S04]  /*44c80*/  STL [R1+0x4260], R2 ;  /* 0x0042600201007387 */ /* 0x000fe80000100800 */
[----:B0-----:R-:W2:Y:S04]  /*44c90*/  LDL.LU R24, [R1+0x1b0] ;  /* 0x0001b00001187983 */ /* 0x001ea80000300800 */
[----:B---3--:R-:W0:Y:S04]  /*44ca0*/  LDSM.16.MT88.4 R12, [R0+UR5+0x8000] ;  /* 0x00800005000c783b */ /* 0x008e280008004200 */
[----:B0-----:R-:W-:Y:S04]  /*44cb0*/  STL.64 [R1+0x30], R12 ;  /* 0x0000300c01007387 */ /* 0x001fe80000100a00 */
[----:B------:R-:W-:Y:S04]  /*44cc0*/  STL.64 [R1+0x38], R14 ;  /* 0x0000380e01007387 */ /* 0x000fe80000100a00 */
        /* <DEDUP_REMOVED lines=9> */
[----:B------:R-:W-:Y:S04]  /*44d60*/  STL.64 [R1+0x4378], R22 ;  /* 0x0043781601007387 */ /* 0x000fe80000100a00 */
[----:B--2---:R-:W-:Y:S04]  /*44d70*/  STL.64 [R1+0x4370], R20 ;  /* 0x0043701401007387 */ /* 0x004fe80000100a00 */
[----:B---3--:R-:W-:Y:S04]  /*44d80*/  STL.64 [R1+0x4308], R26 ;  /* 0x0043081a01007387 */ /* 0x008fe80000100a00 */
[----:B------:R0:W-:Y:S04]  /*44d90*/  STL.64 [R1+0x4300], R24 ;  /* 0x0043001801007387 */ /* 0x0001e80000100a00 */
[----:B0-----:R-:W2:Y:S04]  /*44da0*/  LDL.LU R24, [R1+0x1d0] ;  /* 0x0001d00001187983 */ /* 0x001ea80000300800 */
[----:B------:R-:W2:Y:S01]  /*44db0*/  LDL.LU R25, [R1+0x1d4] ;  /* 0x0001d40001197983 */ /* 0x000ea20000300800 */
[----:B------:R-:W-:-:S02]  /*44dc0*/  IMAD.MOV.U32 R26, RZ, RZ, R29 ;  /* 0x000000ffff1a7224 */ /* 0x000fc400078e001d */
[----:B----4-:R-:W-:Y:S01]  /*44dd0*/  IMAD.MOV.U32 R27, RZ, RZ, R28 ;  /* 0x000000ffff1b7224 */ /* 0x010fe200078e001c */
[----:B------:R-:W3:Y:S04]  /*44de0*/  LDL.LU R29, [R1+0x43cc] ;  /* 0x0043cc00011d7983 */ /* 0x000ee80000300800 */
[----:B------:R-:W4:Y:S04]  /*44df0*/  LDL.LU R28, [R1+0x43c8] ;  /* 0x0043c800011c7983 */ /* 0x000f280000300800 */
[----:B------:R-:W-:Y:S04]  /*44e00*/  STL.64 [R1+0x4328], R26 ;  /* 0x0043281a01007387 */ /* 0x000fe80000100a00 */
[----:B--2---:R0:W-:Y:S04]  /*44e10*/  STL.64 [R1+0x4320], R24 ;  /* 0x0043201801007387 */ /* 0x0041e80000100a00 */
[----:B0-----:R-:W2:Y:S04]  /*44e20*/  LDL.LU R24, [R1+0x1c0] ;  /* 0x0001c00001187983 */ /* 0x001ea80000300800 */
[----:B------:R-:W2:Y:S04]  /*44e30*/  LDL.LU R25, [R1+0x1c4] ;  /* 0x0001c40001197983 */ /* 0x000ea80000300800 */
[----:B------:R-:W2:Y:S04]  /*44e40*/  LDL.LU R26, [R1+0x1c8] ;  /* 0x0001c800011a7983 */ /* 0x000ea80000300800 */
[----:B------:R-:W2:Y:S01]  /*44e50*/  LDL.LU R27, [R1+0x1cc] ;  /* 0x0001cc00011b7983 */ /* 0x000ea20000300800 */
[----:B------:R-:W-:-:S02]  /*44e60*/  IMAD.MOV.U32 R22, RZ, RZ, R5 ;  /* 0x000000ffff167224 */ /* 0x000fc400078e0005 */
[----:B------:R-:W-:Y:S02]  /*44e70*/  IMAD.MOV.U32 R23, RZ, RZ, R4 ;  /* 0x000000ffff177224 */ /* 0x000fe400078e0004 */
[----:B------:R-:W-:Y:S02]  /*44e80*/  IMAD.MOV.U32 R20, RZ, RZ, R9 ;  /* 0x000000ffff147224 */ /* 0x000fe400078e0009 */
[----:B------:R-:W-:Y:S01]  /*44e90*/  IMAD.MOV.U32 R21, RZ, RZ, R8 ;  /* 0x000000ffff157224 */ /* 0x000fe200078e0008 */
[----:B------:R-:W-:Y:S04]  /*44ea0*/  STL.64 [R1+0x43a8], R22 ;  /* 0x0043a81601007387 */ /* 0x000fe80000100a00 */
[----:B------:R-:W-:Y:S01]  /*44eb0*/  STL.64 [R1+0x43a0], R20 ;  /* 0x0043a01401007387 */ /* 0x000fe20000100a00 */
[----:B------:R-:W-:-:S03]  /*44ec0*/  LOP3.LUT R3, R3, 0x40, RZ, 0x3c, !PT ;  /* 0x0000004003037812 */ /* 0x000fc600078e3cff */
[----:B------:R-:W0:Y:S04]  /*44ed0*/  LDSM.16.MT88.4 R20, [R0+UR5+0x8080] ;  /* 0x008080050014783b */ /* 0x000e280008004200 */
[----:B------:R-:W1:Y:S04]  /*44ee0*/  LDSM.16.M88.4 R12, [R3+UR5+0x20000] ;  /* 0x02000005030c783b */ /* 0x000e680008000200 */
[----:B------:R-:W0:Y:S04]  /*44ef0*/  LDSM.16.M88.4 R16, [R3+UR5+0x20800] ;  /* 0x020800050310783b */ /* 0x000e280008000200 */
[----:B--2---:R-:W-:Y:S04]  /*44f00*/  STL.64 [R1+0x4338], R26 ;  /* 0x0043381a01007387 */ /* 0x004fe80000100a00 */
[----:B------:R4:W-:Y:S02]  /*44f10*/  STL.64 [R1+0x4330], R24 ;  /* 0x0043301801007387 */ /* 0x0009e40000100a00 */
[----:B----4-:R-:W-:-:S02]  /*44f20*/  IMAD.MOV.U32 R24, RZ, RZ, R28 ;  /* 0x000000ffff187224 */ /* 0x010fc400078e001c */
[----:B------:R-:W2:Y:S01]  /*44f30*/  LDL.LU R28, [R1+0x43c4] ;  /* 0x0043c400011c7983 */ /* 0x000ea20000300800 */
[----:B---3--:R-:W-:-:S03]  /*44f40*/  IMAD.MOV.U32 R25, RZ, RZ, R29 ;  /* 0x000000ffff197224 */ /* 0x008fc600078e001d */
[----:B------:R-:W3:Y:S04]  /*44f50*/  LDL.LU R29, [R1+0x43c0] ;  /* 0x0043c000011d7983 */ /* 0x000ee80000300800 */
[----:B------:R-:W4:Y:S04]  /*44f60*/  LDL.LU R26, [R1+0x1e8] ;  /* 0x0001e800011a7983 */ /* 0x000f280000300800 */
[----:B------:R-:W4:Y:S04]  /*44f70*/  LDL.LU R27, [R1+0x1ec] ;  /* 0x0001ec00011b7983 */ /* 0x000f280000300800 */
[----:B----4-:R3:W-:Y:S04]  /*44f80*/  STL.64 [R1+0x4358], R26 ;  /* 0x0043581a01007387 */ /* 0x0107e80000100a00 */
[----:B------:R4:W-:Y:S01]  /*44f90*/  STL.64 [R1+0x4350], R24 ;  /* 0x0043501801007387 */ /* 0x0009e20000100a00 */
[----:B---3--:R-:W-:-:S03]  /*44fa0*/  IMAD.MOV.U32 R26, RZ, RZ, R29 ;  /* 0x000000ffff1a7224 */ /* 0x008fc600078e001d */
[----:B----4-:R-:W3:Y:S01]  /*44fb0*/  LDL.LU R24, [R1+0x1f0] ;  /* 0x0001f00001187983 */ /* 0x010ee20000300800 */
[----:B--2---:R-:W-:-:S03]  /*44fc0*/  IMAD.MOV.U32 R25, RZ, RZ, R28 ;  /* 0x000000ffff197224 */ /* 0x004fc600078e001c */
[----:B------:R-:W2:Y:S04]  /*44fd0*/  LDL.LU R28, [R1+0x43bc] ;  /* 0x0043bc00011c7983 */ /* 0x000ea80000300800 */
[----:B------:R-:W4:Y:S04]  /*44fe0*/  LDL.LU R29, [R1+0x43b8] ;  /* 0x0043b800011d7983 */ /* 0x000f280000300800 */
[----:B------:R-:W2:Y:S04]  /*44ff0*/  LDL.LU R27, [R1+0x1fc] ;  /* 0x0001fc00011b7983 */ /* 0x000ea80000300800 */
[----:B--2---:R-:W-:Y:S04]  /*45000*/  STL.64 [R1+0x4368], R26 ;  /* 0x0043681a01007387 */ /* 0x004fe80000100a00 */
[----:B---3--:R2:W-:Y:S04]  /*45010*/  STL.64 [R1+0x4360], R24 ;  /* 0x0043601801007387 */ /* 0x0085e80000100a00 */
[----:B--2---:R-:W2:Y:S04]  /*45020*/  LDL.LU R24, [R1+0x200] ;  /* 0x0002000001187983 */ /* 0x004ea80000300800 */
[----:B------:R-:W2:Y:S01]  /*45030*/  LDL.LU R25, [R1+0x204] ;  /* 0x0002040001197983 */ /* 0x000ea20000300800 */
[----:B------:R-:W-:-:S02]  /*45040*/  IMAD.MOV.U32 R26, RZ, RZ, R28 ;  /* 0x000000ffff1a7224 */ /* 0x000fc400078e001c */
[----:B----4-:R-:W-:Y:S01]  /*45050*/  IMAD.MOV.U32 R27, RZ, RZ, R29 ;  /* 0x000000ffff1b7224 */ /* 0x010fe200078e001d */
[----:B------:R-:W3:Y:S04]  /*45060*/  LDL.LU R28, [R1+0x43b4] ;  /* 0x0043b400011c7983 */ /* 0x000ee80000300800 */
[----:B------:R-:W4:Y:S04]  /*45070*/  LDL.LU R29, [R1+0x43b0] ;  /* 0x0043b000011d7983 */ /* 0x000f280000300800 */
[----:B------:R-:W-:Y:S04]  /*45080*/  STL.64 [R1+0x4388], R26 ;  /* 0x0043881a01007387 */ /* 0x000fe80000100a00 */
[----:B--2---:R2:W-:Y:S04]  /*45090*/  STL.64 [R1+0x4380], R24 ;  /* 0x0043801801007387 */ /* 0x0045e80000100a00 */
[----:B--2---:R-:W2:Y:S04]  /*450a0*/  LDL.LU R24, [R1+0x210] ;  /* 0x0002100001187983 */ /* 0x004ea80000300800 */
[----:B------:R-:W2:Y:S04]  /*450b0*/  LDL.LU R25, [R1+0x214] ;  /* 0x0002140001197983 */ /* 0x000ea80000300800 */
[----:B------:R-:W2:Y:S04]  /*450c0*/  LDL.LU R26, [R1+0x218] ;  /* 0x00021800011a7983 */ /* 0x000ea80000300800 */
[----:B------:R-:W2:Y:S01]  /*450d0*/  LDL.LU R27, [R1+0x21c] ;  /* 0x00021c00011b7983 */ /* 0x000ea20000300800 */
[----:B0-----:R-:W-:-:S02]  /*450e0*/  IMAD.MOV.U32 R9, RZ, RZ, R22 ;  /* 0x000000ffff097224 */ /* 0x001fc400078e0016 */
[----:B------:R-:W-:Y:S02]  /*450f0*/  IMAD.MOV.U32 R8, RZ, RZ, R23 ;  /* 0x000000ffff087224 */ /* 0x000fe400078e0017 */
[----:B------:R-:W-:Y:S02]  /*45100*/  IMAD.MOV.U32 R4, RZ, RZ, R20 ;  /* 0x000000ffff047224 */ /* 0x000fe400078e0014 */
[----:B------:R-:W-:Y:S01]  /*45110*/  IMAD.MOV.U32 R5, RZ, RZ, R21 ;  /* 0x000000ffff057224 */ /* 0x000fe200078e0015 */
[----:B--2---:R-:W-:Y:S04]  /*45120*/  STL.64 [R1+0x4398], R26 ;  /* 0x0043981a01007387 */ /* 0x004fe80000100a00 */
[----:B------:R0:W-:Y:S04]  /*45130*/  STL.64 [R1+0x4390], R24 ;  /* 0x0043901801007387 */ /* 0x0001e80000100a00 */
[----:B0-----:R-:W2:Y:S04]  /*45140*/  LDL.LU R24, [R1+0x230] ;  /* 0x0002300001187983 */ /* 0x001ea80000300800 */
[----:B------:R-:W2:Y:S04]  /*45150*/  LDL.LU R25, [R1+0x234] ;  /* 0x0002340001197983 */ /* 0x000ea80000300800 */
[----:B-1----:R-:W-:Y:S04]  /*45160*/  STL [R1+0x404c], R14 ;  /* 0x00404c0e01007387 */ /* 0x002fe80000100800 */
[----:B------:R-:W-:Y:S04]  /*45170*/  STL [R1+0x4048], R15 ;  /* 0x0040480f01007387 */ /* 0x000fe80000100800 */
[----:B------:R-:W-:Y:S04]  /*45180*/  STL [R1+0x4044], R18 ;  /* 0x0040441201007387 */ /* 0x000fe80000100800 */
[----:B------:R-:W-:Y:S04]  /*45190*/  STL [R1+0x4040], R19 ;  /* 0x0040401301007387 */ /* 0x000fe80000100800 */
[----:B------:R-:W-:Y:S04]  /*451a0*/  STL [R1+0x3ae0], R3 ;  /* 0x003ae00301007387 */ /* 0x000fe80000100800 */
[----:B------:R-:W2:Y:S04]  /*451b0*/  LDL.LU.64 R22, [R1+0x43a8] ;  /* 0x0043a80001167983 */ /* 0x000ea80000300a00 */
[----:B------:R-:W2:Y:S01]  /*451c0*/  LDL.LU.64 R20, [R1+0x43a0] ;  /* 0x0043a00001147983 */ /* 0x000ea20000300a00 */
[----:B----4-:R-:W-:-:S02]  /*451d0*/  IMAD.MOV.U32 R26, RZ, RZ, R29 ;  /* 0x000000ffff1a7224 */ /* 0x010fc400078e001d */
[----:B---3--:R-:W-:-:S07]  /*451e0*/  IMAD.MOV.U32 R27, RZ, RZ, R28 ;  /* 0x000000ffff1b7224 */ /* 0x008fce00078e001c */
        /* <DEDUP_REMOVED lines=28> */
[----:B------:R-:W-:Y:S01]  /*453b0*/  IMAD.MOV.U32 R29, RZ, RZ, R26 ;  /* 0x000000ffff1d7224 */ /* 0x000fe200078e001a */
[----:B------:R0:W-:Y:S01]  /*453c0*/  STL.64 [R1+0x380], R24 ;  /* 0x0003801801007387 */ /* 0x0001e20000100a00 */
[----:B------:R-:W-:-:S03]  /*453d0*/  IMAD.MOV.U32 R28, RZ, RZ, R27 ;  /* 0x000000ffff1c7224 */ /* 0x000fc600078e001b */
[----:B------:R-:W2:Y:S04]  /*453e0*/  LDL.LU.64 R26, [R1+0x4338] ;  /* 0x00433800011a7983 */ /* 0x000ea80000300a00 */
[----:B0-----:R-:W2:Y:S04]  /*453f0*/  LDL.LU.64 R24, [R1+0x4330] ;  /* 0x0043300001187983 */ /* 0x001ea80000300a00 */
[----:B------:R-:W-:Y:S04]  /*45400*/  STL [R1+0x4104], R28 ;  /* 0x0041041c01007387 */ /* 0x000fe80000100800 */
[----:B------:R-:W-:Y:S01]  /*45410*/  STL [R1+0x4100], R29 ;  /* 0x0041001d01007387 */ /* 0x000fe20000100800 */
[----:B--2---:R-:W-:Y:S03]  /*45420*/  HMMA.16816.F32 R20, R20, R6, R24 ;  /* 0x000000061414723c */ /* 0x004fe60000001818 */
[----:B------:R-:W2:Y:S04]  /*45430*/  LDL.LU.64 R26, [R1+0x4328] ;  /* 0x00432800011a7983 */ /* 0x000ea80000300a00 */
[----:B------:R-:W2:-:S12]  /*45440*/  LDL.LU.64 R24, [R1+0x4320] ;  /* 0x0043200001187983 */ /* 0x000e980000300a00 */
[----:B------:R-:W-:Y:S04]  /*45450*/  STL.64 [R1+0x2e0], R20 ;  /* 0x0002e01401007387 */ /* 0x000fe80000100a00 */
[----:B------:R-:W-:Y:S04]  /*45460*/  STL.64 [R1+0x2e8], R22 ;  /* 0x0002e81601007387 */ /* 0x000fe80000100a00 */
[----:B------:R-:W0:Y:S02]  /*45470*/  LDSM.16.MT88.4 R20, [R0+UR5+0x8100] ;  /* 0x008100050014783b */ /* 0x000e240008004200 */
[----:B0-----:R-:W-:-:S02]  /*45480*/  IMAD.MOV.U32 R2, RZ, RZ, R22 ;  /* 0x000000ffff027224 */ /* 0x001fc400078e0016 */
[----:B------:R0:W-:Y:S01]  /*45490*/  STL.64 [R1+0x50], R20 ;  /* 0x0000501401007387 */ /* 0x0001e20000100a00 */
[----:B------:R-:W-:-:S03]  /*454a0*/  IMAD.MOV.U32 R3, RZ, RZ, R23 ;  /* 0x000000ffff037224 */ /* 0x000fc600078e0017 */
[----:B------:R-:W2:Y:S04]  /*454b0*/  LDL.LU.64 R22, [R1+0x4318] ;  /* 0x0043180001167983 */ /* 0x000ea80000300a00 */
[----:B0-----:R-:W2:Y:S02]  /*454c0*/  LDL.LU.64 R20, [R1+0x4310] ;  /* 0x0043100001147983 */ /* 0x001ea40000300a00 */
[----:B--2---:R-:W-:-:S15]  /*454d0*/  HMMA.16816.F32 R24, R20, R10, R24 ;  /* 0x0000000a1418723c */ /* 0x004fde0000001818 */
[----:B------:R-:W-:-:S04]  /*454e0*/  NOP ;  /* 0x0000000000007918 */ /* 0x000fc80000000000 */
[----:B------:R-:W-:Y:S02]  /*454f0*/  IMAD.MOV.U32 R15, RZ, RZ, R26 ;  /* 0x000000ffff0f7224 */ /* 0x000fe400078e001a */
[----:B------:R-:W-:Y:S02]  /*45500*/  IMAD.MOV.U32 R14, RZ, RZ, R27 ;  /* 0x000000ffff0e7224 */ /* 0x000fe400078e001b */
[----:B------:R-:W-:Y:S01]  /*45510*/  IMAD.MOV.U32 R19, RZ, RZ, R24 ;  /* 0x000000ffff137224 */ /* 0x000fe200078e0018 */
[----:B------:R-:W2:Y:S01]  /*45520*/  LDL.LU.64 R26, [R1+0x4308] ;  /* 0x00430800011a7983 */ /* 0x000ea20000300a00 */
[----:B------:R-:W-:-:S03]  /*45530*/  IMAD.MOV.U32 R18, RZ, RZ, R25 ;  /* 0x000000ffff127224 */ /* 0x000fc600078e0019 */
[----:B------:R-:W2:Y:S04]  /*45540*/  LDL.LU.64 R24, [R1+0x4300] ;  /* 0x0043000001187983 */ /* 0x000ea80000300a00 */
[----:B------:R-:W-:Y:S04]  /*45550*/  STL.64 [R1+0x4298], R14 ;  /* 0x0042980e01007387 */ /* 0x000fe80000100a00 */
[----:B------:R0:W-:Y:S04]  /*45560*/  STL.64 [R1+0x4290], R12 ;  /* 0x0042900c01007387 */ /* 0x0001e80000100a00 */
[----:B------:R-:W-:Y:S04]  /*45570*/  STL [R1+0x41bc], R18 ;  /* 0x0041bc1201007387 */ /* 0x000fe80000100800 */
[----:B------:R-:W-:Y:S01]  /*45580*/  STL [R1+0x41b8], R19 ;  /* 0x0041b81301007387 */ /* 0x000fe20000100800 */
[----:B--2---:R-:W-:-:S15]  /*45590*/  HMMA.16816.F32 R20, R20, R6, R24 ;  /* 0x000000061414723c */ /* 0x004fde0000001818 */
[----:B------:R-:W-:-:S04]  /*455a0*/  NOP ;  /* 0x0000000000007918 */ /* 0x000fc80000000000 */
[----:B------:R1:W-:Y:S04]  /*455b0*/  STL.64 [R1+0x1c0], R20 ;  /* 0x0001c01401007387 */ /* 0x0003e80000100a00 */
[----:B0-----:R-:W2:Y:S04]  /*455c0*/  LDL.LU R12, [R1+0x2a0] ;  /* 0x0002a000010c7983 */ /* 0x001ea80000300800 */
[----:B------:R-:W2:Y:S04]  /*455d0*/  LDL.LU R13, [R1+0x2a4] ;  /* 0x0002a400010d7983 */ /* 0x000ea80000300800 */
[----:B------:R-:W3:Y:S04]  /*455e0*/  LDL.LU R14, [R1+0x2a8] ;  /* 0x0002a800010e7983 */ /* 0x000ee80000300800 */
[----:B------:R-:W3:Y:S04]  /*455f0*/  LDL.LU R15, [R1+0x2ac] ;  /* 0x0002ac00010f7983 */ /* 0x000ee80000300800 */
[----:B------:R-:W4:Y:S04]  /*45600*/  LDL.LU R24, [R1+0x40] ;  /* 0x0000400001187983 */ /* 0x000f280000300800 */
[----:B------:R-:W4:Y:S04]  /*45610*/  LDL.LU R25, [R1+0x44] ;  /* 0x0000440001197983 */ /* 0x000f280000300800 */
[----:B------:R-:W2:Y:S04]  /*45620*/  LDL.LU R26, [R1+0x48] ;  /* 0x00004800011a7983 */ /* 0x000ea80000300800 */
[----:B------:R-:W2:Y:S01]  /*45630*/  LDL.LU R27, [R1+0x4c] ;  /* 0x00004c00011b7983 */ /* 0x000ea20000300800 */
[----:B------:R-:W-:-:S03]  /*45640*/  IMAD.MOV.U32 R28, RZ, RZ, R22 ;  /* 0x000000ffff1c7224 */ /* 0x000fc600078e0016 */
[----:B-1----:R-:W3:Y:S01]  /*45650*/  LDL.LU R20, [R1+0x1a0] ;  /* 0x0001a00001147983 */ /* 0x002ee20000300800 */
[----:B------:R-:W-:-:S03]  /*45660*/  IMAD.MOV.U32 R29, RZ, RZ, R23 ;  /* 0x000000ffff1d7224 */ /* 0x000fc600078e0017 */
[----:B------:R-:W3:Y:S04]  /*45670*/  LDL.LU R21, [R1+0x1a4] ;  /* 0x0001a40001157983 */ /* 0x000ee80000300800 */
[----:B------:R-:W3:Y:S04]  /*45680*/  LDL.LU R22, [R1+0x1a8] ;  /* 0x0001a80001167983 */ /* 0x000ee80000300800 */
[----:B------:R-:W3:Y:S04]  /*45690*/  LDL.LU R23, [R1+0x1ac] ;  /* 0x0001ac0001177983 */ /* 0x000ee80000300800 */
[----:B--2---:R-:W-:Y:S04]  /*456a0*/  STL.64 [R1+0x42e8], R26 ;  /* 0x0042e81a01007387 */ /* 0x004fe80000100a00 */
[----:B----4-:R0:W-:Y:S04]  /*456b0*/  STL.64 [R1+0x42e0], R24 ;  /* 0x0042e01801007387 */ /* 0x0101e80000100a00 */
[----:B0-----:R-:W2:Y:S04]  /*456c0*/  LDL.LU R24, [R1+0x60] ;  /* 0x0000600001187983 */ /* 0x001ea80000300800 */
[----:B------:R-:W2:Y:S04]  /*456d0*/  LDL.LU R25, [R1+0x64] ;  /* 0x0000640001197983 */ /* 0x000ea80000300800 */
[----:B------:R-:W2:Y:S04]  /*456e0*/  LDL.LU R26, [R1+0x68] ;  /* 0x00006800011a7983 */ /* 0x000ea80000300800 */
[----:B------:R-:W2:Y:S04]  /*456f0*/  LDL.LU R27, [R1+0x6c] ;  /* 0x00006c00011b7983 */ /* 0x000ea80000300800 */
[----:B---3--:R-:W-:Y:S04]  /*45700*/  STL.64 [R1+0x42a8], R14 ;  /* 0x0042a80e01007387 */ /* 0x008fe80000100a00 */
[----:B------:R0:W-:Y:S04]  /*45710*/  STL.64 [R1+0x42a0], R12 ;  /* 0x0042a00c01007387 */ /* 0x0001e80000100a00 */
[----:B0-----:R-:W3:Y:S04]  /*45720*/  LDL.LU R12, [R1+0x2b0] ;  /* 0x0002b000010c7983 */ /* 0x001ee80000300800 */
[----:B------:R-:W3:Y:S04]  /*45730*/  LDL.LU R13, [R1+0x2b4] ;  /* 0x0002b400010d7983 */ /* 0x000ee80000300800 */
[----:B------:R-:W4:Y:S04]  /*45740*/  LDL.LU R14, [R1+0x2b8] ;  /* 0x0002b800010e7983 */ /* 0x000f280000300800 */
[----:B------:R-:W4:Y:S04]  /*45750*/  LDL.LU R15, [R1+0x2bc] ;  /* 0x0002bc00010f7983 */ /* 0x000f280000300800 */
[----:B----4-:R-:W-:Y:S04]  /*45760*/  STL.64 [R1+0x42c8], R14 ;  /* 0x0042c80e01007387 */ /* 0x010fe80000100a00 */
[----:B---3--:R0:W-:Y:S04]  /*45770*/  STL.64 [R1+0x42c0], R12 ;  /* 0x0042c00c01007387 */ /* 0x0081e80000100a00 */
[----:B0-----:R-:W3:Y:S04]  /*45780*/  LDL.LU R12, [R1+0x250] ;  /* 0x00025000010c7983 */ /* 0x001ee80000300800 */
[----:B------:R-:W3:Y:S04]  /*45790*/  LDL.LU R13, [R1+0x254] ;  /* 0x00025400010d7983 */ /* 0x000ee80000300800 */
[----:B------:R-:W4:Y:S04]  /*457a0*/  LDL.LU R14, [R1+0x258] ;  /* 0x00025800010e7983 */ /* 0x000f280000300800 */
[----:B------:R-:W4:Y:S01]  /*457b0*/  LDL.LU R15, [R1+0x25c] ;  /* 0x00025c00010f7983 */ /* 0x000f220000300800 */
[----:B--2---:R-:W-:Y:S03]  /*457c0*/  HMMA.16816.F32 R20, R24, R10, R20 ;  /* 0x0000000a1814723c */ /* 0x004fe60000001814 */
[----:B----4-:R-:W-:Y:S04]  /*457d0*/  STL.64 [R1+0x42d8], R14 ;  /* 0x0042d80e01007387 */ /* 0x010fe80000100a00 */
[----:B---3--:R0:W-:Y:S04]  /*457e0*/  STL.64 [R1+0x42d0], R12 ;  /* 0x0042d00c01007387 */ /* 0x0081e80000100a00 */
[----:B0-----:R-:W2:Y:S04]  /*457f0*/  LDL.LU R12, [R1+0x260] ;  /* 0x00026000010c7983 */ /* 0x001ea80000300800 */
[----:B------:R-:W2:Y:S04]  /*45800*/  LDL.LU R13, [R1+0x264] ;  /* 0x00026400010d7983 */ /* 0x000ea80000300800 */
[----:B------:R-:W3:Y:S04]  /*45810*/  LDL.LU R14, [R1+0x268] ;  /* 0x00026800010e7983 */ /* 0x000ee80000300800 */
[----:B------:R-:W3:Y:S04]  /*45820*/  LDL.LU R15, [R1+0x26c] ;  /* 0x00026c00010f7983 */ /* 0x000ee80000300800 */
[----:B---3--:R-:W-:Y:S04]  /*45830*/  STL.64 [R1+0x42f8], R14 ;  /* 0x0042f80e01007387 */ /* 0x008fe80000100a00 */
[----:B--2---:R0:W-:Y:S04]  /*45840*/  STL.64 [R1+0x42f0], R12 ;  /* 0x0042f00c01007387 */ /* 0x0041e80000100a00 */
[----:B0-----:R-:W2:Y:S04]  /*45850*/  LDL.LU R12, [R1+0x220] ;  /* 0x00022000010c7983 */ /* 0x001ea80000300800 */
[----:B------:R-:W2:Y:S04]  /*45860*/  LDL.LU R13, [R1+0x224] ;  /* 0x00022400010d7983 */ /* 0x000ea80000300800 */
[----:B------:R-:W2:Y:S04]  /*45870*/  LDL.LU R14, [R1+0x228] ;  /* 0x00022800010e7983 */ /* 0x000ea80000300800 */
[----:B------:R-:W2:Y:S04]  /*45880*/  LDL.LU R15, [R1+0x22c] ;  /* 0x00022c00010f7983 */ /* 0x000ea80000300800 */
[----:B------:R-:W-:Y:S04]  /*45890*/  STL [R1+0x41c4], R29 ;  /* 0x0041c41d01007387 */ /* 0x000fe80000100800 */
[----:B------:R-:W-:Y:S04]  /*458a0*/  STL [R1+0x41c0], R28 ;  /* 0x0041c01c01007387 */ /* 0x000fe80000100800 */
[----:B------:R-:W-:Y:S04]  /*458b0*/  STL.64 [R1+0x1a0], R20 ;  /* 0x0001a01401007387 */ /* 0x000fe80000100a00 */
[----:B------:R-:W-:Y:S04]  /*458c0*/  STL.64 [R1+0x1a8], R22 ;  /* 0x0001a81601007387 */ /* 0x000fe80000100a00 */
[----:B------:R-:W0:Y:S02]  /*458d0*/  LDSM.16.MT88.4 R20, [R0+UR5+0x8180] ;  /* 0x008180050014783b */ /* 0x000e240008004200 */
[----:B0-----:R-:W-:-:S02]  /*458e0*/  IMAD.MOV.U32 R29, RZ, RZ, R20 ;  /* 0x000000ffff1d7224 */ /* 0x001fc400078e0014 */
[----:B------:R-:W-:Y:S02]  /*458f0*/  IMAD.MOV.U32 R28, RZ, RZ, R21 ;  /* 0x000000ffff1c7224 */ /* 0x000fe400078e0015 */
[----:B------:R-:W-:Y:S02]  /*45900*/  IMAD.MOV.U32 R19, RZ, RZ, R22 ;  /* 0x000000ffff137224 */ /* 0x000fe400078e0016 */
[----:B------:R-:W-:Y:S02]  /*45910*/  IMAD.MOV.U32 R18, RZ, RZ, R23 ;  /* 0x000000ffff127224 */ /* 0x000fe400078e0017 */
[----:B------:R-:W0:Y:S04]  /*45920*/  LDSM.16.MT88.4 R20, [R0+UR5+0x8200] ;  /* 0x008200050014783b */ /* 0x000e280008004200 */
[----:B------:R-:W-:Y:S04]  /*45930*/  STL.64 [R1+0x4280], R18 ;  /* 0x0042801201007387 */ /* 0x000fe80000100a00 */
[----:B------:R1:W-:Y:S04]  /*45940*/  STL.64 [R1+0x4278], R16 ;  /* 0x0042781001007387 */ /* 0x0003e80000100a00 */
[----:B-1----:R-:W3:Y:S04]  /*45950*/  LDL.LU R16, [R1+0x290] ;  /* 0x0002900001107983 */ /* 0x002ee80000300800 */
[----:B------:R-:W3:Y:S04]  /*45960*/  LDL.LU R17, [R1+0x294] ;  /* 0x0002940001117983 */ /* 0x000ee80000300800 */
[----:B------:R-:W3:Y:S04]  /*45970*/  LDL.LU R18, [R1+0x298] ;  /* 0x0002980001127983 */ /* 0x000ee80000300800 */
[----:B------:R-:W3:Y:S04]  /*45980*/  LDL.LU R19, [R1+0x29c] ;  /* 0x00029c0001137983 */ /* 0x000ee80000300800 */
[----:B0-----:R-:W-:Y:S04]  /*45990*/  STL.64 [R1+0x4200], R22 ;  /* 0x0042001601007387 */ /* 0x001fe80000100a00 */
[----:B------:R0:W-:Y:S04]  /*459a0*/  STL.64 [R1+0x41f8], R20 ;  /* 0x0041f81401007387 */ /* 0x0001e80000100a00 */
[----:B0-----:R-:W4:Y:S04]  /*459b0*/  LDL.LU R20, [R1+0x160] ;  /* 0x0001600001147983 */ /* 0x001f280000300800 */
[----:B------:R-:W4:Y:S04]  /*459c0*/  LDL.LU R21, [R1+0x164] ;  /* 0x0001640001157983 */ /* 0x000f280000300800 */
[----:B------:R-:W3:Y:S04]  /*459d0*/  LDL.LU R22, [R1+0x168] ;  /* 0x0001680001167983 */ /* 0x000ee80000300800 */
[----:B------:R-:W3:Y:S01]  /*459e0*/  LDL.LU R23, [R1+0x16c] ;  /* 0x00016c0001177983 */ /* 0x000ee20000300800 */
[----:B--2---:R-:W-:Y:S03]  /*459f0*/  HMMA.16816.F32 R24, R24, R6, R12 ;  /* 0x000000061818723c */ /* 0x004fe6000000180c */
[----:B---3--:R-:W-:Y:S04]  /*45a00*/  STL.64 [R1+0x4270], R22 ;  /* 0x0042701601007387 */ /* 0x008fe80000100a00 */
[----:B----4-:R0:W-:Y:S04]  /*45a10*/  STL.64 [R1+0x4268], R20 ;  /* 0x0042681401007387 */ /* 0x0101e80000100a00 */
[----:B0-----:R-:W2:Y:S04]  /*45a20*/  LDL.LU R20, [R1+0x240] ;  /* 0x0002400001147983 */ /* 0x001ea80000300800 */
[----:B------:R-:W2:Y:S04]  /*45a30*/  LDL.LU R21, [R1+0x244] ;  /* 0x0002440001157983 */ /* 0x000ea80000300800 */
[----:B------:R-:W2:Y:S04]  /*45a40*/  LDL.LU R22, [R1+0x248] ;  /* 0x0002480001167983 */ /* 0x000ea80000300800 */
[----:B------:R-:W2:Y:S04]  /*45a50*/  LDL.LU R23, [R1+0x24c] ;  /* 0x00024c0001177983 */ /* 0x000ea80000300800 */
[----:B------:R-:W3:Y:S04]  /*45a60*/  LDL.LU.64 R14, [R1+0x42f8] ;  /* 0x0042f800010e7983 */ /* 0x000ee80000300a00 */
[----:B------:R-:W3:Y:S04]  /*45a70*/  LDL.LU.64 R12, [R1+0x42f0] ;  /* 0x0042f000010c7983 */ /* 0x000ee80000300a00 */
[----:B------:R-:W-:Y:S04]  /*45a80*/  STL.64 [R1+0x130], R24 ;  /* 0x0001301801007387 */ /* 0x000fe80000100a00 */
[----:B------:R-:W-:Y:S04]  /*45a90*/  STL.64 [R1+0x138], R26 ;  /* 0x0001381a01007387 */ /* 0x000fe80000100a00 */
[----:B------:R-:W0:Y:S04]  /*45aa0*/  LDSM.16.MT88.4 R24, [R0+UR5+0x8280] ;  /* 0x008280050018783b */ /* 0x000e280008004200 */
[----:B0-----:R-:W-:Y:S04]  /*45ab0*/  STL.64 [R1+0x60], R24 ;  /* 0x0000601801007387 */ /* 0x001fe80000100a00 */
        /* <DEDUP_REMOVED lines=24> */
[----:B------:R-:W4:-:S13]  /*45c40*/  LDL.LU.64 R12, [R1+0x4290] ;  /* 0x00429000010c7983 */ /* 0x000f1a0000300a00 */
[----:B------:R0:W-:Y:S04]  /*45c50*/  STL.64 [R1+0x110], R24 ;  /* 0x0001101801007387 */ /* 0x0001e80000100a00 */
[----:B------:R1:W-:Y:S04]  /*45c60*/  STL.64 [R1+0x118], R26 ;  /* 0x0001181a01007387 */ /* 0x0003e80000100a00 */
[----:B0-----:R-:W4:Y:S04]  /*45c70*/  LDL.LU R24, [R1+0x30] ;  /* 0x0000300001187983 */ /* 0x001f280000300800 */
[----:B------:R-:W4:Y:S04]  /*45c80*/  LDL.LU R25, [R1+0x34] ;  /* 0x0000340001197983 */ /* 0x000f280000300800 */
[----:B-1----:R-:W4:Y:S04]  /*45c90*/  LDL.LU R26, [R1+0x38] ;  /* 0x00003800011a7983 */ /* 0x002f280000300800 */
[----:B------:R-:W4:Y:S01]  /*45ca0*/  LDL.LU R27, [R1+0x3c] ;  /* 0x00003c00011b7983 */ /* 0x000f220000300800 */
[----:B------:R-:W-:-:S02]  /*45cb0*/  IMAD.MOV.U32 R6, RZ, RZ, R9 ;  /* 0x000000ffff067224 */ /* 0x000fc400078e0009 */
[----:B------:R-:W-:Y:S01]  /*45cc0*/  IMAD.MOV.U32 R7, RZ, RZ, R8 ;  /* 0x000000ffff077224 */ /* 0x000fe200078e0008 */
[----:B------:R-:W2:Y:S04]  /*45cd0*/  LDL.LU R9, [R1+0x428c] ;  /* 0x00428c0001097983 */ /* 0x000ea80000300800 */
[----:B------:R-:W2:Y:S01]  /*45ce0*/  LDL.LU R8, [R1+0x4288] ;  /* 0x0042880001087983 */ /* 0x000ea20000300800 */
[----:B----4-:R-:W-:-:S15]  /*45cf0*/  HMMA.16816.F32 R16, R24, R12, R16 ;  /* 0x0000000c1810723c */ /* 0x010fde0000001810 */
[----:B------:R-:W-:-:S04]  /*45d00*/  NOP ;  /* 0x0000000000007918 */ /* 0x000fc80000000000 */
[----:B------:R-:W-:Y:S04]  /*45d10*/  STL.64 [R1+0x170], R16 ;  /* 0x0001701001007387 */ /* 0x000fe80000100a00 */
[----:B------:R0:W-:Y:S04]  /*45d20*/  STL.64 [R1+0x178], R18 ;  /* 0x0001781201007387 */ /* 0x0001e80000100a00 */
[----:B0-----:R-:W4:Y:S04]  /*45d30*/  LDL.LU.64 R18, [R1+0x4280] ;  /* 0x0042800001127983 */ /* 0x001f280000300a00 */
[----:B------:R-:W2:Y:S02]  /*45d40*/  LDL.LU.64 R16, [R1+0x4278] ;  /* 0x0042780001107983 */ /* 0x000ea40000300a00 */
[----:B--2---:R-:W-:Y:S02]  /*45d50*/  HMMA.16816.F32 R24, R24, R16, R20 ;  /* 0x000000101818723c */ /* 0x004fe40000001814 */
[----:B------:R-:W2:Y:S04]  /*45d60*/  LDL.LU.64 R22, [R1+0x4270] ;  /* 0x0042700001167983 */ /* 0x000ea80000300a00 */
[----:B------:R-:W2:Y:S04]  /*45d70*/  LDL.LU.64 R20, [R1+0x4268] ;  /* 0x0042680001147983 */ /* 0x000ea80000300a00 */
[----:B------:R-:W-:Y:S09]  /*45d80*/  STL.64 [R1+0x4258], R16 ;  /* 0x0042581001007387 */ /* 0x000ff20000100a00 */
[----:B------:R-:W-:Y:S04]  /*45d90*/  STL.64 [R1+0x100], R24 ;  /* 0x0001001801007387 */ /* 0x000fe80000100a00 */
[----:B------:R-:W-:Y:S04]  /*45da0*/  STL.64 [R1+0x108], R26 ;  /* 0x0001081a01007387 */ /* 0x000fe80000100a00 */
[----:B---3--:R-:W-:Y:S04]  /*45db0*/  STL.64 [R1+0x4250], R14 ;  /* 0x0042500e01007387 */ /* 0x008fe80000100a00 */
[----:B------:R-:W-:Y:S01]  /*45dc0*/  STL.64 [R1+0x4248], R12 ;  /* 0x0042480c01007387 */ /* 0x000fe20000100a00 */
[----:B--2---:R-:W-:-:S15]  /*45dd0*/  HMMA.16816.F32 R20, R4, R12, R20 ;  /* 0x0000000c0414723c */ /* 0x004fde0000001814 */
[----:B------:R-:W-:-:S04]  /*45de0*/  NOP ;  /* 0x0000000000007918 */ /* 0x000fc80000000000 */
[----:B------:R0:W-:Y:S04]  /*45df0*/  STL.64 [R1+0xf0], R20 ;  /* 0x0000f01401007387 */ /* 0x0001e80000100a00 */
[----:B------:R4:W-:Y:S04]  /*45e00*/  STL.64 [R1+0xf8], R22 ;  /* 0x0000f81601007387 */ /* 0x0009e80000100a00 */
[----:B------:R-:W2:Y:S04]  /*45e10*/  LDL.LU R10, [R1+0x88] ;  /* 0x00008800010a7983 */ /* 0x000ea80000300800 */
[----:B------:R-:W2:Y:S01]  /*45e20*/  LDL.LU R11, [R1+0x8c] ;  /* 0x00008c00010b7983 */ /* 0x000ea20000300800 */
[----:B0-----:R-:W-:-:S02]  /*45e30*/  IMAD.MOV.U32 R20, RZ, RZ, R29 ;  /* 0x000000ffff147224 */ /* 0x001fc400078e001d */
[----:B------:R-:W-:Y:S02]  /*45e40*/  IMAD.MOV.U32 R21, RZ, RZ, R28 ;  /* 0x000000ffff157224 */ /* 0x000fe400078e001c */
[----:B----4-:R-:W-:Y:S02]  /*45e50*/  IMAD.MOV.U32 R22, RZ, RZ, R19 ;  /* 0x000000ffff167224 */ /* 0x010fe400078e0013 */
[----:B------:R-:W-:Y:S02]  /*45e60*/  IMAD.MOV.U32 R23, RZ, RZ, R18 ;  /* 0x000000ffff177224 */ /* 0x000fe400078e0012 */
[----:B------:R-:W0:Y:S04]  /*45e70*/  LDSM.16.MT88.4 R16, [R0+UR5+0x8300] ;  /* 0x008300050010783b */ /* 0x000e280008004200 */
[----:B--2---:R-:W-:Y:S04]  /*45e80*/  STL.64 [R1+0x41e0], R10 ;  /* 0x0041e00a01007387 */ /* 0x004fe80000100a00 */
[----:B------:R1:W-:Y:S04]  /*45e90*/  STL.64 [R1+0x41d8], R8 ;  /* 0x0041d80801007387 */ /* 0x0003e80000100a00 */
[----:B-1----:R-:W2:Y:S04]  /*45ea0*/  LDL.LU R8, [R1+0xb0] ;  /* 0x0000b00001087983 */ /* 0x002ea80000300800 */
[----:B------:R-:W2:Y:S04]  /*45eb0*/  LDL.LU R9, [R1+0xb4] ;  /* 0x0000b40001097983 */ /* 0x000ea80000300800 */
[----:B------:R-:W3:Y:S04]  /*45ec0*/  LDL.LU R10, [R1+0xb8] ;  /* 0x0000b800010a7983 */ /* 0x000ee80000300800 */
[----:B------:R-:W3:Y:S04]  /*45ed0*/  LDL.LU R11, [R1+0xbc] ;  /* 0x0000bc00010b7983 */ /* 0x000ee80000300800 */
[----:B------:R1:W-:Y:S04]  /*45ee0*/  STL.64 [R1+0x4230], R22 ;  /* 0x0042301601007387 */ /* 0x0003e80000100a00 */
[----:B------:R4:W-:Y:S01]  /*45ef0*/  STL.64 [R1+0x4228], R20 ;  /* 0x0042281401007387 */ /* 0x0009e20000100a00 */
[----:B-1----:R-:W-:-:S03]  /*45f00*/  IMAD.MOV.U32 R22, RZ, RZ, R2 ;  /* 0x000000ffff167224 */ /* 0x002fc600078e0002 */
[----:B----4-:R-:W4:Y:S04]  /*45f10*/  LDL.LU R20, [R1+0x50] ;  /* 0x0000500001147983 */ /* 0x010f280000300800 */
[----:B------:R-:W4:Y:S04]  /*45f20*/  LDL.LU R21, [R1+0x54] ;  /* 0x0000540001157983 */ /* 0x000f280000300800 */
[----:B------:R-:W4:Y:S04]  /*45f30*/  LDL.LU R2, [R1+0x4260] ;  /* 0x0042600001027983 */ /* 0x000f280000300800 */
[----:B------:R-:W4:Y:S04]  /*45f40*/  LDL.LU R12, [R1+0x270] ;  /* 0x00027000010c7983 */ /* 0x000f280000300800 */
[----:B------:R-:W4:Y:S04]  /*45f50*/  LDL.LU R13, [R1+0x274] ;  /* 0x00027400010d7983 */ /* 0x000f280000300800 */
[----:B------:R-:W4:Y:S04]  /*45f60*/  LDL.LU R14, [R1+0x278] ;  /* 0x00027800010e7983 */ /* 0x000f280000300800 */
[----:B------:R-:W4:Y:S04]  /*45f70*/  LDL.LU R15, [R1+0x27c] ;  /* 0x00027c00010f7983 */ /* 0x000f280000300800 */
[----:B---3--:R-:W-:Y:S04]  /*45f80*/  STL.64 [R1+0x41f0], R10 ;  /* 0x0041f00a01007387 */ /* 0x008fe80000100a00 */
[----:B--2---:R1:W-:Y:S04]  /*45f90*/  STL.64 [R1+0x41e8], R8 ;  /* 0x0041e80801007387 */ /* 0x0043e80000100a00 */
[----:B-1----:R-:W2:Y:S04]  /*45fa0*/  LDL.LU R8, [R1+0xc0] ;  /* 0x0000c00001087983 */ /* 0x002ea80000300800 */
[----:B------:R-:W2:Y:S04]  /*45fb0*/  LDL.LU R9, [R1+0xc4] ;  /* 0x0000c40001097983 */ /* 0x000ea80000300800 */
[----:B------:R-:W3:Y:S04]  /*45fc0*/  LDL.LU R10, [R1+0xc8] ;  /* 0x0000c800010a7983 */ /* 0x000ee80000300800 */
[----:B------:R-:W3:Y:S04]  /*45fd0*/  LDL.LU R11, [R1+0xcc] ;  /* 0x0000cc00010b7983 */ /* 0x000ee80000300800 */
[----:B---3--:R-:W-:Y:S04]  /*45fe0*/  STL.64 [R1+0x4210], R10 ;  /* 0x0042100a01007387 */ /* 0x008fe80000100a00 */
[----:B--2---:R1:W-:Y:S04]  /*45ff0*/  STL.64 [R1+0x4208], R8 ;  /* 0x0042080801007387 */ /* 0x0043e80000100a00 */
[----:B-1----:R-:W2:Y:S04]  /*46000*/  LDL.LU R8, [R1+0x2f0] ;  /* 0x0002f00001087983 */ /* 0x002ea80000300800 */
[----:B------:R-:W2:Y:S04]  /*46010*/  LDL.LU R9, [R1+0x2f4] ;  /* 0x0002f40001097983 */ /* 0x000ea80000300800 */
[----:B------:R-:W3:Y:S04]  /*46020*/  LDL.LU R10, [R1+0x2f8] ;  /* 0x0002f800010a7983 */ /* 0x000ee80000300800 */
[----:B------:R-:W3:Y:S01]  /*46030*/  LDL.LU R11, [R1+0x2fc] ;  /* 0x0002fc00010b7983 */ /* 0x000ee20000300800 */
[----:B0-----:R-:W-:-:S02]  /*46040*/  IMAD.MOV.U32 R27, RZ, RZ, R16 ;  /* 0x000000ffff1b7224 */ /* 0x001fc400078e0010 */
[----:B------:R-:W-:Y:S02]  /*46050*/  IMAD.MOV.U32 R26, RZ, RZ, R17 ;  /* 0x000000ffff1a7224 */ /* 0x000fe400078e0011 */
[----:B------:R-:W-:Y:S02]  /*46060*/  IMAD.MOV.U32 R25, RZ, RZ, R18 ;  /* 0x000000ffff197224 */ /* 0x000fe400078e0012 */
[----:B------:R-:W-:Y:S02]  /*46070*/  IMAD.MOV.U32 R24, RZ, RZ, R19 ;  /* 0x000000ffff187224 */ /* 0x000fe400078e0013 */
[----:B------:R-:W0:Y:S04]  /*46080*/  LDSM.16.MT88.4 R16, [R0+UR5+0x8380] ;  /* 0x008380050010783b */ /* 0x000e280008004200 */
        /* <DEDUP_REMOVED lines=10> */
[----:B------:R-:W2:Y:S04]  /*46130*/  LDL.LU R10, [R1+0x328] ;  /* 0x00032800010a7983 */ /* 0x000ea80000300800 */
[----:B------:R-:W2:Y:S04]  /*46140*/  LDL.LU R11, [R1+0x32c] ;  /* 0x00032c00010b7983 */ /* 0x000ea80000300800 */
[----:B------:R-:W-:Y:S04]  /*46150*/  STL.64 [R1+0x41d0], R26 ;  /* 0x0041d01a01007387 */ /* 0x000fe80000100a00 */
[----:B------:R1:W-:Y:S04]  /*46160*/  STL.64 [R1+0x41c8], R24 ;  /* 0x0041c81801007387 */ /* 0x0003e80000100a00 */
[----:B-1----:R-:W3:Y:S04]  /*46170*/  LDL.LU.64 R24, [R1+0x60] ;  /* 0x0000600001187983 */ /* 0x002ee80000300a00 */
[----:B------:R-:W2:Y:S04]  /*46180*/  LDL.LU.64 R26, [R1+0x68] ;  /* 0x00006800011a7983 */ /* 0x000ea80000300a00 */
[----:B0-----:R0:W-:Y:S04]  /*46190*/  STL.64 [R1], R16 ;  /* 0x0000001001007387 */ /* 0x0011e80000100a00 */
[----:B------:R-:W-:Y:S04]  /*461a0*/  STL.64 [R1+0x8], R18 ;  /* 0x0000081201007387 */ /* 0x000fe80000100a00 */
[----:B0-----:R-:W4:Y:S02]  /*461b0*/  LDL.LU.64 R16, [R1+0x4258] ;  /* 0x0042580001107983 */ /* 0x001f240000300a00 */
[----:B----4-:R-:W-:Y:S02]  /*461c0*/  HMMA.16816.F32 R4, R4, R16, R12 ;  /* 0x000000100404723c */ /* 0x010fe4000000180c */
[----:B------:R-:W4:Y:S04]  /*461d0*/  LDL.LU.64 R14, [R1+0x4250] ;  /* 0x00425000010e7983 */ /* 0x000f280000300a00 */
[----:B------:R-:W2:-:S13]  /*461e0*/  LDL.LU.64 R12, [R1+0x4248] ;  /* 0x00424800010c7983 */ /* 0x000e9a0000300a00 */
[----:B------:R-:W-:Y:S04]  /*461f0*/  STL.64 [R1+0xa0], R4 ;  /* 0x0000a00401007387 */ /* 0x000fe80000100a00 */
[----:B------:R-:W-:Y:S04]  /*46200*/  STL.64 [R1+0xa8], R6 ;  /* 0x0000a80601007387 */ /* 0x000fe80000100a00 */
[----:B------:R-:W0:Y:S04]  /*46210*/  LDSM.16.MT88.4 R4, [R2+UR5+0x8000] ;  /* 0x008000050204783b */ /* 0x000e280008004200 */
[----:B0-----:R-:W-:Y:S04]  /*46220*/  STL.64 [R1+0x4140], R6 ;  /* 0x0041400601007387 */ /* 0x001fe80000100a00 */
[----:B------:R0:W-:Y:S04]  /*46230*/  STL.64 [R1+0x4138], R4 ;  /* 0x0041380401007387 */ /* 0x0001e80000100a00 */
[----:B0-----:R-:W3:Y:S04]  /*46240*/  LDL.LU R4, [R1+0x310] ;  /* 0x0003100001047983 */ /* 0x001ee80000300800 */
[----:B------:R-:W3:Y:S04]  /*46250*/  LDL.LU R5, [R1+0x314] ;  /* 0x0003140001057983 */ /* 0x000ee80000300800 */
[----:B------:R-:W3:Y:S04]  /*46260*/  LDL.LU R6, [R1+0x318] ;  /* 0x0003180001067983 */ /* 0x000ee80000300800 */
[----:B------:R-:W3:Y:S01]  /*46270*/  LDL.LU R7, [R1+0x31c] ;  /* 0x00031c0001077983 */ /* 0x000ee20000300800 */
[----:B------:R-:W-:-:S07]  /*46280*/  IMAD.MOV.U32 R23, RZ, RZ, R3 ;  /* 0x000000ffff177224 */ /* 0x000fce00078e0003 */
[----:B--2---:R-:W-:-:S15]  /*46290*/  HMMA.16816.F32 R8, R20, R12, R8 ;  /* 0x0000000c1408723c */ /* 0x004fde0000001808 */
[----:B------:R-:W-:-:S04]  /*462a0*/  NOP ;  /* 0x0000000000007918 */ /* 0x000fc80000000000 */
[----:B------:R-:W-:Y:S04]  /*462b0*/  STL.64 [R1+0x90], R8 ;  /* 0x0000900801007387 */ /* 0x000fe80000100a00 */
[----:B------:R-:W-:Y:S04]  /*462c0*/  STL.64 [R1+0x98], R10 ;  /* 0x0000980a01007387 */ /* 0x000fe80000100a00 */
[----:B------:R-:W0:Y:S01]  /*462d0*/  LDSM.16.MT88.4 R8, [R2+UR5+0x8080] ;  /* 0x008080050208783b */ /* 0x000e220008004200 */
[----:B---3--:R-:W-:Y:S03]  /*462e0*/  HMMA.16816.F32 R4, R20, R16, R4 ;  /* 0x000000101404723c */ /* 0x008fe60000001804 */
[----:B------:R-:W1:Y:S01]  /*462f0*/  LDSM.16.MT88.4 R20, [R2+UR5+0x8100] ;  /* 0x008100050214783b */ /* 0x000e620008004200 */
[----:B0-----:R-:W-:-:S02]  /*46300*/  IMAD.MOV.U32 R18, RZ, RZ, R10 ;  /* 0x000000ffff127224 */ /* 0x001fc400078e000a */
[----:B------:R-:W-:Y:S02]  /*46310*/  IMAD.MOV.U32 R19, RZ, RZ, R11 ;  /* 0x000000ffff137224 */ /* 0x000fe400078e000b */
[----:B------:R-:W-:Y:S01]  /*46320*/  IMAD.MOV.U32 R29, RZ, RZ, R8 ;  /* 0x000000ffff1d7224 */ /* 0x000fe200078e0008 */
[----:B------:R-:W2:Y:S01]  /*46330*/  LDL.LU.64 R10, [R1+0x4240] ;  /* 0x00424000010a7983 */ /* 0x000ea20000300a00 */
[----:B------:R-:W-:-:S03]  /*46340*/  IMAD.MOV.U32 R28, RZ, RZ, R9 ;  /* 0x000000ffff1c7224 */ /* 0x000fc600078e0009 */
[----:B------:R-:W2:Y:S06]  /*46350*/  LDL.LU.64 R8, [R1+0x4238] ;  /* 0x0042380001087983 */ /* 0x000eac0000300a00 */
[----:B------:R1:W-:Y:S04]  /*46360*/  STL.64 [R1+0x160], R4 ;  /* 0x0001600401007387 */ /* 0x0003e80000100a00 */
[----:B------:R0:W-:Y:S01]  /*46370*/  STL.64 [R1+0x168], R6 ;  /* 0x0001680601007387 */ /* 0x0001e20000100a00 */
[----:B-1----:R-:W-:-:S02]  /*46380*/  IMAD.MOV.U32 R5, RZ, RZ, R22 ;  /* 0x000000ffff057224 */ /* 0x002fc400078e0016 */
[----:B------:R-:W-:Y:S02]  /*46390*/  IMAD.MOV.U32 R4, RZ, RZ, R23 ;  /* 0x000000ffff047224 */ /* 0x000fe400078e0017 */
[----:B0-----:R-:W-:Y:S01]  /*463a0*/  IMAD.MOV.U32 R7, RZ, RZ, R20 ;  /* 0x000000ffff077224 */ /* 0x001fe200078e0014 */
[----:B------:R-:W2:Y:S01]  /*463b0*/  LDL.LU.64 R22, [R1+0x4230] ;  /* 0x0042300001167983 */ /* 0x000ea20000300a00 */
[----:B------:R-:W-:-:S03]  /*463c0*/  IMAD.MOV.U32 R6, RZ, RZ, R21 ;  /* 0x000000ffff067224 */ /* 0x000fc600078e0015 */
        /* <DEDUP_REMOVED lines=24> */
[----:B------:R1:W-:Y:S01]  /*46550*/  STL.64 [R1+0xe8], R22 ;  /* 0x0000e81601007387 */ /* 0x0003e20000100a00 */
[----:B0-----:R-:W-:Y:S02]  /*46560*/  IMAD.MOV.U32 R21, RZ, RZ, R26 ;  /* 0x000000ffff157224 */ /* 0x001fe400078e001a */
[----:B------:R-:W-:Y:S02]  /*46570*/  IMAD.MOV.U32 R20, RZ, RZ, R27 ;  /* 0x000000ffff147224 */ /* 0x000fe400078e001b */
[----:B-1----:R-:W-:Y:S02]  /*46580*/  IMAD.MOV.U32 R23, RZ, RZ, R24 ;  /* 0x000000ffff177224 */ /* 0x002fe400078e0018 */
[----:B------:R-:W-:Y:S01]  /*46590*/  IMAD.MOV.U32 R22, RZ, RZ, R25 ;  /* 0x000000ffff167224 */ /* 0x000fe200078e0019 */
[----:B--2---:R-:W-:Y:S01]  /*465a0*/  HMMA.16816.F32 R8, R24, R12, R8 ;  /* 0x0000000c1808723c */ /* 0x004fe20000001808 */
[----:B------:R-:W2:Y:S04]  /*465b0*/  LDL.LU.64 R26, [R1+0x41d0] ;  /* 0x0041d000011a7983 */ /* 0x000ea80000300a00 */
[----:B------:R-:W3:-:S14]  /*465c0*/  LDL.LU.64 R24, [R1+0x41c8] ;  /* 0x0041c80001187983 */ /* 0x000edc0000300a00 */
[----:B------:R-:W-:Y:S01]  /*465d0*/  STL.64 [R1+0xd0], R8 ;  /* 0x0000d00801007387 */ /* 0x000fe20000100a00 */
[----:B------:R-:W-:-:S03]  /*465e0*/  IMAD.MOV.U32 R3, RZ, RZ, R11 ;  /* 0x000000ffff037224 */ /* 0x000fc600078e000b */
[----:B------:R-:W-:Y:S04]  /*465f0*/  STL [R1+0xd8], R10 ;  /* 0x0000d80a01007387 */ /* 0x000fe80000100800 */
[----:B------:R-:W0:Y:S04]  /*46600*/  LDSM.16.MT88.4 R8, [R2+UR5+0x8180] ;  /* 0x008180050208783b */ /* 0x000e280008004200 */
[----:B----4-:R-:W-:Y:S04]  /*46610*/  STL.64 [R1+0x41a0], R14 ;  /* 0x0041a00e01007387 */ /* 0x010fe80000100a00 */
[----:B------:R-:W-:Y:S04]  /*46620*/  STL.64 [R1+0x4198], R12 ;  /* 0x0041980c01007387 */ /* 0x000fe80000100a00 */
[----:B------:R-:W-:Y:S04]  /*46630*/  STL [R1+0x3fd8], R3 ;  /* 0x003fd80301007387 */ /* 0x000fe80000100800 */
[----:B0-----:R0:W-:Y:S04]  /*46640*/  STL.64 [R1+0x40e0], R10 ;  /* 0x0040e00a01007387 */ /* 0x0011e80000100a00 */
[----:B------:R1:W-:Y:S01]  /*46650*/  STL.64 [R1+0x40d8], R8 ;  /* 0x0040d80801007387 */ /* 0x0003e20000100a00 */
[----:B0-----:R-:W-:-:S02]  /*46660*/  IMAD.MOV.U32 R10, RZ, RZ, R5 ;  /* 0x000000ffff0a7224 */ /* 0x001fc400078e0005 */
[----:B------:R-:W-:Y:S02]  /*46670*/  IMAD.MOV.U32 R11, RZ, RZ, R4 ;  /* 0x000000ffff0b7224 */ /* 0x000fe400078e0004 */
[----:B-1----:R-:W-:Y:S02]  /*46680*/  IMAD.MOV.U32 R8, RZ, RZ, R7 ;  /* 0x000000ffff087224 */ /* 0x002fe400078e0007 */
[----:B------:R-:W-:Y:S01]  /*46690*/  IMAD.MOV.U32 R9, RZ, RZ, R6 ;  /* 0x000000ffff097224 */ /* 0x000fe200078e0006 */
[----:B------:R-:W-:Y:S04]  /*466a0*/  STL.64 [R1+0x4110], R10 ;  /* 0x0041100a01007387 */ /* 0x000fe80000100a00 */
[----:B------:R0:W-:Y:S04]  /*466b0*/  STL.64 [R1+0x4108], R8 ;  /* 0x0041080801007387 */ /* 0x0001e80000100a00 */
[----:B0-----:R-:W4:Y:S04]  /*466c0*/  LDL.LU R8, [R1+0x330] ;  /* 0x0003300001087983 */ /* 0x001f280000300800 */
[----:B------:R-:W4:Y:S04]  /*466d0*/  LDL.LU R9, [R1+0x334] ;  /* 0x0003340001097983 */ /* 0x000f280000300800 */
[----:B------:R-:W2:Y:S04]  /*466e0*/  LDL.LU R10, [R1+0x338] ;  /* 0x00033800010a7983 */ /* 0x000ea80000300800 */
[----:B------:R-:W2:Y:S04]  /*466f0*/  LDL.LU R11, [R1+0x33c] ;  /* 0x00033c00010b7983 */ /* 0x000ea80000300800 */
[----:B------:R-:W2:Y:S04]  /*46700*/  LDL.LU R4, [R1] ;  /* 0x0000000001047983 */ /* 0x000ea80000300800 */
[----:B------:R-:W2:Y:S04]  /*46710*/  LDL.LU R5, [R1+0x4] ;  /* 0x0000040001057983 */ /* 0x000ea80000300800 */
[----:B------:R-:W2:Y:S04]  /*46720*/  LDL.LU R6, [R1+0x8] ;  /* 0x0000080001067983 */ /* 0x000ea80000300800 */
[----:B------:R-:W2:Y:S04]  /*46730*/  LDL.LU R7, [R1+0xc] ;  /* 0x00000c0001077983 */ /* 0x000ea80000300800 */
[----:B--2---:R-:W-:Y:S04]  /*46740*/  STL.64 [R1+0x4170], R6 ;  /* 0x0041700601007387 */ /* 0x004fe80000100a00 */
[----:B------:R-:W-:Y:S04]  /*46750*/  STL.64 [R1+0x4168], R4 ;  /* 0x0041680401007387 */ /* 0x000fe80000100a00 */
[----:B------:R-:W-:Y:S04]  /*46760*/  STL.64 [R1+0x4120], R10 ;  /* 0x0041200a01007387 */ /* 0x000fe80000100a00 */
[----:B----4-:R0:W-:Y:S04]  /*46770*/  STL.64 [R1+0x4118], R8 ;  /* 0x0041180801007387 */ /* 0x0101e80000100a00 */
[----:B0-----:R-:W2:Y:S04]  /*46780*/  LDL.LU R8, [R1+0x280] ;  /* 0x0002800001087983 */ /* 0x001ea80000300800 */
[----:B------:R-:W2:Y:S04]  /*46790*/  LDL.LU R9, [R1+0x284] ;  /* 0x0002840001097983 */ /* 0x000ea80000300800 */
[----:B------:R-:W4:Y:S04]  /*467a0*/  LDL.LU R10, [R1+0x288] ;  /* 0x00028800010a7983 */ /* 0x000f280000300800 */
[----:B------:R-:W4:Y:S01]  /*467b0*/  LDL.LU R11, [R1+0x28c] ;  /* 0x00028c00010b7983 */ /* 0x000f220000300800 */
[----:B---3--:R-:W-:-:S02]  /*467c0*/  IMAD.MOV.U32 R6, RZ, RZ, R25 ;  /* 0x000000ffff067224 */ /* 0x008fc400078e0019 */
[----:B------:R-:W-:Y:S02]  /*467d0*/  IMAD.MOV.U32 R7, RZ, RZ, R24 ;  /* 0x000000ffff077224 */ /* 0x000fe400078e0018 */
[----:B------:R-:W-:Y:S02]  /*467e0*/  IMAD.MOV.U32 R4, RZ, RZ, R27 ;  /* 0x000000ffff047224 */ /* 0x000fe400078e001b */
[----:B------:R-:W-:Y:S01]  /*467f0*/  IMAD.MOV.U32 R5, RZ, RZ, R26 ;  /* 0x000000ffff057224 */ /* 0x000fe200078e001a */
[----:B------:R-:W-:Y:S04]  /*46800*/  STL.64 [R1+0x41b0], R6 ;  /* 0x0041b00601007387 */ /* 0x000fe80000100a00 */
[----:B------:R-:W-:Y:S01]  /*46810*/  STL.64 [R1+0x41a8], R4 ;  /* 0x0041a80401007387 */ /* 0x000fe20000100a00 */
[----:B------:R-:W-:-:S02]  /*46820*/  IMAD.MOV.U32 R12, RZ, RZ, R23 ;  /* 0x000000ffff0c7224 */ /* 0x000fc400078e0017 */
[----:B------:R-:W-:Y:S01]  /*46830*/  IMAD.MOV.U32 R13, RZ, RZ, R22 ;  /* 0x000000ffff0d7224 */ /* 0x000fe200078e0016 */
[----:B------:R-:W-:Y:S04]  /*46840*/  LDSM.16.MT88.4 R24, [R2+UR5+0x8280] ;  /* 0x008280050218783b */ /* 0x000fe80008004200 */
[----:B----4-:R-:W-:Y:S04]  /*46850*/  STL.64 [R1+0x4130], R10 ;  /* 0x0041300a01007387 */ /* 0x010fe80000100a00 */
[----:B--2---:R0:W-:Y:S04]  /*46860*/  STL.64 [R1+0x4128], R8 ;  /* 0x0041280801007387 */ /* 0x0041e80000100a00 */
        /* <DEDUP_REMOVED lines=8> */
[----:B------:R-:W3:Y:S04]  /*468f0*/  LDL.LU R10, [R1+0x2c8] ;  /* 0x0002c800010a7983 */ /* 0x000ee80000300800 */
[----:B------:R-:W3:Y:S04]  /*46900*/  LDL.LU R11, [R1+0x2cc] ;  /* 0x0002cc00010b7983 */ /* 0x000ee80000300800 */
[----:B------:R-:W4:Y:S04]  /*46910*/  LDL.LU R4, [R1+0x370] ;  /* 0x0003700001047983 */ /* 0x000f280000300800 */
[----:B------:R-:W4:Y:S04]  /*46920*/  LDL.LU R5, [R1+0x374] ;  /* 0x0003740001057983 */ /* 0x000f280000300800 */
[----:B------:R-:W4:Y:S04]  /*46930*/  LDL.LU R6, [R1+0x378] ;  /* 0x0003780001067983 */ /* 0x000f280000300800 */
[----:B------:R-:W4:Y:S04]  /*46940*/  LDL.LU R7, [R1+0x37c] ;  /* 0x00037c0001077983 */ /* 0x000f280000300800 */
[----:B---3--:R-:W-:Y:S04]  /*46950*/  STL.64 [R1+0x4160], R10 ;  /* 0x0041600a01007387 */ /* 0x008fe80000100a00 */
[----:B--2---:R0:W-:Y:S04]  /*46960*/  STL.64 [R1+0x4158], R8 ;  /* 0x0041580801007387 */ /* 0x0041e80000100a00 */
[----:B0-----:R-:W2:Y:S04]  /*46970*/  LDL.LU R8, [R1+0x350] ;  /* 0x0003500001087983 */ /* 0x001ea80000300800 */
[----:B------:R-:W2:Y:S04]  /*46980*/  LDL.LU R9, [R1+0x354] ;  /* 0x0003540001097983 */ /* 0x000ea80000300800 */
[----:B------:R-:W3:Y:S04]  /*46990*/  LDL.LU R10, [R1+0x358] ;  /* 0x00035800010a7983 */ /* 0x000ee80000300800 */
[----:B------:R-:W3:Y:S01]  /*469a0*/  LDL.LU R11, [R1+0x35c] ;  /* 0x00035c00010b7983 */ /* 0x000ee20000300800 */
[----:B------:R-:W-:-:S02]  /*469b0*/  IMAD.MOV.U32 R14, RZ, RZ, R21 ;  /* 0x000000ffff0e7224 */ /* 0x000fc400078e0015 */
[----:B------:R-:W-:Y:S02]  /*469c0*/  IMAD.MOV.U32 R15, RZ, RZ, R20 ;  /* 0x000000ffff0f7224 */ /* 0x000fe400078e0014 */
[----:B------:R-:W0:Y:S04]  /*469d0*/  LDSM.16.MT88.4 R20, [R2+UR5+0x8200] ;  /* 0x008200050214783b */ /* 0x000e280008004200 */
[----:B---3--:R-:W-:Y:S04]  /*469e0*/  STL.64 [R1+0x4180], R10 ;  /* 0x0041800a01007387 */ /* 0x008fe80000100a00 */
[----:B--2---:R1:W-:Y:S04]  /*469f0*/  STL.64 [R1+0x4178], R8 ;  /* 0x0041780801007387 */ /* 0x0043e80000100a00 */
[----:B-1----:R-:W2:Y:S04]  /*46a00*/  LDL.LU R8, [R1+0x360] ;  /* 0x0003600001087983 */ /* 0x002ea80000300800 */
[----:B------:R-:W2:Y:S04]  /*46a10*/  LDL.LU R9, [R1+0x364] ;  /* 0x0003640001097983 */ /* 0x000ea80000300800 */
[----:B------:R-:W3:Y:S04]  /*46a20*/  LDL.LU R10, [R1+0x368] ;  /* 0x00036800010a7983 */ /* 0x000ee80000300800 */
[----:B------:R-:W3:Y:S01]  /*46a30*/  LDL.LU R11, [R1+0x36c] ;  /* 0x00036c00010b7983 */ /* 0x000ee20000300800 */
[----:B----4-:R-:W-:Y:S03]  /*46a40*/  HMMA.16816.F32 R12, R12, R16, R4 ;  /* 0x000000100c0c723c */ /* 0x010fe60000001804 */
[----:B---3--:R-:W-:Y:S04]  /*46a50*/  STL.64 [R1+0x4190], R10 ;  /* 0x0041900a01007387 */ /* 0x008fe80000100a00 */
[----:B--2---:R1:W-:Y:S04]  /*46a60*/  STL.64 [R1+0x4188], R8 ;  /* 0x0041880801007387 */ /* 0x0043e80000100a00 */
[----:B-1----:R-:W2:Y:S04]  /*46a70*/  LDL.LU R8, [R1+0x3a0] ;  /* 0x0003a00001087983 */ /* 0x002ea80000300800 */
[----:B------:R-:W2:Y:S04]  /*46a80*/  LDL.LU R9, [R1+0x3a4] ;  /* 0x0003a40001097983 */ /* 0x000ea80000300800 */
[----:B------:R-:W2:Y:S04]  /*46a90*/  LDL.LU R10, [R1+0x3a8] ;  /* 0x0003a800010a7983 */ /* 0x000ea80000300800 */
[----:B------:R-:W2:Y:S04]  /*46aa0*/  LDL.LU R11, [R1+0x3ac] ;  /* 0x0003ac00010b7983 */ /* 0x000ea80000300800 */
[----:B0-----:R-:W-:Y:S04]  /*46ab0*/  STL.64 [R1+0x40c0], R22 ;  /* 0x0040c01601007387 */ /* 0x001fe80000100a00 */
[----:B------:R0:W-:Y:S04]  /*46ac0*/  STL.64 [R1+0x40b8], R20 ;  /* 0x0040b81401007387 */ /* 0x0001e80000100a00 */
[----:B0-----:R-:W3:Y:S04]  /*46ad0*/  LDL.LU R20, [R1+0x210] ;  /* 0x0002100001147983 */ /* 0x001ee80000300800 */
[----:B------:R-:W3:Y:S04]  /*46ae0*/  LDL.LU R21, [R1+0x214] ;  /* 0x0002140001157983 */ /* 0x000ee80000300800 */
[----:B------:R-:W3:Y:S04]  /*46af0*/  LDL.LU R22, [R1+0x218] ;  /* 0x0002180001167983 */ /* 0x000ee80000300800 */
[----:B------:R-:W3:Y:S04]  /*46b00*/  LDL.LU R23, [R1+0x21c] ;  /* 0x00021c0001177983 */ /* 0x000ee80000300800 */
[----:B------:R0:W-:Y:S04]  /*46b10*/  STL.64 [R1+0x40a0], R26 ;  /* 0x0040a01a01007387 */ /* 0x0001e80000100a00 */
[----:B------:R1:W-:Y:S01]  /*46b20*/  STL.64 [R1+0x4098], R24 ;  /* 0x0040981801007387 */ /* 0x0003e20000100a00 */
[----:B0-----:R-:W-:-:S02]  /*46b30*/  IMAD.MOV.U32 R26, RZ, RZ, R18 ;  /* 0x000000ffff1a7224 */ /* 0x001fc400078e0012 */
[----:B-1----:R-:W-:Y:S02]  /*46b40*/  IMAD.MOV.U32 R24, RZ, RZ, R29 ;  /* 0x000000ffff187224 */ /* 0x002fe400078e001d */
[----:B------:R-:W4:Y:S01]  /*46b50*/  LDL.LU R29, [R1+0x41c4] ;  /* 0x0041c400011d7983 */ /* 0x000f220000300800 */
[----:B------:R-:W-:Y:S02]  /*46b60*/  IMAD.MOV.U32 R25, RZ, RZ, R28 ;  /* 0x000000ffff197224 */ /* 0x000fe400078e001c */
[----:B------:R-:W-:Y:S01]  /*46b70*/  IMAD.MOV.U32 R27, RZ, RZ, R19 ;  /* 0x000000ffff1b7224 */ /* 0x000fe200078e0013 */
[----:B------:R-:W2:Y:S04]  /*46b80*/  LDL.LU R28, [R1+0x41c0] ;  /* 0x0041c000011c7983 */ /* 0x000ea80000300800 */
[----:B------:R-:W2:Y:S04]  /*46b90*/  LDL.LU R18, [R1+0x41bc] ;  /* 0x0041bc0001127983 */ /* 0x000ea80000300800 */
[----:B------:R-:W2:Y:S04]  /*46ba0*/  LDL.LU R19, [R1+0x41b8] ;  /* 0x0041b80001137983 */ /* 0x000ea80000300800 */
[----:B------:R-:W2:Y:S04]  /*46bb0*/  LDL.LU.64 R6, [R1+0x41b0] ;  /* 0x0041b00001067983 */ /* 0x000ea80000300a00 */
[----:B------:R-:W2:Y:S04]  /*46bc0*/  LDL.LU.64 R4, [R1+0x41a8] ;  /* 0x0041a80001047983 */ /* 0x000ea80000300a00 */
[----:B------:R-:W-:Y:S04]  /*46bd0*/  STL.64 [R1+0x80], R12 ;  /* 0x0000800c01007387 */ /* 0x000fe80000100a00 */
[----:B------:R-:W-:Y:S04]  /*46be0*/  STL.64 [R1+0x88], R14 ;  /* 0x0000880e01007387 */ /* 0x000fe80000100a00 */
[----:B------:R-:W0:Y:S04]  /*46bf0*/  LDSM.16.MT88.4 R12, [R2+UR5+0x8300] ;  /* 0x00830005020c783b */ /* 0x000e280008004200 */
[----:B0-----:R-:W-:Y:S04]  /*46c00*/  STL.64 [R1+0x20], R12 ;  /* 0x0000200c01007387 */ /* 0x001fe80000100a00 */
[----:B------:R0:W-:Y:S04]  /*46c10*/  STL.64 [R1+0x28], R14 ;  /* 0x0000280e01007387 */ /* 0x0001e80000100a00 */
[----:B0-----:R-:W2:Y:S04]  /*46c20*/  LDL.LU.64 R14, [R1+0x41a0] ;  /* 0x0041a000010e7983 */ /* 0x001ea80000300a00 */
[----:B------:R-:W2:Y:S02]  /*46c30*/  LDL.LU.64 R12, [R1+0x4198] ;  /* 0x00419800010c7983 */ /* 0x000ea40000300a00 */
[----:B--2---:R-:W-:-:S15]  /*46c40*/  HMMA.16816.F32 R8, R4, R12, R8 ;  /* 0x0000000c0408723c */ /* 0x004fde0000001808 */
[----:B------:R-:W-:-:S04]  /*46c50*/  NOP ;  /* 0x0000000000007918 */ /* 0x000fc80000000000 */
[----:B------:R-:W-:Y:S01]  /*46c60*/  STL.64 [R1+0xc0], R8 ;  /* 0x0000c00801007387 */ /* 0x000fe20000100a00 */
[----:B------:R-:W-:-:S03]  /*46c70*/  IMAD.MOV.U32 R3, RZ, RZ, R11 ;  /* 0x000000ffff037224 */ /* 0x000fc600078e000b */
[----:B------:R0:W-:Y:S04]  /*46c80*/  STL [R1+0xc8], R10 ;  /* 0x0000c80a01007387 */ /* 0x0001e80000100800 */
[----:B0-----:R-:W2:Y:S04]  /*46c90*/  LDL.LU.64 R10, [R1+0x4190] ;  /* 0x00419000010a7983 */ /* 0x001ea80000300a00 */
[----:B------:R-:W2:Y:S04]  /*46ca0*/  LDL.LU.64 R8, [R1+0x4188] ;  /* 0x0041880001087983 */ /* 0x000ea80000300a00 */
[----:B------:R-:W-:Y:S01]  /*46cb0*/  STL [R1+0x4060], R3 ;  /* 0x0040600301007387 */ /* 0x000fe20000100800 */
[----:B--2---:R-:W-:Y:S03]  /*46cc0*/  HMMA.16816.F32 R4, R4, R16, R8 ;  /* 0x000000100404723c */ /* 0x004fe60000001808 */
[----:B------:R-:W2:Y:S04]  /*46cd0*/  LDL.LU.64 R10, [R1+0x4180] ;  /* 0x00418000010a7983 */ /* 0x000ea80000300a00 */
[----:B------:R-:W2:-:S12]  /*46ce0*/  LDL.LU.64 R8, [R1+0x4178] ;  /* 0x0041780001087983 */ /* 0x000e980000300a00 */
        /* <DEDUP_REMOVED lines=27> */
[----:B------:R-:W-:Y:S04]  /*46ea0*/  STL.64 [R1+0x1d8], R6 ;  /* 0x0001d80601007387 */ /* 0x000fe80000100a00 */
[----:B------:R-:W0:Y:S04]  /*46eb0*/  LDSM.16.MT88.4 R4, [R2+UR5+0x8380] ;  /* 0x008380050204783b */ /* 0x000e280008004200 */
[----:B0-----:R0:W-:Y:S04]  /*46ec0*/  STL [R1+0x4074], R4 ;  /* 0x0040740401007387 */ /* 0x0011e80000100800 */
[----:B------:R1:W-:Y:S04]  /*46ed0*/  STL [R1+0x4070], R5 ;  /* 0x0040700501007387 */ /* 0x0003e80000100800 */
[----:B------:R1:W-:Y:S04]  /*46ee0*/  STL [R1+0x406c], R6 ;  /* 0x00406c0601007387 */ /* 0x0003e80000100800 */
[----:B------:R3:W-:Y:S04]  /*46ef0*/  STL [R1+0x4068], R7 ;  /* 0x0040680701007387 */ /* 0x0007e80000100800 */
[----:B0-----:R-:W4:Y:S04]  /*46f00*/  LDL.LU R4, [R1+0x230] ;  /* 0x0002300001047983 */ /* 0x001f280000300800 */
[----:B-1----:R-:W4:Y:S04]  /*46f10*/  LDL.LU R5, [R1+0x234] ;  /* 0x0002340001057983 */ /* 0x002f280000300800 */
[----:B------:R-:W4:Y:S04]  /*46f20*/  LDL.LU R6, [R1+0x238] ;  /* 0x0002380001067983 */ /* 0x000f280000300800 */
[----:B---3--:R-:W4:Y:S04]  /*46f30*/  LDL.LU R7, [R1+0x23c] ;  /* 0x00023c0001077983 */ /* 0x008f280000300800 */
[----:B------:R-:W-:Y:S01]  /*46f40*/  STL [R1+0x4064], R2 ;  /* 0x0040640201007387 */ /* 0x000fe20000100800 */
[----:B--2---:R-:W-:-:S15]  /*46f50*/  HMMA.16816.F32 R8, R24, R12, R8 ;  /* 0x0000000c1808723c */ /* 0x004fde0000001808 */
[----:B------:R-:W-:-:S04]  /*46f60*/  NOP ;  /* 0x0000000000007918 */ /* 0x000fc80000000000 */
[----:B------:R-:W-:Y:S04]  /*46f70*/  STL.64 [R1+0x200], R8 ;  /* 0x0002000801007387 */ /* 0x000fe80000100a00 */
[----:B------:R0:W-:Y:S04]  /*46f80*/  STL.64 [R1+0x208], R10 ;  /* 0x0002080a01007387 */ /* 0x0001e80000100a00 */
[----:B0-----:R-:W2:Y:S04]  /*46f90*/  LDL.LU.64 R10, [R1+0x4110] ;  /* 0x00411000010a7983 */ /* 0x001ea80000300a00 */
[----:B------:R-:W2:Y:S01]  /*46fa0*/  LDL.LU.64 R8, [R1+0x4108] ;  /* 0x0041080001087983 */ /* 0x000ea20000300a00 */
[----:B----4-:R-:W-:Y:S08]  /*46fb0*/  HMMA.16816.F32 R24, R24, R16, R4 ;  /* 0x000000101818723c */ /* 0x010ff00000001804 */
[----:B--2---:R-:W-:Y:S01]  /*46fc0*/  HMMA.16816.F32 R4, R8, R12, R20 ;  /* 0x0000000c0804723c */ /* 0x004fe20000001814 */
[----:B------:R-:W0:Y:S04]  /*46fd0*/  LDSM.16.MT88.4 R20, [R0+UR5+0xc000] ;  /* 0x00c000050014783b */ /* 0x000e280008004200 */
[----:B------:R-:W-:Y:S06]  /*46fe0*/  STL.64 [R1+0x40f8], R10 ;  /* 0x0040f80a01007387 */ /* 0x000fec0000100a00 */
[----:B------:R-:W-:Y:S04]  /*46ff0*/  STL.64 [R1+0x1f0], R24 ;  /* 0x0001f01801007387 */ /* 0x000fe80000100a00 */
[----:B------:R1:W-:Y:S04]  /*47000*/  STL.64 [R1+0x1f8], R26 ;  /* 0x0001f81a01007387 */ /* 0x0003e80000100a00 */
[----:B------:R-:W-:Y:S04]  /*47010*/  STL.64 [R1+0x40f0], R8 ;  /* 0x0040f00801007387 */ /* 0x000fe80000100a00 */
[----:B------:R-:W-:Y:S04]  /*47020*/  STL.64 [R1+0x220], R4 ;  /* 0x0002200401007387 */ /* 0x000fe80000100a00 */
[----:B------:R0:W-:Y:S01]  /*47030*/  STL.64 [R1+0x228], R6 ;  /* 0x0002280601007387 */ /* 0x0001e20000100a00 */
[----:B-1----:R-:W-:-:S02]  /*47040*/  IMAD.MOV.U32 R26, RZ, RZ, R28 ;  /* 0x000000ffff1a7224 */ /* 0x002fc400078e001c */
[----:B------:R-:W-:Y:S01]  /*47050*/  IMAD.MOV.U32 R27, RZ, RZ, R29 ;  /* 0x000000ffff1b7224 */ /* 0x000fe200078e001d */
[----:B------:R-:W1:Y:S01]  /*47060*/  LDSM.16.MT88.4 R8, [R0+UR5+0xc080] ;  /* 0x00c080050008783b */ /* 0x000e620008004200 */
[----:B0-----:R-:W-:Y:S02]  /*47070*/  IMAD.MOV.U32 R6, RZ, RZ, R20 ;  /* 0x000000ffff067224 */ /* 0x001fe400078e0014 */
[----:B------:R-:W-:-:S05]  /*47080*/  IMAD.MOV.U32 R7, RZ, RZ, R21 ;  /* 0x000000ffff077224 */ /* 0x000fca00078e0015 */
[----:B------:R0:W-:Y:S04]  /*47090*/  STL.64 [R1+0x40e8], R6 ;  /* 0x0040e80601007387 */ /* 0x0001e80000100a00 */
[----:B------:R-:W2:Y:S04]  /*470a0*/  LDL.LU R4, [R1+0x300] ;  /* 0x0003000001047983 */ /* 0x000ea80000300800 */
[----:B------:R-:W2:Y:S04]  /*470b0*/  LDL.LU R5, [R1+0x304] ;  /* 0x0003040001057983 */ /* 0x000ea80000300800 */
[----:B0-----:R-:W2:Y:S04]  /*470c0*/  LDL.LU R6, [R1+0x308] ;  /* 0x0003080001067983 */ /* 0x001ea80000300800 */
[----:B------:R-:W2:Y:S04]  /*470d0*/  LDL.LU R7, [R1+0x30c] ;  /* 0x00030c0001077983 */ /* 0x000ea80000300800 */
[----:B------:R-:W3:Y:S04]  /*470e0*/  LDL.LU R24, [R1+0x1c0] ;  /* 0x0001c00001187983 */ /* 0x000ee80000300800 */
[----:B------:R-:W3:Y:S01]  /*470f0*/  LDL.LU R25, [R1+0x1c4] ;  /* 0x0001c40001197983 */ /* 0x000ee20000300800 */
[----:B------:R-:W-:-:S03]  /*47100*/  IMAD.MOV.U32 R2, RZ, RZ, R22 ;  /* 0x000000ffff027224 */ /* 0x000fc600078e0016 */
[----:B------:R-:W4:Y:S01]  /*47110*/  LDL.LU R28, [R1+0x4104] ;  /* 0x00410400011c7983 */ /* 0x000f220000300800 */
[----:B------:R-:W-:-:S03]  /*47120*/  IMAD.MOV.U32 R3, RZ, RZ, R23 ;  /* 0x000000ffff037224 */ /* 0x000fc600078e0017 */
[----:B------:R-:W2:Y:S04]  /*47130*/  LDL.LU R29, [R1+0x4100] ;  /* 0x00410000011d7983 */ /* 0x000ea80000300800 */
[----:B------:R-:W2:Y:S04]  /*47140*/  LDL.LU R20, [R1+0x2e0] ;  /* 0x0002e00001147983 */ /* 0x000ea80000300800 */
[----:B------:R-:W2:Y:S04]  /*47150*/  LDL.LU R21, [R1+0x2e4] ;  /* 0x0002e40001157983 */ /* 0x000ea80000300800 */
[----:B------:R-:W2:Y:S04]  /*47160*/  LDL.LU R22, [R1+0x2e8] ;  /* 0x0002e80001167983 */ /* 0x000ea80000300800 */
[----:B------:R-:W2:Y:S04]  /*47170*/  LDL.LU R23, [R1+0x2ec] ;  /* 0x0002ec0001177983 */ /* 0x000ea80000300800 */
[----:B--2---:R-:W-:Y:S04]  /*47180*/  STL.64 [R1+0x40d0], R22 ;  /* 0x0040d01601007387 */ /* 0x004fe80000100a00 */
[----:B------:R0:W-:Y:S04]  /*47190*/  STL.64 [R1+0x40c8], R20 ;  /* 0x0040c81401007387 */ /* 0x0001e80000100a00 */
[----:B0-----:R-:W2:Y:S04]  /*471a0*/  LDL.LU R20, [R1+0x380] ;  /* 0x0003800001147983 */ /* 0x001ea80000300800 */
[----:B------:R-:W2:Y:S04]  /*471b0*/  LDL.LU R21, [R1+0x384] ;  /* 0x0003840001157983 */ /* 0x000ea80000300800 */
[----:B------:R0:W-:Y:S04]  /*471c0*/  STL.64 [R1+0x40b0], R26 ;  /* 0x0040b01a01007387 */ /* 0x0001e80000100a00 */
[----:B---3--:R3:W-:Y:S01]  /*471d0*/  STL.64 [R1+0x40a8], R24 ;  /* 0x0040a81801007387 */ /* 0x0087e20000100a00 */
[----:B0-----:R-:W-:-:S02]  /*471e0*/  IMAD.MOV.U32 R26, RZ, RZ, R15 ;  /* 0x000000ffff1a7224 */ /* 0x001fc400078e000f */
[----:B------:R-:W-:Y:S02]  /*471f0*/  IMAD.MOV.U32 R27, RZ, RZ, R14 ;  /* 0x000000ffff1b7224 */ /* 0x000fe400078e000e */
[----:B---3--:R-:W-:Y:S02]  /*47200*/  IMAD.MOV.U32 R24, RZ, RZ, R19 ;  /* 0x000000ffff187224 */ /* 0x008fe400078e0013 */
[----:B------:R-:W-:Y:S02]  /*47210*/  IMAD.MOV.U32 R25, RZ, RZ, R18 ;  /* 0x000000ffff197224 */ /* 0x000fe400078e0012 */
[----:B-1----:R-:W-:Y:S02]  /*47220*/  IMAD.MOV.U32 R18, RZ, RZ, R10 ;  /* 0x000000ffff127224 */ /* 0x002fe400078e000a */
[----:B------:R-:W-:Y:S02]  /*47230*/  IMAD.MOV.U32 R19, RZ, RZ, R11 ;  /* 0x000000ffff137224 */ /* 0x000fe400078e000b */
[----:B------:R-:W-:Y:S01]  /*47240*/  IMAD.MOV.U32 R14, RZ, RZ, R8 ;  /* 0x000000ffff0e7224 */ /* 0x000fe200078e0008 */
[----:B------:R-:W3:Y:S01]  /*47250*/  LDL.LU.64 R10, [R1+0x40f8] ;  /* 0x0040f800010a7983 */ /* 0x000ee20000300a00 */
[----:B------:R-:W-:-:S03]  /*47260*/  IMAD.MOV.U32 R15, RZ, RZ, R9 ;  /* 0x000000ffff0f7224 */ /* 0x000fc600078e0009 */
[----:B------:R-:W3:Y:S01]  /*47270*/  LDL.LU.64 R8, [R1+0x40f0] ;  /* 0x0040f00001087983 */ /* 0x000ee20000300a00 */
[----:B------:R-:W-:Y:S02]  /*47280*/  IMAD.MOV.U32 R22, RZ, RZ, R29 ;  /* 0x000000ffff167224 */ /* 0x000fe400078e001d */
[----:B----4-:R-:W-:Y:S01]  /*47290*/  IMAD.MOV.U32 R23, RZ, RZ, R28 ;  /* 0x000000ffff177224 */ /* 0x010fe200078e001c */
[----:B---3--:R-:W-:Y:S01]  /*472a0*/  HMMA.16816.F32 R8, R8, R16, R4 ;  /* 0x000000100808723c */ /* 0x008fe20000001804 */
[----:B------:R-:W3:-:S15]  /*472b0*/  LDL.LU.64 R6, [R1+0x40e8] ;  /* 0x0040e80001067983 */ /* 0x000ede0000300a00 */
[----:B------:R-:W-:-:S03]  /*472c0*/  NOP ;  /* 0x0000000000007918 */ /* 0x000fc60000000000 */
[----:B------:R-:W-:Y:S01]  /*472d0*/  IMAD.MOV.U32 R29, RZ, RZ, R10 ;  /* 0x000000ffff1d7224 */ /* 0x000fe200078e000a */
[----:B------:R-:W-:Y:S01]  /*472e0*/  STL.64 [R1+0x210], R8 ;  /* 0x0002100801007387 */ /* 0x000fe20000100a00 */
[----:B------:R-:W-:-:S03]  /*472f0*/  IMAD.MOV.U32 R28, RZ, RZ, R11 ;  /* 0x000000ffff1c7224 */ /* 0x000fc600078e000b */
[----:B------:R-:W0:Y:S04]  /*47300*/  LDSM.16.MT88.4 R8, [R0+UR5+0xc100] ;  /* 0x00c100050008783b */ /* 0x000e280008004200 */
[----:B------:R0:W-:Y:S04]  /*47310*/  STL [R1+0x3f54], R29 ;  /* 0x003f541d01007387 */ /* 0x0001e80000100800 */
[----:B------:R1:W-:Y:S01]  /*47320*/  STL [R1+0x3f50], R28 ;  /* 0x003f501c01007387 */ /* 0x0003e20000100800 */
[----:B0-----:R-:W-:Y:S02]  /*47330*/  IMAD.MOV.U32 R29, RZ, RZ, R10 ;  /* 0x000000ffff1d7224 */ /* 0x001fe400078e000a */
[----:B-1----:R-:W-:-:S02]  /*47340*/  IMAD.MOV.U32 R28, RZ, RZ, R11 ;  /* 0x000000ffff1c7224 */ /* 0x002fc400078e000b */
[----:B------:R-:W-:Y:S01]  /*47350*/  IMAD.MOV.U32 R4, RZ, RZ, R8 ;  /* 0x000000ffff047224 */ /* 0x000fe200078e0008 */
[----:B------:R-:W2:Y:S01]  /*47360*/  LDL.LU.64 R10, [R1+0x40e0] ;  /* 0x0040e000010a7983 */ /* 0x000ea20000300a00 */
[----:B------:R-:W-:-:S03]  /*47370*/  IMAD.MOV.U32 R5, RZ, RZ, R9 ;  /* 0x000000ffff057224 */ /* 0x000fc600078e0009 */
[----:B------:R-:W2:Y:S04]  /*47380*/  LDL.LU.64 R8, [R1+0x40d8] ;  /* 0x0040d80001087983 */ /* 0x000ea80000300a00 */
[----:B---3--:R-:W-:Y:S04]  /*47390*/  STL.64 [R1+0x4080], R6 ;  /* 0x0040800601007387 */ /* 0x008fe80000100a00 */
[----:B------:R0:W-:Y:S04]  /*473a0*/  STL.64 [R1+0x4078], R4 ;  /* 0x0040780401007387 */ /* 0x0001e80000100a00 */
[----:B0-----:R-:W3:Y:S04]  /*473b0*/  LDL.LU R4, [R1+0x130] ;  /* 0x0001300001047983 */ /* 0x001ee80000300800 */
[----:B------:R-:W3:Y:S04]  /*473c0*/  LDL.LU R5, [R1+0x134] ;  /* 0x0001340001057983 */ /* 0x000ee80000300800 */
[----:B------:R-:W4:Y:S04]  /*473d0*/  LDL.LU R6, [R1+0x138] ;  /* 0x0001380001067983 */ /* 0x000f280000300800 */
[----:B------:R-:W4:Y:S01]  /*473e0*/  LDL.LU R7, [R1+0x13c] ;  /* 0x00013c0001077983 */ /* 0x000f220000300800 */
[C---:B--2---:R-:W-:Y:S03]  /*473f0*/  HMMA.16816.F32 R20, R8.reuse, R12, R20 ;  /* 0x0000000c0814723c */ /* 0x044fe60000001814 */
[----:B----4-:R-:W-:Y:S04]  /*47400*/  STL.64 [R1+0x4090], R6 ;  /* 0x0040900601007387 */ /* 0x010fe80000100a00 */
[----:B---3--:R0:W-:Y:S04]  /*47410*/  STL.64 [R1+0x4088], R4 ;  /* 0x0040880401007387 */ /* 0x0081e80000100a00 */
        /* <DEDUP_REMOVED lines=11> */
[----:B------:R0:W-:Y:S04]  /*474d0*/  STL.64 [R1+0x240], R8 ;  /* 0x0002400801007387 */ /* 0x0001e80000100a00 */
[----:B------:R1:W-:Y:S04]  /*474e0*/  STL.64 [R1+0x248], R10 ;  /* 0x0002480a01007387 */ /* 0x0003e80000100a00 */
[----:B0-----:R-:W4:Y:S04]  /*474f0*/  LDL.LU R8, [R1+0x120] ;  /* 0x0001200001087983 */ /* 0x001f280000300800 */
[----:B------:R-:W4:Y:S04]  /*47500*/  LDL.LU R9, [R1+0x124] ;  /* 0x0001240001097983 */ /* 0x000f280000300800 */
[----:B-1----:R-:W4:Y:S04]  /*47510*/  LDL.LU R10, [R1+0x128] ;  /* 0x00012800010a7983 */ /* 0x002f280000300800 */
[----:B------:R-:W4:Y:S01]  /*47520*/  LDL.LU R11, [R1+0x12c] ;  /* 0x00012c00010b7983 */ /* 0x000f220000300800 */
[----:B---3--:R-:W-:-:S15]  /*47530*/  HMMA.16816.F32 R24, R20, R12, R24 ;  /* 0x0000000c1418723c */ /* 0x008fde0000001818 */
[----:B------:R-:W-:-:S04]  /*47540*/  NOP ;  /* 0x0000000000007918 */ /* 0x000fc80000000000 */
[----:B------:R-:W-:Y:S04]  /*47550*/  STL.64 [R1+0x280], R24 ;  /* 0x0002801801007387 */ /* 0x000fe80000100a00 */
[----:B------:R0:W-:Y:S04]  /*47560*/  STL.64 [R1+0x288], R26 ;  /* 0x0002881a01007387 */ /* 0x0001e80000100a00 */
[----:B0-----:R-:W3:Y:S04]  /*47570*/  LDL.LU.64 R26, [R1+0x40b0] ;  /* 0x0040b000011a7983 */ /* 0x001ee80000300a00 */
[----:B------:R-:W3:Y:S02]  /*47580*/  LDL.LU.64 R24, [R1+0x40a8] ;  /* 0x0040a80001187983 */ /* 0x000ee40000300a00 */
[----:B---3--:R-:W-:Y:S02]  /*47590*/  HMMA.16816.F32 R20, R20, R16, R24 ;  /* 0x000000101414723c */ /* 0x008fe40000001818 */
[----:B------:R-:W2:Y:S04]  /*475a0*/  LDL.LU.64 R26, [R1+0x40a0] ;  /* 0x0040a000011a7983 */ /* 0x000ea80000300a00 */
[----:B------:R-:W2:-:S13]  /*475b0*/  LDL.LU.64 R24, [R1+0x4098] ;  /* 0x0040980001187983 */ /* 0x000e9a0000300a00 */
[----:B------:R0:W-:Y:S04]  /*475c0*/  STL.64 [R1+0x270], R20 ;  /* 0x0002701401007387 */ /* 0x0001e80000100a00 */
[----:B------:R1:W-:Y:S04]  /*475d0*/  STL.64 [R1+0x278], R22 ;  /* 0x0002781601007387 */ /* 0x0003e80000100a00 */
[----:B0-----:R-:W4:Y:S04]  /*475e0*/  LDL.LU R20, [R1+0x20] ;  /* 0x0000200001147983 */ /* 0x001f280000300800 */
[----:B------:R-:W4:Y:S04]  /*475f0*/  LDL.LU R21, [R1+0x24] ;  /* 0x0000240001157983 */ /* 0x000f280000300800 */
[----:B-1----:R-:W4:Y:S04]  /*47600*/  LDL.LU R22, [R1+0x28] ;  /* 0x0000280001167983 */ /* 0x002f280000300800 */
[----:B------:R-:W4:Y:S01]  /*47610*/  LDL.LU R23, [R1+0x2c] ;  /* 0x00002c0001177983 */ /* 0x000f220000300800 */
        /* <DEDUP_REMOVED lines=8> */
[----:B------:R-:W3:-:S13]  /*476a0*/  LDL.LU.64 R4, [R1+0x4078] ;  /* 0x0040780001047983 */ /* 0x000eda0000300a00 */
[----:B------:R-:W-:Y:S04]  /*476b0*/  STL.64 [R1+0x260], R24 ;  /* 0x0002601801007387 */ /* 0x000fe80000100a00 */
[----:B------:R4:W-:Y:S02]  /*476c0*/  STL.64 [R1+0x268], R26 ;  /* 0x0002681a01007387 */ /* 0x0009e40000100a00 */
[----:B----4-:R-:W-:Y:S02]  /*476d0*/  HMMA.16816.F32 R24, R20, R12, R8 ;  /* 0x0000000c1418723c */ /* 0x010fe40000001808 */
[----:B------:R-:W0:Y:S04]  /*476e0*/  LDSM.16.MT88.4 R8, [R0+UR5+0xc180] ;  /* 0x00c180050008783b */ /* 0x000e280008004200 */
[----:B0-----:R0:W-:-:S13]  /*476f0*/  STL.64 [R1+0x3fd0], R10 ;  /* 0x003fd00a01007387 */ /* 0x0011da0000100a00 */
[----:B------:R-:W-:Y:S04]  /*47700*/  STL.64 [R1+0x1a0], R24 ;  /* 0x0001a01801007387 */ /* 0x000fe80000100a00 */
[----:B------:R-:W-:Y:S04]  /*47710*/  STL.64 [R1+0x1a8], R26 ;  /* 0x0001a81a01007387 */ /* 0x000fe80000100a00 */
[----:B------:R3:W-:Y:S01]  /*47720*/  STL.64 [R1+0x3fc8], R8 ;  /* 0x003fc80801007387 */ /* 0x0007e20000100a00 */
[----:B0-----:R-:W-:Y:S02]  /*47730*/  IMAD.MOV.U32 R10, RZ, RZ, R29 ;  /* 0x000000ffff0a7224 */ /* 0x001fe400078e001d */
[----:B------:R-:W-:Y:S01]  /*47740*/  IMAD.MOV.U32 R11, RZ, RZ, R28 ;  /* 0x000000ffff0b7224 */ /* 0x000fe200078e001c */
[----:B------:R-:W0:Y:S01]  /*47750*/  LDSM.16.MT88.4 R24, [R0+UR5+0xc200] ;  /* 0x00c200050018783b */ /* 0x000e220008004200 */
[----:B---3--:R-:W-:-:S02]  /*47760*/  IMAD.MOV.U32 R8, RZ, RZ, R4 ;  /* 0x000000ffff087224 */ /* 0x008fc400078e0004 */
[----:B------:R-:W-:Y:S01]  /*47770*/  IMAD.MOV.U32 R9, RZ, RZ, R5 ;  /* 0x000000ffff097224 */ /* 0x000fe200078e0005 */
[----:B------:R-:W3:Y:S04]  /*47780*/  LDL.LU R4, [R1+0x4074] ;  /* 0x0040740001047983 */ /* 0x000ee80000300800 */
[----:B------:R-:W3:Y:S04]  /*47790*/  LDL.LU R5, [R1+0x4070] ;  /* 0x0040700001057983 */ /* 0x000ee80000300800 */
[----:B------:R-:W-:Y:S04]  /*477a0*/  STL.64 [R1+0x3fe8], R10 ;  /* 0x003fe80a01007387 */ /* 0x000fe80000100a00 */
[----:B------:R1:W-:Y:S04]  /*477b0*/  STL.64 [R1+0x3fe0], R8 ;  /* 0x003fe00801007387 */ /* 0x0003e80000100a00 */
[----:B-1----:R-:W4:Y:S04]  /*477c0*/  LDL.LU R8, [R1+0xa0] ;  /* 0x0000a00001087983 */ /* 0x002f280000300800 */
[----:B------:R-:W4:Y:S04]  /*477d0*/  LDL.LU R9, [R1+0xa4] ;  /* 0x0000a40001097983 */ /* 0x000f280000300800 */
[----:B------:R-:W2:Y:S04]  /*477e0*/  LDL.LU R10, [R1+0xa8] ;  /* 0x0000a800010a7983 */ /* 0x000ea80000300800 */
[----:B------:R-:W2:Y:S04]  /*477f0*/  LDL.LU R11, [R1+0xac] ;  /* 0x0000ac00010b7983 */ /* 0x000ea80000300800 */
[----:B--2---:R-:W-:Y:S04]  /*47800*/  STL.64 [R1+0x3ff8], R10 ;  /* 0x003ff80a01007387 */ /* 0x004fe80000100a00 */
[----:B----4-:R1:W-:Y:S04]  /*47810*/  STL.64 [R1+0x3ff0], R8 ;  /* 0x003ff00801007387 */ /* 0x0103e80000100a00 */
[----:B-1----:R-:W2:Y:S04]  /*47820*/  LDL.LU R8, [R1+0xf0] ;  /* 0x0000f00001087983 */ /* 0x002ea80000300800 */
[----:B------:R-:W2:Y:S04]  /*47830*/  LDL.LU R9, [R1+0xf4] ;  /* 0x0000f40001097983 */ /* 0x000ea80000300800 */
[----:B------:R-:W4:Y:S04]  /*47840*/  LDL.LU R10, [R1+0xf8] ;  /* 0x0000f800010a7983 */ /* 0x000f280000300800 */
[----:B------:R-:W4:Y:S04]  /*47850*/  LDL.LU R11, [R1+0xfc] ;  /* 0x0000fc00010b7983 */ /* 0x000f280000300800 */
[----:B----4-:R1:W-:Y:S04]  /*47860*/  STL.64 [R1+0x4008], R10 ;  /* 0x0040080a01007387 */ /* 0x0103e80000100a00 */
[----:B--2---:R2:W-:Y:S01]  /*47870*/  STL.64 [R1+0x4000], R8 ;  /* 0x0040000801007387 */ /* 0x0045e20000100a00 */
[----:B-1----:R-:W-:-:S02]  /*47880*/  IMAD.MOV.U32 R10, RZ, RZ, R2 ;  /* 0x000000ffff0a7224 */ /* 0x002fc400078e0002 */
[----:B------:R-:W-:Y:S02]  /*47890*/  IMAD.MOV.U32 R11, RZ, RZ, R3 ;  /* 0x000000ffff0b7224 */ /* 0x000fe400078e0003 */
[----:B--2---:R-:W-:Y:S02]  /*478a0*/  IMAD.MOV.U32 R8, RZ, RZ, R6 ;  /* 0x000000ffff087224 */ /* 0x004fe400078e0006 */
[----:B------:R-:W3:Y:S01]  /*478b0*/  LDL.LU R6, [R1+0x406c] ;  /* 0x00406c0001067983 */ /* 0x000ee20000300800 */
[----:B------:R-:W-:-:S03]  /*478c0*/  IMAD.MOV.U32 R9, RZ, RZ, R7 ;  /* 0x000000ffff097224 */ /* 0x000fc600078e0007 */
[----:B------:R-:W3:Y:S04]  /*478d0*/  LDL.LU R7, [R1+0x4068] ;  /* 0x0040680001077983 */ /* 0x000ee80000300800 */
[----:B------:R-:W2:Y:S04]  /*478e0*/  LDL.LU R2, [R1+0x4064] ;  /* 0x0040640001027983 */ /* 0x000ea80000300800 */
[----:B------:R-:W4:Y:S04]  /*478f0*/  LDL.LU R3, [R1+0x4060] ;  /* 0x0040600001037983 */ /* 0x000f280000300800 */
[----:B------:R-:W-:Y:S04]  /*47900*/  STL.64 [R1+0x4038], R10 ;  /* 0x0040380a01007387 */ /* 0x000fe80000100a00 */
[----:B------:R1:W-:Y:S04]  /*47910*/  STL.64 [R1+0x4030], R8 ;  /* 0x0040300801007387 */ /* 0x0003e80000100a00 */
[----:B-1----:R-:W2:Y:S04]  /*47920*/  LDL.LU R8, [R1+0x110] ;  /* 0x0001100001087983 */ /* 0x002ea80000300800 */
[----:B------:R-:W2:Y:S04]  /*47930*/  LDL.LU R9, [R1+0x114] ;  /* 0x0001140001097983 */ /* 0x000ea80000300800 */
[----:B------:R-:W2:Y:S04]  /*47940*/  LDL.LU R10, [R1+0x118] ;  /* 0x00011800010a7983 */ /* 0x000ea80000300800 */
[----:B------:R-:W2:Y:S04]  /*47950*/  LDL.LU R11, [R1+0x11c] ;  /* 0x00011c00010b7983 */ /* 0x000ea80000300800 */
[----:B--2---:R-:W-:Y:S04]  /*47960*/  STL.64 [R1+0x4058], R10 ;  /* 0x0040580a01007387 */ /* 0x004fe80000100a00 */
[----:B------:R1:W-:Y:S04]  /*47970*/  STL.64 [R1+0x4050], R8 ;  /* 0x0040500801007387 */ /* 0x0003e80000100a00 */
[----:B-1----:R-:W3:Y:S04]  /*47980*/  LDL.LU R8, [R1+0x180] ;  /* 0x0001800001087983 */ /* 0x002ee80000300800 */
[----:B------:R-:W3:Y:S04]  /*47990*/  LDL.LU R9, [R1+0x184] ;  /* 0x0001840001097983 */ /* 0x000ee80000300800 */
[----:B------:R-:W3:Y:S04]  /*479a0*/  LDL.LU R10, [R1+0x188] ;  /* 0x00018800010a7983 */ /* 0x000ee80000300800 */
[----:B------:R-:W3:Y:S04]  /*479b0*/  LDL.LU R11, [R1+0x18c] ;  /* 0x00018c00010b7983 */ /* 0x000ee80000300800 */
[----:B0-----:R-:W-:Y:S04]  /*479c0*/  STL.64 [R1+0x3fb0], R26 ;  /* 0x003fb01a01007387 */ /* 0x001fe80000100a00 */
[----:B------:R0:W-:Y:S04]  /*479d0*/  STL.64 [R1+0x3fa8], R24 ;  /* 0x003fa81801007387 */ /* 0x0001e80000100a00 */
[----:B0-----:R-:W2:Y:S04]  /*479e0*/  LDL.LU R24, [R1+0x190] ;  /* 0x0001900001187983 */ /* 0x001ea80000300800 */
[----:B------:R-:W2:Y:S04]  /*479f0*/  LDL.LU R25, [R1+0x194] ;  /* 0x0001940001197983 */ /* 0x000ea80000300800 */
[----:B------:R-:W2:Y:S04]  /*47a00*/  LDL.LU R26, [R1+0x198] ;  /* 0x00019800011a7983 */ /* 0x000ea80000300800 */
[----:B------:R-:W2:Y:S02]  /*47a10*/  LDL.LU R27, [R1+0x19c] ;  /* 0x00019c00011b7983 */ /* 0x000ea40000300800 */
[----:B--2---:R-:W-:Y:S02]  /*47a20*/  HMMA.16816.F32 R20, R20, R16, R24 ;  /* 0x000000101414723c */ /* 0x004fe40000001818 */
[----:B------:R-:W2:-:S15]  /*47a30*/  LDL.LU R24, [R1+0x160] ;  /* 0x0001600001187983 */ /* 0x000e9e0000300800 */
[----:B------:R-:W-:Y:S02]  /*47a40*/  NOP ;  /* 0x0000000000007918 */ /* 0x000fe40000000000 */
[----:B------:R-:W-:Y:S04]  /*47a50*/  STL.64 [R1+0x250], R20 ;  /* 0x0002501401007387 */ /* 0x000fe80000100a00 */
[----:B------:R-:W-:Y:S04]  /*47a60*/  STL.64 [R1+0x258], R22 ;  /* 0x0002581601007387 */ /* 0x000fe80000100a00 */
[----:B------:R-:W2:Y:S04]  /*47a70*/  LDL.LU R25, [R1+0x164] ;  /* 0x0001640001197983 */ /* 0x000ea80000300800 */
[----:B------:R-:W2:Y:S04]  /*47a80*/  LDL.LU R26, [R1+0x168] ;  /* 0x00016800011a7983 */ /* 0x000ea80000300800 */
[----:B------:R-:W2:Y:S04]  /*47a90*/  LDL.LU R27, [R1+0x16c] ;  /* 0x00016c00011b7983 */ /* 0x000ea80000300800 */
[----:B------:R-:W0:Y:S04]  /*47aa0*/  LDSM.16.MT88.4 R20, [R0+UR5+0xc280] ;  /* 0x00c280050014783b */ /* 0x000e280008004200 */
[----:B--2---:R-:W-:Y:S04]  /*47ab0*/  STL.64 [R1+0x4018], R26 ;  /* 0x0040181a01007387 */ /* 0x004fe80000100a00 */
[----:B------:R1:W-:Y:S04]  /*47ac0*/  STL.64 [R1+0x4010], R24 ;  /* 0x0040101801007387 */ /* 0x0003e80000100a00 */
[----:B-1----:R-:W2:Y:S04]  /*47ad0*/  LDL.LU R24, [R1+0x100] ;  /* 0x0001000001187983 */ /* 0x002ea80000300800 */
[----:B------:R-:W2:Y:S04]  /*47ae0*/  LDL.LU R25, [R1+0x104] ;  /* 0x0001040001197983 */ /* 0x000ea80000300800 */
[----:B------:R-:W2:Y:S04]  /*47af0*/  LDL.LU R26, [R1+0x108] ;  /* 0x00010800011a7983 */ /* 0x000ea80000300800 */
[----:B------:R-:W2:Y:S01]  /*47b00*/  LDL.LU R27, [R1+0x10c] ;  /* 0x00010c00011b7983 */ /* 0x000ea20000300800 */
[C---:B---3--:R-:W-:Y:S03]  /*47b10*/  HMMA.16816.F32 R8, R4.reuse, R12, R8 ;  /* 0x0000000c0408723c */ /* 0x048fe60000001808 */
[----:B--2---:R-:W-:Y:S04]  /*47b20*/  STL.64 [R1+0x4028], R26 ;  /* 0x0040281a01007387 */ /* 0x004fe80000100a00 */
[----:B------:R1:W-:Y:S04]  /*47b30*/  STL.64 [R1+0x4020], R24 ;  /* 0x0040201801007387 */ /* 0x0003e80000100a00 */
        /* <DEDUP_REMOVED lines=10> */
[----:B------:R-:W-:Y:S04]  /*47be0*/  STL.64 [R1+0x1c0], R8 ;  /* 0x0001c00801007387 */ /* 0x000fe80000100a00 */
[----:B------:R-:W-:Y:S04]  /*47bf0*/  STL.64 [R1+0x1c8], R10 ;  /* 0x0001c80a01007387 */ /* 0x000fe80000100a00 */
[----:B------:R-:W0:Y:S04]  /*47c00*/  LDSM.16.MT88.4 R8, [R0+UR5+0xc300] ;  /* 0x00c300050008783b */ /* 0x000e280008004200 */
[----:B0-----:R-:W-:Y:S04]  /*47c10*/  STL.64 [R1+0x30], R8 ;  /* 0x0000300801007387 */ /* 0x001fe80000100a00 */
[----:B------:R0:W-:Y:S04]  /*47c20*/  STL.64 [R1+0x38], R10 ;  /* 0x0000380a01007387 */ /* 0x0001e80000100a00 */
[----:B0-----:R-:W2:Y:S04]  /*47c30*/  LDL.LU.64 R10, [R1+0x4058] ;  /* 0x00405800010a7983 */ /* 0x001ea80000300a00 */
[----:B------:R-:W2:Y:S02]  /*47c40*/  LDL.LU.64 R8, [R1+0x4050] ;  /* 0x0040500001087983 */ /* 0x000ea40000300a00 */
[----:B--2---:R-:W-:Y:S01]  /*47c50*/  HMMA.16816.F32 R8, R4, R16, R8 ;  /* 0x000000100408723c */ /* 0x004fe20000001808 */
[----:B------:R-:W-:-:S02]  /*47c60*/  IMAD.MOV.U32 R4, RZ, RZ, R14 ;  /* 0x000000ffff047224 */ /* 0x000fc400078e000e */
[----:B------:R-:W2:-:S15]  /*47c70*/  LDL.LU R14, [R1+0x404c] ;  /* 0x00404c00010e7983 */ /* 0x000e9e0000300800 */
[----:B------:R-:W-:Y:S01]  /*47c80*/  NOP ;  /* 0x0000000000007918 */ /* 0x000fe20000000000 */
[----:B------:R-:W-:Y:S04]  /*47c90*/  STL.64 [R1+0x2c0], R8 ;  /* 0x0002c00801007387 */ /* 0x000fe80000100a00 */
[----:B------:R-:W-:Y:S04]  /*47ca0*/  STL.64 [R1+0x2c8], R10 ;  /* 0x0002c80a01007387 */ /* 0x000fe80000100a00 */
[----:B------:R-:W0:Y:S01]  /*47cb0*/  LDSM.16.MT88.4 R8, [R0+UR5+0xc380] ;  /* 0x00c380050008783b */ /* 0x000e220008004200 */
[----:B------:R-:W-:Y:S02]  /*47cc0*/  IMAD.MOV.U32 R5, RZ, RZ, R15 ;  /* 0x000000ffff057224 */ /* 0x000fe400078e000f */
[----:B------:R-:W-:Y:S01]  /*47cd0*/  IMAD.MOV.U32 R6, RZ, RZ, R18 ;  /* 0x000000ffff067224 */ /* 0x000fe200078e0012 */
[----:B------:R-:W2:Y:S01]  /*47ce0*/  LDL.LU R15, [R1+0x4048] ;  /* 0x00404800010f7983 */ /* 0x000ea20000300800 */
[----:B------:R-:W-:-:S03]  /*47cf0*/  IMAD.MOV.U32 R7, RZ, RZ, R19 ;  /* 0x000000ffff077224 */ /* 0x000fc600078e0013 */
[----:B------:R-:W2:Y:S04]  /*47d00*/  LDL.LU R18, [R1+0x4044] ;  /* 0x0040440001127983 */ /* 0x000ea80000300800 */
[----:B------:R-:W2:Y:S04]  /*47d10*/  LDL.LU R19, [R1+0x4040] ;  /* 0x0040400001137983 */ /* 0x000ea80000300800 */
[----:B0-----:R-:W-:Y:S04]  /*47d20*/  STL.64 [R1+0x50], R8 ;  /* 0x0000500801007387 */ /* 0x001fe80000100a00 */
[----:B------:R0:W-:Y:S04]  /*47d30*/  STL.64 [R1+0x58], R10 ;  /* 0x0000580a01007387 */ /* 0x0001e80000100a00 */
[----:B0-----:R-:W2:Y:S04]  /*47d40*/  LDL.LU.64 R10, [R1+0x4038] ;  /* 0x00403800010a7983 */ /* 0x001ea80000300a00 */
[----:B------:R-:W2:Y:S04]  /*47d50*/  LDL.LU.64 R8, [R1+0x4030] ;  /* 0x0040300001087983 */ /* 0x000ea80000300a00 */
[----:B------:R-:W-:Y:S01]  /*47d60*/  STL [R1+0x3f08], R0 ;  /* 0x003f080001007387 */ /* 0x000fe20000100800 */
[----:B--2---:R-:W-:-:S15]  /*47d70*/  HMMA.16816.F32 R24, R8, R14, R24 ;  /* 0x0000000e0818723c */ /* 0x004fde0000001818 */
[----:B------:R-:W-:-:S04]  /*47d80*/  NOP ;  /* 0x0000000000007918 */ /* 0x000fc80000000000 */
[----:B------:R0:W-:Y:S01]  /*47d90*/  STL.64 [R1+0x2e8], R26 ;  /* 0x0002e81a01007387 */ /* 0x0001e20000100a00 */
[----:B------:R-:W-:Y:S02]  /*47da0*/  IMAD.MOV.U32 R12, RZ, RZ, R24 ;  /* 0x000000ffff0c7224 */ /* 0x000fe400078e0018 */
[----:B------:R-:W-:Y:S01]  /*47db0*/  IMAD.MOV.U32 R13, RZ, RZ, R25 ;  /* 0x000000ffff0d7224 */ /* 0x000fe200078e0019 */
[----:B0-----:R-:W2:Y:S04]  /*47dc0*/  LDL.LU.64 R26, [R1+0x4028] ;  /* 0x00402800011a7983 */ /* 0x001ea80000300a00 */
[----:B------:R-:W2:Y:S04]  /*47dd0*/  LDL.LU.64 R24, [R1+0x4020] ;  /* 0x0040200001187983 */ /* 0x000ea80000300a00 */
[----:B------:R-:W-:Y:S04]  /*47de0*/  STL [R1+0x3e74], R13 ;  /* 0x003e740d01007387 */ /* 0x000fe80000100800 */
        /* <DEDUP_REMOVED lines=17> */
[----:B------:R-:W-:Y:S04]  /*47f00*/  STL.64 [R1+0x320], R4 ;  /* 0x0003200401007387 */ /* 0x000fe80000100a00 */
[----:B------:R-:W-:Y:S04]  /*47f10*/  STL.64 [R1+0x328], R6 ;  /* 0x0003280601007387 */ /* 0x000fe80000100a00 */
[----:B------:R-:W0:Y:S02]  /*47f20*/  LDSM.16.MT88.4 R4, [R2+UR5+0xc000] ;  /* 0x00c000050204783b */ /* 0x000e240008004200 */
[----:B0-----:R-:W-:-:S02]  /*47f30*/  IMAD.MOV.U32 R29, RZ, RZ, R5 ;  /* 0x000000ffff1d7224 */ /* 0x001fc400078e0005 */
[----:B------:R-:W-:Y:S01]  /*47f40*/  IMAD.MOV.U32 R28, RZ, RZ, R6 ;  /* 0x000000ffff1c7224 */ /* 0x000fe200078e0006 */
[----:B---3--:R-:W-:-:S15]  /*47f50*/  HMMA.16816.F32 R20, R8, R14, R20 ;  /* 0x0000000e0814723c */ /* 0x008fde0000001814 */
[----:B------:R-:W-:-:S04]  /*47f60*/  NOP ;  /* 0x0000000000007918 */ /* 0x000fc80000000000 */
[----:B------:R-:W-:Y:S04]  /*47f70*/  STL.64 [R1+0x310], R20 ;  /* 0x0003101401007387 */ /* 0x000fe80000100a00 */
[----:B------:R-:W-:Y:S04]  /*47f80*/  STL.64 [R1+0x318], R22 ;  /* 0x0003181601007387 */ /* 0x000fe80000100a00 */
[----:B------:R-:W-:Y:S04]  /*47f90*/  STL [R1+0x20], R4 ;  /* 0x0000200401007387 */ /* 0x000fe80000100800 */
[----:B------:R-:W-:Y:S04]  /*47fa0*/  STL [R1+0x2c], R7 ;  /* 0x00002c0701007387 */ /* 0x000fe80000100800 */
[----:B------:R-:W0:Y:S02]  /*47fb0*/  LDSM.16.MT88.4 R4, [R2+UR5+0xc080] ;  /* 0x00c080050204783b */ /* 0x000e240008004200 */
[----:B0-----:R-:W-:-:S02]  /*47fc0*/  IMAD.MOV.U32 R13, RZ, RZ, R6 ;  /* 0x000000ffff0d7224 */ /* 0x001fc400078e0006 */
[----:B------:R-:W-:Y:S01]  /*47fd0*/  STL.64 [R1+0x10], R4 ;  /* 0x0000100401007387 */ /* 0x000fe20000100a00 */
[----:B------:R-:W-:-:S03]  /*47fe0*/  IMAD.MOV.U32 R12, RZ, RZ, R7 ;  /* 0x000000ffff0c7224 */ /* 0x000fc600078e0007 */
[----:B------:R-:W0:Y:S04]  /*47ff0*/  LDSM.16.MT88.4 R4, [R2+UR5+0xc100] ;  /* 0x00c100050204783b */ /* 0x000e280008004200 */
[----:B0-----:R-:W-:Y:S04]  /*48000*/  STL.64 [R1+0x3ee0], R6 ;  /* 0x003ee00601007387 */ /* 0x001fe80000100a00 */
[----:B------:R0:W-:Y:S04]  /*48010*/  STL.64 [R1+0x3ed8], R4 ;  /* 0x003ed80401007387 */ /* 0x0001e80000100a00 */
[----:B0-----:R-:W2:Y:S04]  /*48020*/  LDL.LU.64 R4, [R1+0x50] ;  /* 0x0000500001047983 */ /* 0x001ea80000300a00 */
[----:B------:R-:W3:Y:S04]  /*48030*/  LDL.LU.64 R6, [R1+0x58] ;  /* 0x0000580001067983 */ /* 0x000ee80000300a00 */
[----:B---3--:R-:W-:Y:S04]  /*48040*/  STL.64 [R1+0x3f60], R6 ;  /* 0x003f600601007387 */ /* 0x008fe80000100a00 */
[----:B--2---:R0:W-:Y:S04]  /*48050*/  STL.64 [R1+0x3f58], R4 ;  /* 0x003f580401007387 */ /* 0x0041e80000100a00 */
[----:B------:R-:W2:Y:S01]  /*48060*/  LDL.LU R20, [R1+0xe0] ;  /* 0x0000e00001147983 */ /* 0x000ea20000300800 */
[----:B0-----:R-:W-:Y:S03]  /*48070*/  HMMA.16816.F32 R4, R8, R18, R24 ;  /* 0x000000120804723c */ /* 0x001fe60000001818 */
[----:B------:R-:W0:-:S15]  /*48080*/  LDSM.16.MT88.4 R8, [R2+UR5+0xc180] ;  /* 0x00c180050208783b */ /* 0x000e1e0008004200 */
[----:B------:R-:W-:Y:S01]  /*48090*/  NOP ;  /* 0x0000000000007918 */ /* 0x000fe20000000000 */
[----:B------:R-:W-:Y:S04]  /*480a0*/  STL.64 [R1+0x360], R4 ;  /* 0x0003600401007387 */ /* 0x000fe80000100a00 */
[----:B------:R-:W-:Y:S04]  /*480b0*/  STL.64 [R1+0x368], R6 ;  /* 0x0003680601007387 */ /* 0x000fe80000100a00 */
[----:B------:R-:W2:Y:S04]  /*480c0*/  LDL.LU R21, [R1+0xe4] ;  /* 0x0000e40001157983 */ /* 0x000ea80000300800 */
[----:B------:R-:W3:Y:S04]  /*480d0*/  LDL.LU R22, [R1+0xe8] ;  /* 0x0000e80001167983 */ /* 0x000ee80000300800 */
[----:B------:R-:W3:Y:S04]  /*480e0*/  LDL.LU R23, [R1+0xec] ;  /* 0x0000ec0001177983 */ /* 0x000ee80000300800 */
[----:B------:R-:W2:Y:S04]  /*480f0*/  LDL.LU R24, [R1+0x150] ;  /* 0x0001500001187983 */ /* 0x000ea80000300800 */
[----:B------:R-:W2:Y:S04]  /*48100*/  LDL.LU R25, [R1+0x154] ;  /* 0x0001540001197983 */ /* 0x000ea80000300800 */
[----:B------:R-:W2:Y:S04]  /*48110*/  LDL.LU R26, [R1+0x158] ;  /* 0x00015800011a7983 */ /* 0x000ea80000300800 */
[----:B------:R-:W2:Y:S04]  /*48120*/  LDL.LU R27, [R1+0x15c] ;  /* 0x00015c00011b7983 */ /* 0x000ea80000300800 */
[----:B--2---:R-:W-:Y:S04]  /*48130*/  STL.64 [R1+0x3fc0], R26 ;  /* 0x003fc01a01007387 */ /* 0x004fe80000100a00 */
[----:B------:R1:W-:Y:S04]  /*48140*/  STL.64 [R1+0x3fb8], R24 ;  /* 0x003fb81801007387 */ /* 0x0003e80000100a00 */
[----:B-1----:R-:W2:Y:S04]  /*48150*/  LDL.LU R24, [R1+0x1b0] ;  /* 0x0001b00001187983 */ /* 0x002ea80000300800 */
[----:B------:R-:W2:Y:S04]  /*48160*/  LDL.LU R25, [R1+0x1b4] ;  /* 0x0001b40001197983 */ /* 0x000ea80000300800 */
[----:B------:R-:W2:Y:S04]  /*48170*/  LDL.LU R26, [R1+0x1b8] ;  /* 0x0001b800011a7983 */ /* 0x000ea80000300800 */
[----:B------:R-:W2:Y:S04]  /*48180*/  LDL.LU R27, [R1+0x1bc] ;  /* 0x0001bc00011b7983 */ /* 0x000ea80000300800 */
[----:B---3--:R-:W-:Y:S04]  /*48190*/  STL.64 [R1+0x3fa0], R22 ;  /* 0x003fa01601007387 */ /* 0x008fe80000100a00 */
[----:B------:R1:W-:Y:S04]  /*481a0*/  STL.64 [R1+0x3f98], R20 ;  /* 0x003f981401007387 */ /* 0x0003e80000100a00 */
[----:B-1----:R-:W3:Y:S04]  /*481b0*/  LDL.LU R20, [R1+0x140] ;  /* 0x0001400001147983 */ /* 0x002ee80000300800 */
[----:B------:R-:W3:Y:S04]  /*481c0*/  LDL.LU R21, [R1+0x144] ;  /* 0x0001440001157983 */ /* 0x000ee80000300800 */
[----:B------:R-:W3:Y:S04]  /*481d0*/  LDL.LU R22, [R1+0x148] ;  /* 0x0001480001167983 */ /* 0x000ee80000300800 */
[----:B------:R-:W3:Y:S04]  /*481e0*/  LDL.LU R23, [R1+0x14c] ;  /* 0x00014c0001177983 */ /* 0x000ee80000300800 */
[----:B------:R-:W2:Y:S04]  /*481f0*/  LDL.LU R4, [R1+0xc0] ;  /* 0x0000c00001047983 */ /* 0x000ea80000300800 */
[----:B------:R-:W2:Y:S04]  /*48200*/  LDL.LU R5, [R1+0xc4] ;  /* 0x0000c40001057983 */ /* 0x000ea80000300800 */
[----:B------:R-:W2:Y:S01]  /*48210*/  LDL.LU R6, [R1+0xc8] ;  /* 0x0000c80001067983 */ /* 0x000ea20000300800 */
[----:B----4-:R-:W-:-:S03]  /*48220*/  IMAD.MOV.U32 R7, RZ, RZ, R3 ;  /* 0x000000ffff077224 */ /* 0x010fc600078e0003 */
[----:B------:R-:W4:Y:S04]  /*48230*/  LDL.LU R3, [R1+0x3fd8] ;  /* 0x003fd80001037983 */ /* 0x000f280000300800 */
[----:B--2---:R-:W-:Y:S04]  /*48240*/  STL.64 [R1+0x3f70], R6 ;  /* 0x003f700601007387 */ /* 0x004fe80000100a00 */
[----:B------:R1:W-:Y:S04]  /*48250*/  STL.64 [R1+0x3f68], R4 ;  /* 0x003f680401007387 */ /* 0x0003e80000100a00 */
[----:B-1----:R-:W2:Y:S04]  /*48260*/  LDL.LU R4, [R1+0x80] ;  /* 0x0000800001047983 */ /* 0x002ea80000300800 */
[----:B------:R-:W2:Y:S04]  /*48270*/  LDL.LU R5, [R1+0x84] ;  /* 0x0000840001057983 */ /* 0x000ea80000300800 */
[----:B------:R-:W2:Y:S04]  /*48280*/  LDL.LU R6, [R1+0x88] ;  /* 0x0000880001067983 */ /* 0x000ea80000300800 */
[----:B------:R-:W2:Y:S01]  /*48290*/  LDL.LU R7, [R1+0x8c] ;  /* 0x00008c0001077983 */ /* 0x000ea20000300800 */
[----:B0-----:R-:W-:-:S02]  /*482a0*/  IMAD.MOV.U32 R16, RZ, RZ, R10 ;  /* 0x000000ffff107224 */ /* 0x001fc400078e000a */
[----:B------:R-:W-:Y:S01]  /*482b0*/  IMAD.MOV.U32 R17, RZ, RZ, R9 ;  /* 0x000000ffff117224 */ /* 0x000fe200078e0009 */
[----:B--2---:R4:W-:Y:S04]  /*482c0*/  STL.64 [R1+0x3f80], R6 ;  /* 0x003f800601007387 */ /* 0x0049e80000100a00 */
[----:B------:R0:W-:Y:S01]  /*482d0*/  STL.64 [R1+0x3f78], R4 ;  /* 0x003f780401007387 */ /* 0x0001e20000100a00 */
[----:B----4-:R-:W-:-:S03]  /*482e0*/  IMAD.MOV.U32 R7, RZ, RZ, R3 ;  /* 0x000000ffff077224 */ /* 0x010fc600078e0003 */
[----:B0-----:R-:W2:Y:S01]  /*482f0*/  LDL.LU R4, [R1+0xd0] ;  /* 0x0000d00001047983 */ /* 0x001ea20000300800 */
[----:B------:R-:W-:-:S03]  /*48300*/  IMAD.MOV.U32 R3, RZ, RZ, R11 ;  /* 0x000000ffff037224 */ /* 0x000fc600078e000b */
[----:B------:R-:W2:Y:S04]  /*48310*/  LDL.LU R5, [R1+0xd4] ;  /* 0x0000d40001057983 */ /* 0x000ea80000300800 */
[----:B------:R-:W2:Y:S04]  /*48320*/  LDL.LU R6, [R1+0xd8] ;  /* 0x0000d80001067983 */ /* 0x000ea80000300800 */
[----:B------:R0:W-:Y:S04]  /*48330*/  STL [R1+0x40], R8 ;  /* 0x0000400801007387 */ /* 0x0001e80000100800 */
[----:B------:R-:W4:Y:S04]  /*48340*/  LDL.LU.64 R10, [R1+0x3fd0] ;  /* 0x003fd000010a7983 */ /* 0x000f280000300a00 */
[----:B0-----:R-:W4:Y:S04]  /*48350*/  LDL.LU.64 R8, [R1+0x3fc8] ;  /* 0x003fc80001087983 */ /* 0x001f280000300a00 */
[----:B------:R-:W-:Y:S04]  /*48360*/  STL [R1+0x3f14], R3 ;  /* 0x003f140301007387 */ /* 0x000fe80000100800 */
[----:B------:R-:W-:Y:S04]  /*48370*/  STL [R1+0x3f10], R16 ;  /* 0x003f101001007387 */ /* 0x000fe80000100800 */
[----:B------:R-:W-:Y:S01]  /*48380*/  STL [R1+0x3f0c], R17 ;  /* 0x003f0c1101007387 */ /* 0x000fe20000100800 */
[----:B----4-:R-:W-:-:S15]  /*48390*/  HMMA.16816.F32 R24, R8, R14, R24 ;  /* 0x0000000e0818723c */ /* 0x010fde0000001818 */
[----:B------:R-:W-:-:S04]  /*483a0*/  NOP ;  /* 0x0000000000007918 */ /* 0x000fc80000000000 */
[----:B------:R-:W-:Y:S04]  /*483b0*/  STL.64 [R1+0x380], R24 ;  /* 0x0003801801007387 */ /* 0x000fe80000100a00 */
[----:B------:R0:W-:Y:S04]  /*483c0*/  STL.64 [R1+0x388], R26 ;  /* 0x0003881a01007387 */ /* 0x0001e80000100a00 */
[----:B0-----:R-:W4:Y:S04]  /*483d0*/  LDL.LU.64 R26, [R1+0x3fc0] ;  /* 0x003fc000011a7983 */ /* 0x001f280000300a00 */
[----:B------:R-:W4:Y:S02]  /*483e0*/  LDL.LU.64 R24, [R1+0x3fb8] ;  /* 0x003fb80001187983 */ /* 0x000f240000300a00 */
[----:B----4-:R-:W-:Y:S02]  /*483f0*/  HMMA.16816.F32 R8, R8, R18, R24 ;  /* 0x000000120808723c */ /* 0x010fe40000001818 */
        /* <DEDUP_REMOVED lines=19> */
[----:B0-----:R-:W3:Y:S04]  /*48530*/  LDL.LU R24, [R1+0x30] ;  /* 0x0000300001187983 */ /* 0x001ee80000300800 */
[----:B------:R-:W3:Y:S04]  /*48540*/  LDL.LU R25, [R1+0x34] ;  /* 0x0000340001197983 */ /* 0x000ee80000300800 */
[----:B-1----:R-:W3:Y:S04]  /*48550*/  LDL.LU R26, [R1+0x38] ;  /* 0x00003800011a7983 */ /* 0x002ee80000300800 */
        /* <DEDUP_REMOVED lines=8> */
[----:B------:R-:W2:-:S15]  /*485e0*/  LDL.LU R20, [R1+0x70] ;  /* 0x0000700001147983 */ /* 0x000e9e0000300800 */
[----:B------:R-:W-:Y:S02]  /*485f0*/  NOP ;  /* 0x0000000000007918 */ /* 0x000fe40000000000 */
[----:B------:R-:W-:Y:S04]  /*48600*/  STL.64 [R1+0x2b0], R4 ;  /* 0x0002b00401007387 */ /* 0x000fe80000100a00 */
[----:B------:R-:W-:Y:S04]  /*48610*/  STL.64 [R1+0x2b8], R6 ;  /* 0x0002b80601007387 */ /* 0x000fe80000100a00 */
[----:B------:R-:W0:Y:S04]  /*48620*/  LDSM.16.MT88.4 R4, [R2+UR5+0xc200] ;  /* 0x00c200050204783b */ /* 0x000e280008004200 */
[----:B------:R-:W2:Y:S04]  /*48630*/  LDL.LU R21, [R1+0x74] ;  /* 0x0000740001157983 */ /* 0x000ea80000300800 */
[----:B------:R-:W2:Y:S04]  /*48640*/  LDL.LU R22, [R1+0x78] ;  /* 0x0000780001167983 */ /* 0x000ea80000300800 */
[----:B------:R-:W2:Y:S01]  /*48650*/  LDL.LU R23, [R1+0x7c] ;  /* 0x00007c0001177983 */ /* 0x000ea20000300800 */
        /* <DEDUP_REMOVED lines=10> */
[----:B0-----:R-:W4:Y:S04]  /*48700*/  LDL.LU.64 R6, [R1+0x3f60] ;  /* 0x003f600001067983 */ /* 0x001f280000300a00 */
[----:B------:R-:W4:Y:S01]  /*48710*/  LDL.LU.64 R4, [R1+0x3f58] ;  /* 0x003f580001047983 */ /* 0x000f220000300a00 */
[----:B--2---:R-:W-:-:S15]  /*48720*/  HMMA.16816.F32 R24, R24, R18, R20 ;  /* 0x000000121818723c */ /* 0x004fde0000001814 */
[----:B------:R-:W-:-:S04]  /*48730*/  NOP ;  /* 0x0000000000007918 */ /* 0x000fc80000000000 */
[----:B------:R-:W-:Y:S04]  /*48740*/  STL.64 [R1+0x180], R24 ;  /* 0x0001801801007387 */ /* 0x000fe80000100a00 */
[----:B------:R-:W-:Y:S04]  /*48750*/  STL.64 [R1+0x188], R26 ;  /* 0x0001881a01007387 */ /* 0x000fe80000100a00 */
[----:B------:R-:W-:Y:S01]  /*48760*/  LDSM.16.MT88.4 R24, [R2+UR5+0xc300] ;  /* 0x00c300050218783b */ /* 0x000fe20008004200 */
[----:B----4-:R-:W-:Y:S01]  /*48770*/  HMMA.16816.F32 R8, R4, R14, R8 ;  /* 0x0000000e0408723c */ /* 0x010fe20000001808 */
[----:B------:R-:W-:-:S02]  /*48780*/  IMAD.MOV.U32 R23, RZ, RZ, R4 ;  /* 0x000000ffff177224 */ /* 0x000fc400078e0004 */
[----:B------:R-:W-:-:S15]  /*48790*/  IMAD.MOV.U32 R22, RZ, RZ, R5 ;  /* 0x000000ffff167224 */ /* 0x000fde00078e0005 */
[----:B------:R-:W-:Y:S01]  /*487a0*/  NOP ;  /* 0x0000000000007918 */ /* 0x000fe20000000000 */
[----:B------:R0:W-:Y:S04]  /*487b0*/  STL.64 [R1+0x290], R8 ;  /* 0x0002900801007387 */ /* 0x0001e80000100a00 */
[----:B------:R1:W-:Y:S04]  /*487c0*/  STL.64 [R1+0x298], R10 ;  /* 0x0002980a01007387 */ /* 0x0003e80000100a00 */
[----:B------:R-:W-:Y:S04]  /*487d0*/  STL.64 [R1+0x3f48], R14 ;  /* 0x003f480e01007387 */ /* 0x000fe80000100a00 */
[----:B0-----:R-:W2:Y:S04]  /*487e0*/  LDL.LU R8, [R1+0x230] ;  /* 0x0002300001087983 */ /* 0x001ea80000300800 */
[----:B------:R-:W2:Y:S04]  /*487f0*/  LDL.LU R9, [R1+0x234] ;  /* 0x0002340001097983 */ /* 0x000ea80000300800 */
[----:B-1----:R-:W3:Y:S04]  /*48800*/  LDL.LU R10, [R1+0x238] ;  /* 0x00023800010a7983 */ /* 0x002ee80000300800 */
[----:B------:R-:W3:Y:S04]  /*48810*/  LDL.LU R11, [R1+0x23c] ;  /* 0x00023c00010b7983 */ /* 0x000ee80000300800 */
[----:B------:R-:W4:Y:S04]  /*48820*/  LDL.LU R4, [R1+0x10] ;  /* 0x0000100001047983 */ /* 0x000f280000300800 */
[----:B------:R-:W4:Y:S01]  /*48830*/  LDL.LU R5, [R1+0x14] ;  /* 0x0000140001057983 */ /* 0x000f220000300800 */
[----:B------:R-:W-:-:S02]  /*48840*/  IMAD.MOV.U32 R21, RZ, RZ, R6 ;  /* 0x000000ffff157224 */ /* 0x000fc400078e0006 */
[----:B------:R-:W-:Y:S02]  /*48850*/  IMAD.MOV.U32 R20, RZ, RZ, R7 ;  /* 0x000000ffff147224 */ /* 0x000fe400078e0007 */
[----:B------:R-:W-:Y:S02]  /*48860*/  IMAD.MOV.U32 R6, RZ, RZ, R13 ;  /* 0x000000ffff067224 */ /* 0x000fe400078e000d */
[----:B------:R-:W-:-:S05]  /*48870*/  IMAD.MOV.U32 R7, RZ, RZ, R12 ;  /* 0x000000ffff077224 */ /* 0x000fca00078e000c */
[----:B------:R-:W-:Y:S04]  /*48880*/  STL.64 [R1+0x3f20], R6 ;  /* 0x003f200601007387 */ /* 0x000fe80000100a00 */
[----:B----4-:R-:W-:Y:S04]  /*48890*/  STL.64 [R1+0x3f18], R4 ;  /* 0x003f180401007387 */ /* 0x010fe80000100a00 */
        /* <DEDUP_REMOVED lines=8> */
[----:B------:R-:W2:Y:S04]  /*48920*/  LDL.LU R6, [R1+0x1d8] ;  /* 0x0001d80001067983 */ /* 0x000ea80000300800 */
[----:B------:R-:W2:Y:S04]  /*48930*/  LDL.LU R7, [R1+0x1dc] ;  /* 0x0001dc0001077983 */ /* 0x000ea80000300800 */
[----:B--2---:R-:W-:Y:S04]  /*48940*/  STL.64 [R1+0x3f30], R6 ;  /* 0x003f300601007387 */ /* 0x004fe80000100a00 */
[----:B----4-:R0:W-:Y:S04]  /*48950*/  STL.64 [R1+0x3f28], R4 ;  /* 0x003f280401007387 */ /* 0x0101e80000100a00 */
[----:B0-----:R-:W2:Y:S04]  /*48960*/  LDL.LU R4, [R1+0x1e0] ;  /* 0x0001e00001047983 */ /* 0x001ea80000300800 */
[----:B------:R-:W2:Y:S04]  /*48970*/  LDL.LU R5, [R1+0x1e4] ;  /* 0x0001e40001057983 */ /* 0x000ea80000300800 */
[----:B------:R-:W4:Y:S04]  /*48980*/  LDL.LU R6, [R1+0x1e8] ;  /* 0x0001e80001067983 */ /* 0x000f280000300800 */
[----:B------:R-:W4:Y:S04]  /*48990*/  LDL.LU R7, [R1+0x1ec] ;  /* 0x0001ec0001077983 */ /* 0x000f280000300800 */
[----:B------:R-:W2:Y:S04]  /*489a0*/  LDL.LU R12, [R1+0xb0] ;  /* 0x0000b000010c7983 */ /* 0x000ea80000300800 */
[----:B------:R-:W3:Y:S04]  /*489b0*/  LDL.LU R13, [R1+0xb4] ;  /* 0x0000b400010d7983 */ /* 0x000ee80000300800 */
[----:B------:R-:W3:Y:S04]  /*489c0*/  LDL.LU R14, [R1+0xb8] ;  /* 0x0000b800010e7983 */ /* 0x000ee80000300800 */
[----:B------:R-:W3:Y:S04]  /*489d0*/  LDL.LU R15, [R1+0xbc] ;  /* 0x0000bc00010f7983 */ /* 0x000ee80000300800 */
[----:B----4-:R-:W-:Y:S04]  /*489e0*/  STL.64 [R1+0x3f40], R6 ;  /* 0x003f400601007387 */ /* 0x010fe80000100a00 */
[----:B--2---:R-:W-:Y:S04]  /*489f0*/  STL.64 [R1+0x3f38], R4 ;  /* 0x003f380401007387 */ /* 0x004fe80000100a00 */
[----:B---3--:R-:W-:Y:S04]  /*48a00*/  STL.64 [R1+0x3ef0], R10 ;  /* 0x003ef00a01007387 */ /* 0x008fe80000100a00 */
[----:B------:R0:W-:Y:S04]  /*48a10*/  STL.64 [R1+0x3ee8], R8 ;  /* 0x003ee80801007387 */ /* 0x0001e80000100a00 */
[----:B0-----:R-:W2:Y:S04]  /*48a20*/  LDL.LU R8, [R1+0x1f0] ;  /* 0x0001f00001087983 */ /* 0x001ea80000300800 */
[----:B------:R-:W2:Y:S04]  /*48a30*/  LDL.LU R9, [R1+0x1f4] ;  /* 0x0001f40001097983 */ /* 0x000ea80000300800 */
[----:B------:R-:W3:Y:S04]  /*48a40*/  LDL.LU R10, [R1+0x1f8] ;  /* 0x0001f800010a7983 */ /* 0x000ee80000300800 */
[----:B------:R-:W3:Y:S01]  /*48a50*/  LDL.LU R11, [R1+0x1fc] ;  /* 0x0001fc00010b7983 */ /* 0x000ee20000300800 */
[----:B------:R-:W-:-:S02]  /*48a60*/  IMAD.MOV.U32 R4, RZ, RZ, R23 ;  /* 0x000000ffff047224 */ /* 0x000fc400078e0017 */
[----:B------:R-:W-:Y:S02]  /*48a70*/  IMAD.MOV.U32 R5, RZ, RZ, R22 ;  /* 0x000000ffff057224 */ /* 0x000fe400078e0016 */
[----:B------:R-:W-:Y:S02]  /*48a80*/  IMAD.MOV.U32 R6, RZ, RZ, R21 ;  /* 0x000000ffff067224 */ /* 0x000fe400078e0015 */
[----:B------:R-:W-:Y:S02]  /*48a90*/  IMAD.MOV.U32 R7, RZ, RZ, R20 ;  /* 0x000000ffff077224 */ /* 0x000fe400078e0014 */
[----:B------:R-:W0:Y:S05]  /*48aa0*/  LDSM.16.MT88.4 R20, [R2+UR5+0xc280] ;  /* 0x00c280050214783b */ /* 0x000e2a0008004200 */
[----:B------:R-:W-:Y:S01]  /*48ab0*/  HMMA.16816.F32 R4, R4, R18, R12 ;  /* 0x000000120404723c */ /* 0x000fe2000000180c */
[----:B---3--:R-:W-:Y:S04]  /*48ac0*/  STL.64 [R1+0x3f00], R10 ;  /* 0x003f000a01007387 */ /* 0x008fe80000100a00 */
[----:B--2---:R1:W-:Y:S04]  /*48ad0*/  STL.64 [R1+0x3ef8], R8 ;  /* 0x003ef80801007387 */ /* 0x0043e80000100a00 */
[----:B-1----:R-:W2:Y:S04]  /*48ae0*/  LDL.LU R8, [R1+0x200] ;  /* 0x0002000001087983 */ /* 0x002ea80000300800 */
[----:B------:R-:W2:Y:S04]  /*48af0*/  LDL.LU R9, [R1+0x204] ;  /* 0x0002040001097983 */ /* 0x000ea80000300800 */
[----:B------:R-:W2:Y:S04]  /*48b00*/  LDL.LU R10, [R1+0x208] ;  /* 0x00020800010a7983 */ /* 0x000ea80000300800 */
[----:B------:R-:W2:Y:S04]  /*48b10*/  LDL.LU R11, [R1+0x20c] ;  /* 0x00020c00010b7983 */ /* 0x000ea80000300800 */
[----:B0-----:R0:W-:Y:S04]  /*48b20*/  STL.64 [R1+0x3ea0], R22 ;  /* 0x003ea01601007387 */ /* 0x0011e80000100a00 */
[----:B------:R1:W-:Y:S01]  /*48b30*/  STL.64 [R1+0x3e98], R20 ;  /* 0x003e981401007387 */ /* 0x0003e20000100a00 */
[----:B0-----:R-:W-:-:S03]  /*48b40*/  IMAD.MOV.U32 R22, RZ, RZ, R28 ;  /* 0x000000ffff167224 */ /* 0x001fc600078e001c */
[----:B-1----:R-:W3:Y:S01]  /*48b50*/  LDL.LU R20, [R1+0x20] ;  /* 0x0000200001147983 */ /* 0x002ee20000300800 */
[----:B------:R-:W-:-:S03]  /*48b60*/  IMAD.MOV.U32 R21, RZ, RZ, R29 ;  /* 0x000000ffff157224 */ /* 0x000fc600078e001d */
[----:B------:R-:W4:Y:S04]  /*48b70*/  LDL.LU R29, [R1+0x3f54] ;  /* 0x003f5400011d7983 */ /* 0x000f280000300800 */
[----:B------:R-:W2:Y:S04]  /*48b80*/  LDL.LU R28, [R1+0x3f50] ;  /* 0x003f5000011c7983 */ /* 0x000ea80000300800 */
[----:B------:R-:W3:Y:S04]  /*48b90*/  LDL.LU R23, [R1+0x2c] ;  /* 0x00002c0001177983 */ /* 0x000ee80000300800 */
[----:B------:R-:W-:Y:S04]  /*48ba0*/  STL.64 [R1+0x3e80], R26 ;  /* 0x003e801a01007387 */ /* 0x000fe80000100a00 */
[----:B------:R0:W-:Y:S04]  /*48bb0*/  STL.64 [R1+0x3e78], R24 ;  /* 0x003e781801007387 */ /* 0x0001e80000100a00 */
[----:B0-----:R-:W2:Y:S04]  /*48bc0*/  LDL.LU R24, [R1+0x210] ;  /* 0x0002100001187983 */ /* 0x001ea80000300800 */
[----:B------:R-:W2:Y:S04]  /*48bd0*/  LDL.LU R25, [R1+0x214] ;  /* 0x0002140001197983 */ /* 0x000ea80000300800 */
[----:B------:R-:W3:Y:S04]  /*48be0*/  LDL.LU.64 R14, [R1+0x3f48] ;  /* 0x003f4800010e7983 */ /* 0x000ee80000300a00 */
[----:B------:R-:W-:Y:S04]  /*48bf0*/  STL.64 [R1+0x100], R4 ;  /* 0x0001000401007387 */ /* 0x000fe80000100a00 */
[----:B------:R-:W-:Y:S04]  /*48c00*/  STL.64 [R1+0x108], R6 ;  /* 0x0001080601007387 */ /* 0x000fe80000100a00 */
[----:B------:R-:W0:Y:S02]  /*48c10*/  LDSM.16.MT88.4 R4, [R2+UR5+0xc380] ;  /* 0x00c380050204783b */ /* 0x000e240008004200 */
[----:B0-----:R-:W-:-:S02]  /*48c20*/  IMAD.MOV.U32 R13, RZ, RZ, R6 ;  /* 0x000000ffff0d7224 */ /* 0x001fc400078e0006 */
[----:B------:R0:W-:Y:S01]  /*48c30*/  STL.64 [R1+0x50], R4 ;  /* 0x0000500401007387 */ /* 0x0001e20000100a00 */
[----:B------:R-:W-:-:S03]  /*48c40*/  IMAD.MOV.U32 R12, RZ, RZ, R7 ;  /* 0x000000ffff0c7224 */ /* 0x000fc600078e0007 */
[----:B------:R-:W3:Y:S04]  /*48c50*/  LDL.LU.64 R6, [R1+0x3f40] ;  /* 0x003f400001067983 */ /* 0x000ee80000300a00 */
[----:B0-----:R-:W3:Y:S04]  /*48c60*/  LDL.LU.64 R4, [R1+0x3f38] ;  /* 0x003f380001047983 */ /* 0x001ee80000300a00 */
[----:B------:R-:W-:Y:S01]  /*48c70*/  STL [R1+0x3e40], R2 ;  /* 0x003e400201007387 */ /* 0x000fe20000100800 */
        /* <DEDUP_REMOVED lines=8> */
[----:B------:R-:W3:Y:S01]  /*48d00*/  LDL.LU.64 R4, [R1+0x3f18] ;  /* 0x003f180001047983 */ /* 0x000ee20000300a00 */
[----:B--2---:R-:W-:-:S02]  /*48d10*/  IMAD.MOV.U32 R27, RZ, RZ, R28 ;  /* 0x000000ffff1b7224 */ /* 0x004fc400078e001c */
[----:B----4-:R-:W-:-:S10]  /*48d20*/  IMAD.MOV.U32 R26, RZ, RZ, R29 ;  /* 0x000000ffff1a7224 */ /* 0x010fd400078e001d */
[----:B------:R0:W-:Y:S01]  /*48d30*/  STL.64 [R1+0xf0], R20 ;  /* 0x0000f01401007387 */ /* 0x0001e20000100a00 */
[----:B------:R-:W-:Y:S02]  /*48d40*/  IMAD.MOV.U32 R28, RZ, RZ, R23 ;  /* 0x000000ffff1c7224 */ /* 0x000fe400078e0017 */
[----:B------:R-:W-:Y:S02]  /*48d50*/  IMAD.MOV.U32 R29, RZ, RZ, R22 ;  /* 0x000000ffff1d7224 */ /* 0x000fe400078e0016 */
[----:B------:R-:W-:Y:S02]  /*48d60*/  IMAD.MOV.U32 R22, RZ, RZ, R17 ;  /* 0x000000ffff167224 */ /* 0x000fe400078e0011 */
[----:B------:R-:W-:Y:S02]  /*48d70*/  IMAD.MOV.U32 R23, RZ, RZ, R0 ;  /* 0x000000ffff177224 */ /* 0x000fe400078e0000 */
[----:B0-----:R-:W-:Y:S02]  /*48d80*/  IMAD.MOV.U32 R20, RZ, RZ, R3 ;  /* 0x000000ffff147224 */ /* 0x001fe400078e0003 */
[----:B------:R-:W2:Y:S01]  /*48d90*/  LDL.LU R3, [R1+0x3f14] ;  /* 0x003f140001037983 */ /* 0x000ea20000300800 */
[----:B------:R-:W-:-:S03]  /*48da0*/  IMAD.MOV.U32 R21, RZ, RZ, R16 ;  /* 0x000000ffff157224 */ /* 0x000fc600078e0010 */
[----:B------:R-:W4:Y:S04]  /*48db0*/  LDL.LU R16, [R1+0x3f10] ;  /* 0x003f100001107983 */ /* 0x000f280000300800 */
[----:B------:R-:W2:Y:S04]  /*48dc0*/  LDL.LU R17, [R1+0x3f0c] ;  /* 0x003f0c0001117983 */ /* 0x000ea80000300800 */
[----:B------:R-:W2:Y:S04]  /*48dd0*/  LDL.LU R0, [R1+0x3f08] ;  /* 0x003f080001007983 */ /* 0x000ea80000300800 */
[----:B------:R-:W-:Y:S04]  /*48de0*/  STL [R1+0x3ddc], R28 ;  /* 0x003ddc1c01007387 */ /* 0x000fe80000100800 */
        /* <DEDUP_REMOVED lines=13> */
[----:B------:R-:W3:Y:S04]  /*48ec0*/  LDL.LU.64 R4, [R1+0x3ed8] ;  /* 0x003ed80001047983 */ /* 0x000ee80000300a00 */
[----:B------:R-:W2:Y:S01]  /*48ed0*/  LDL.LU R2, [R1+0x3f0] ;  /* 0x0003f00001027983 */ /* 0x000ea20000300800 */
[C---:B---3--:R-:W-:Y:S08]  /*48ee0*/  HMMA.16816.F32 R8, R4.reuse, R14, R8 ;  /* 0x0000000e0408723c */ /* 0x048ff00000001808 */
[----:B------:R-:W-:Y:S11]  /*48ef0*/  HMMA.16816.F32 R24, R4, R18, R24 ;  /* 0x000000120418723c */ /* 0x000ff60000001818 */
[----:B------:R-:W-:Y:S04]  /*48f00*/  STL.64 [R1+0x120], R8 ;  /* 0x0001200801007387 */ /* 0x000fe80000100a00 */
[----:B------:R0:W-:Y:S04]  /*48f10*/  STL.64 [R1+0x128], R10 ;  /* 0x0001280a01007387 */ /* 0x0001e80000100a00 */
[----:B0-----:R-:W3:Y:S04]  /*48f20*/  LDL.LU.64 R10, [R1+0x3ed0] ;  /* 0x003ed000010a7983 */ /* 0x001ee80000300a00 */
[----:B------:R-:W3:Y:S04]  /*48f30*/  LDL.LU.64 R8, [R1+0x3ec8] ;  /* 0x003ec80001087983 */ /* 0x000ee80000300a00 */
[----:B------:R-:W3:Y:S01]  /*48f40*/  LDL.LU R4, [R1+0x40] ;  /* 0x0000400001047983 */ /* 0x000ee20000300800 */
[----:B--2---:R-:W-:-:S02]  /*48f50*/  IMAD.MOV.U32 R5, RZ, RZ, R17 ;  /* 0x000000ffff057224 */ /* 0x004fc400078e0011 */
[----:B----4-:R-:W-:Y:S02]  /*48f60*/  IMAD.MOV.U32 R6, RZ, RZ, R16 ;  /* 0x000000ffff067224 */ /* 0x010fe400078e0010 */
[----:B------:R-:W-:Y:S01]  /*48f70*/  IMAD.MOV.U32 R7, RZ, RZ, R3 ;  /* 0x000000ffff077224 */ /* 0x000fe200078e0003 */
[----:B------:R-:W-:Y:S04]  /*48f80*/  STL.64 [R1+0xc0], R24 ;  /* 0x0000c01801007387 */ /* 0x000fe80000100a00 */
[----:B------:R-:W-:Y:S02]  /*48f90*/  STL.64 [R1+0xc8], R26 ;  /* 0x0000c81a01007387 */ /* 0x000fe40000100a00 */
[----:B---3--:R-:W-:-:S15]  /*48fa0*/  HMMA.16816.F32 R8, R4, R14, R8 ;  /* 0x0000000e0408723c */ /* 0x008fde0000001808 */
[----:B------:R-:W-:-:S04]  /*48fb0*/  NOP ;  /* 0x0000000000007918 */ /* 0x000fc80000000000 */
[----:B------:R-:W-:Y:S01]  /*48fc0*/  STL.64 [R1+0xb0], R8 ;  /* 0x0000b00801007387 */ /* 0x000fe20000100a00 */
[----:B------:R-:W-:-:S03]  /*48fd0*/  IMAD.MOV.U32 R3, RZ, RZ, R11 ;  /* 0x000000ffff037224 */ /* 0x000fc600078e000b */
[----:B------:R-:W-:Y:S04]  /*48fe0*/  STL [R1+0xb8], R10 ;  /* 0x0000b80a01007387 */ /* 0x000fe80000100800 */
[----:B------:R-:W0:Y:S04]  /*48ff0*/  LDSM.16.MT88.4 R8, [R0+UR5+0x10000] ;  /* 0x010000050008783b */ /* 0x000e280008004200 */
[----:B------:R-:W-:Y:S04]  /*49000*/  STL [R1+0x3cd0], R3 ;  /* 0x003cd00301007387 */ /* 0x000fe80000100800 */
[----:B0-----:R-:W-:Y:S04]  /*49010*/  STL.64 [R1+0x78], R10 ;  /* 0x0000780a01007387 */ /* 0x001fe80000100a00 */
[----:B------:R-:W2:Y:S04]  /*49020*/  LDL.LU R24, [R1+0x260] ;  /* 0x0002600001187983 */ /* 0x000ea80000300800 */
        /* <DEDUP_REMOVED lines=11> */
[----:B------:R-:W0:Y:S04]  /*490e0*/  LDSM.16.M88.4 R8, [R2+UR5+0x20080] ;  /* 0x020080050208783b */ /* 0x000e280008000200 */
        /* <DEDUP_REMOVED lines=12> */
[----:B0-----:R0:W-:Y:S04]  /*491b0*/  STL [R1+0x3e48], R8 ;  /* 0x003e480801007387 */ /* 0x0011e80000100800 */
[----:B------:R1:W-:Y:S04]  /*491c0*/  STL [R1+0x3e44], R9 ;  /* 0x003e440901007387 */ /* 0x0003e80000100800 */
[----:B------:R3:W-:Y:S04]  /*491d0*/  STL [R1+0x3c1c], R10 ;  /* 0x003c1c0a01007387 */ /* 0x0007e80000100800 */
[----:B------:R4:W-:Y:S04]  /*491e0*/  STL [R1+0x3c18], R11 ;  /* 0x003c180b01007387 */ /* 0x0009e80000100800 */
[----:B0-----:R-:W2:Y:S04]  /*491f0*/  LDL.LU R8, [R1+0x240] ;  /* 0x0002400001087983 */ /* 0x001ea80000300800 */
[----:B-1----:R-:W2:Y:S04]  /*49200*/  LDL.LU R9, [R1+0x244] ;  /* 0x0002440001097983 */ /* 0x002ea80000300800 */
[----:B---3--:R-:W2:Y:S04]  /*49210*/  LDL.LU R10, [R1+0x248] ;  /* 0x00024800010a7983 */ /* 0x008ea80000300800 */
[----:B----4-:R-:W2:Y:S02]  /*49220*/  LDL.LU R11, [R1+0x24c] ;  /* 0x00024c00010b7983 */ /* 0x010ea40000300800 */
[----:B--2---:R-:W-:Y:S02]  /*49230*/  HMMA.16816.F32 R8, R4, R18, R8 ;  /* 0x000000120408723c */ /* 0x004fe40000001808 */
[----:B------:R-:W0:Y:S04]  /*49240*/  LDSM.16.M88.4 R4, [R2+UR5+0x20880] ;  /* 0x020880050204783b */ /* 0x000e280008000200 */
[----:B0-----:R-:W-:-:S13]  /*49250*/  STL [R1+0x3e4c], R5 ;  /* 0x003e4c0501007387 */ /* 0x001fda0000100800 */
[----:B------:R-:W-:Y:S04]  /*49260*/  STL.64 [R1+0xa0], R8 ;  /* 0x0000a00801007387 */ /* 0x000fe80000100a00 */
[----:B------:R0:W-:Y:S02]  /*49270*/  STL.64 [R1+0xa8], R10 ;  /* 0x0000a80a01007387 */ /* 0x0001e40000100a00 */
[----:B0-----:R-:W-:Y:S02]  /*49280*/  HMMA.16816.F32 R8, R20, R14, R24 ;  /* 0x0000000e1408723c */ /* 0x001fe40000001818 */
[----:B------:R-:W0:Y:S04]  /*49290*/  LDSM.16.MT88.4 R24, [R0+UR5+0x10080] ;  /* 0x010080050018783b */ /* 0x000e280008004200 */
[----:B------:R-:W-:Y:S04]  /*492a0*/  STL [R1+0x3c24], R6 ;  /* 0x003c240601007387 */ /* 0x000fe80000100800 */
[----:B------:R-:W-:Y:S09]  /*492b0*/  STL [R1+0x3c20], R7 ;  /* 0x003c200701007387 */ /* 0x000ff20000100800 */
[----:B------:R0:W-:Y:S04]  /*492c0*/  STL.64 [R1+0x90], R8 ;  /* 0x0000900801007387 */ /* 0x0001e80000100a00 */
[----:B------:R-:W-:Y:S01]  /*492d0*/  STL.64 [R1+0x98], R10 ;  /* 0x0000980a01007387 */ /* 0x000fe20000100a00 */
[----:B0-----:R-:W-:-:S02]  /*492e0*/  IMAD.MOV.U32 R9, RZ, RZ, R26 ;  /* 0x000000ffff097224 */ /* 0x001fc400078e001a */
[----:B------:R-:W-:Y:S02]  /*492f0*/  IMAD.MOV.U32 R2, RZ, RZ, R27 ;  /* 0x000000ffff027224 */ /* 0x000fe400078e001b */
[----:B------:R-:W-:Y:S01]  /*49300*/  IMAD.MOV.U32 R5, RZ, RZ, R24 ;  /* 0x000000ffff057224 */ /* 0x000fe200078e0018 */
[----:B------:R-:W2:Y:S01]  /*49310*/  LDL.LU.64 R26, [R1+0x3ec0] ;  /* 0x003ec000011a7983 */ /* 0x000ea20000300a00 */
[----:B------:R-:W-:-:S03]  /*49320*/  IMAD.MOV.U32 R8, RZ, RZ, R25 ;  /* 0x000000ffff087224 */ /* 0x000fc600078e0019 */
[----:B------:R-:W2:Y:S04]  /*49330*/  LDL.LU.64 R24, [R1+0x3eb8] ;  /* 0x003eb80001187983 */ /* 0x000ea80000300a00 */
[----:B------:R0:W-:Y:S04]  /*49340*/  STL.64 [R1+0x3e68], R8 ;  /* 0x003e680801007387 */ /* 0x0001e80000100a00 */
[----:B0-----:R-:W3:Y:S04]  /*49350*/  LDL.LU R8, [R1+0x1a0] ;  /* 0x0001a00001087983 */ /* 0x001ee80000300800 */
[----:B------:R-:W3:Y:S04]  /*49360*/  LDL.LU R9, [R1+0x1a4] ;  /* 0x0001a40001097983 */ /* 0x000ee80000300800 */
[----:B------:R-:W3:Y:S04]  /*49370*/  LDL.LU R10, [R1+0x1a8] ;  /* 0x0001a800010a7983 */ /* 0x000ee80000300800 */
[----:B------:R-:W3:Y:S04]  /*49380*/  LDL.LU R11, [R1+0x1ac] ;  /* 0x0001ac00010b7983 */ /* 0x000ee80000300800 */
[----:B------:R0:W-:Y:S04]  /*49390*/  STL.64 [R1+0x3e60], R4 ;  /* 0x003e600401007387 */ /* 0x0001e80000100a00 */
[----:B0-----:R-:W4:Y:S04]  /*493a0*/  LDL.LU R4, [R1+0x250] ;  /* 0x0002500001047983 */ /* 0x001f280000300800 */
[----:B------:R-:W4:Y:S04]  /*493b0*/  LDL.LU R5, [R1+0x254] ;  /* 0x0002540001057983 */ /* 0x000f280000300800 */
[----:B------:R-:W4:Y:S04]  /*493c0*/  LDL.LU R6, [R1+0x258] ;  /* 0x0002580001067983 */ /* 0x000f280000300800 */
[----:B------:R-:W4:Y:S01]  /*493d0*/  LDL.LU R7, [R1+0x25c] ;  /* 0x00025c0001077983 */ /* 0x000f220000300800 */
[----:B--2---:R-:W-:Y:S03]  /*493e0*/  HMMA.16816.F32 R20, R20, R18, R24 ;  /* 0x000000121414723c */ /* 0x004fe60000001818 */
[----:B------:R-:W2:Y:S04]  /*493f0*/  LDL.LU.64 R26, [R1+0x3eb0] ;  /* 0x003eb000011a7983 */ /* 0x000ea80000300a00 */
[----:B------:R-:W2:-:S12]  /*49400*/  LDL.LU.64 R24, [R1+0x3ea8] ;  /* 0x003ea80001187983 */ /* 0x000e980000300a00 */
[----:B------:R-:W-:Y:S04]  /*49410*/  STL.64 [R1+0x110], R20 ;  /* 0x0001101401007387 */ /* 0x000fe80000100a00 */
[----:B------:R-:W-:Y:S04]  /*49420*/  STL.64 [R1+0x118], R22 ;  /* 0x0001181601007387 */ /* 0x000fe80000100a00 */
[----:B------:R-:W0:Y:S04]  /*49430*/  LDSM.16.MT88.4 R20, [R0+UR5+0x10100] ;  /* 0x010100050014783b */ /* 0x000e280008004200 */
[----:B0-----:R-:W-:Y:S01]  /*49440*/  STL.64 [R1+0x80], R20 ;  /* 0x0000801401007387 */ /* 0x001fe20000100a00 */
[----:B------:R-:W-:-:S03]  /*49450*/  IMAD.MOV.U32 R3, RZ, RZ, R23 ;  /* 0x000000ffff037224 */ /* 0x000fc600078e0017 */
[----:B------:R0:W-:Y:S04]  /*49460*/  STL [R1+0x88], R22 ;  /* 0x0000881601007387 */ /* 0x0001e80000100800 */
        /* <DEDUP_REMOVED lines=12> */
[----:B------:R1:W-:Y:S04]  /*49530*/  STL.64 [R1+0x198], R22 ;  /* 0x0001981601007387 */ /* 0x0003e80000100a00 */
[----:B0-----:R-:W2:Y:S04]  /*49540*/  LDL.LU R20, [R1+0x50] ;  /* 0x0000500001147983 */ /* 0x001ea80000300800 */
[----:B------:R-:W2:Y:S01]  /*49550*/  LDL.LU R21, [R1+0x54] ;  /* 0x0000540001157983 */ /* 0x000ea20000300800 */
[----:B-1----:R-:W-:-:S02]  /*49560*/  IMAD.MOV.U32 R22, RZ, RZ, R13 ;  /* 0x000000ffff167224 */ /* 0x002fc400078e000d */
[----:B------:R-:W-:Y:S01]  /*49570*/  IMAD.MOV.U32 R23, RZ, RZ, R12 ;  /* 0x000000ffff177224 */ /* 0x000fe200078e000c */
[----:B------:R-:W2:Y:S04]  /*49580*/  LDL.LU R13, [R1+0x3e74] ;  /* 0x003e7400010d7983 */ /* 0x000ea80000300800 */
[----:B------:R-:W2:Y:S01]  /*49590*/  LDL.LU R12, [R1+0x3e70] ;  /* 0x003e7000010c7983 */ /* 0x000ea20000300800 */
[C---:B---3--:R-:W-:Y:S08]  /*495a0*/  HMMA.16816.F32 R8, R24.reuse, R14, R8 ;  /* 0x0000000e1808723c */ /* 0x048ff00000001808 */
[----:B----4-:R-:W-:Y:S11]  /*495b0*/  HMMA.16816.F32 R24, R24, R18, R4 ;  /* 0x000000121818723c */ /* 0x010ff60000001804 */
[----:B------:R0:W-:Y:S04]  /*495c0*/  STL.64 [R1+0x1a0], R8 ;  /* 0x0001a00801007387 */ /* 0x0001e80000100a00 */
[----:B------:R-:W-:Y:S04]  /*495d0*/  STL.64 [R1+0x1a8], R10 ;  /* 0x0001a80a01007387 */ /* 0x000fe80000100a00 */
[----:B0-----:R-:W3:Y:S04]  /*495e0*/  LDL.LU.64 R8, [R1+0x3e68] ;  /* 0x003e680001087983 */ /* 0x001ee80000300a00 */
[----:B------:R-:W4:Y:S04]  /*495f0*/  LDL.LU.64 R4, [R1+0x3e60] ;  /* 0x003e600001047983 */ /* 0x000f280000300a00 */
[----:B------:R-:W-:Y:S04]  /*49600*/  STL.64 [R1+0x3e58], R18 ;  /* 0x003e581201007387 */ /* 0x000fe80000100a00 */
[----:B------:R0:W-:Y:S04]  /*49610*/  STL.64 [R1+0x3e50], R16 ;  /* 0x003e501001007387 */ /* 0x0001e80000100a00 */
[----:B------:R1:W-:Y:S04]  /*49620*/  STL.64 [R1+0x170], R24 ;  /* 0x0001701801007387 */ /* 0x0003e80000100a00 */
[----:B------:R1:W-:Y:S04]  /*49630*/  STL.64 [R1+0x178], R26 ;  /* 0x0001781a01007387 */ /* 0x0003e80000100a00 */
[----:B0-----:R-:W2:Y:S04]  /*49640*/  LDL.LU R16, [R1+0x1c0] ;  /* 0x0001c00001107983 */ /* 0x001ea80000300800 */
[----:B------:R-:W2:Y:S04]  /*49650*/  LDL.LU R17, [R1+0x1c4] ;  /* 0x0001c40001117983 */ /* 0x000ea80000300800 */
[----:B------:R-:W2:Y:S04]  /*49660*/  LDL.LU R18, [R1+0x1c8] ;  /* 0x0001c80001127983 */ /* 0x000ea80000300800 */
[----:B------:R-:W2:Y:S04]  /*49670*/  LDL.LU R19, [R1+0x1cc] ;  /* 0x0001cc0001137983 */ /* 0x000ea80000300800 */
[----:B-1----:R-:W3:Y:S04]  /*49680*/  LDL.LU R24, [R1+0x2c0] ;  /* 0x0002c00001187983 */ /* 0x002ee80000300800 */
[----:B------:R-:W3:Y:S04]  /*49690*/  LDL.LU R25, [R1+0x2c4] ;  /* 0x0002c40001197983 */ /* 0x000ee80000300800 */
[----:B------:R-:W3:Y:S04]  /*496a0*/  LDL.LU R26, [R1+0x2c8] ;  /* 0x0002c800011a7983 */ /* 0x000ee80000300800 */
[----:B------:R-:W3:Y:S01]  /*496b0*/  LDL.LU R27, [R1+0x2cc] ;  /* 0x0002cc00011b7983 */ /* 0x000ee20000300800 */
[----:B--2---:R-:W-:-:S15]  /*496c0*/  HMMA.16816.F32 R16, R20, R14, R16 ;  /* 0x0000000e1410723c */ /* 0x004fde0000001810 */
[----:B------:R-:W-:-:S04]  /*496d0*/  NOP ;  /* 0x0000000000007918 */ /* 0x000fc80000000000 */
        /* <DEDUP_REMOVED lines=8> */
[----:B------:R-:W-:Y:S04]  /*49760*/  STL [R1+0x3dec], R6 ;  /* 0x003dec0601007387 */ /* 0x000fe80000100800 */
[----:B------:R-:W-:Y:S04]  /*49770*/  STL [R1+0x3de8], R7 ;  /* 0x003de80701007387 */ /* 0x000fe80000100800 */
[----:B------:R-:W-:Y:S04]  /*49780*/  STL [R1+0x3de4], R10 ;  /* 0x003de40a01007387 */ /* 0x000fe80000100800 */
[----:B------:R-:W-:Y:S04]  /*49790*/  STL [R1+0x3de0], R11 ;  /* 0x003de00b01007387 */ /* 0x000fe80000100800 */
[----:B0-----:R-:W-:Y:S04]  /*497a0*/  STL.64 [R1+0x30], R16 ;  /* 0x0000301001007387 */ /* 0x001fe80000100a00 */
[----:B------:R-:W-:Y:S04]  /*497b0*/  STL.64 [R1+0x38], R18 ;  /* 0x0000381201007387 */ /* 0x000fe80000100a00 */
[----:B------:R-:W0:Y:S02]  /*497c0*/  LDSM.16.MT88.4 R16, [R0+UR5+0x10280] ;  /* 0x010280050010783b */ /* 0x000e240008004200 */
[----:B0-----:R-:W-:-:S02]  /*497d0*/  IMAD.MOV.U32 R28, RZ, RZ, R18 ;  /* 0x000000ffff1c7224 */ /* 0x001fc400078e0012 */
[----:B------:R0:W-:Y:S01]  /*497e0*/  STL.64 [R1+0x20], R16 ;  /* 0x0000201001007387 */ /* 0x0001e20000100a00 */
[----:B------:R-:W-:-:S03]  /*497f0*/  IMAD.MOV.U32 R29, RZ, RZ, R19 ;  /* 0x000000ffff1d7224 */ /* 0x000fc600078e0013 */
[----:B------:R-:W3:Y:S04]  /*49800*/  LDL.LU.64 R18, [R1+0x3e58] ;  /* 0x003e580001127983 */ /* 0x000ee80000300a00 */
[----:B0-----:R-:W2:Y:S04]  /*49810*/  LDL.LU.64 R16, [R1+0x3e50] ;  /* 0x003e500001107983 */ /* 0x001ea80000300a00 */
[----:B------:R-:W-:Y:S04]  /*49820*/  STL [R1+0x3df4], R29 ;  /* 0x003df41d01007387 */ /* 0x000fe80000100800 */
[----:B------:R-:W-:Y:S01]  /*49830*/  STL [R1+0x3df0], R28 ;  /* 0x003df01c01007387 */ /* 0x000fe20000100800 */
[----:B---3--:R-:W-:-:S15]  /*49840*/  HMMA.16816.F32 R20, R20, R18, R24 ;  /* 0x000000121414723c */ /* 0x008fde0000001818 */
[----:B------:R-:W-:-:S04]  /*49850*/  NOP ;  /* 0x0000000000007918 */ /* 0x000fc80000000000 */
[----:B------:R0:W-:Y:S04]  /*49860*/  STL.64 [R1+0x140], R20 ;  /* 0x0001401401007387 */ /* 0x0001e80000100a00 */
[----:B------:R1:W-:Y:S04]  /*49870*/  STL.64 [R1+0x148], R22 ;  /* 0x0001481601007387 */ /* 0x0003e80000100a00 */
[----:B------:R-:W3:Y:S04]  /*49880*/  LDL.LU R18, [R1+0x78] ;  /* 0x0000780001127983 */ /* 0x000ee80000300800 */
[----:B------:R-:W3:Y:S01]  /*49890*/  LDL.LU R19, [R1+0x7c] ;  /* 0x00007c0001137983 */ /* 0x000ee20000300800 */
[----:B----4-:R-:W-:-:S02]  /*498a0*/  IMAD.MOV.U32 R24, RZ, RZ, R5 ;  /* 0x000000ffff187224 */ /* 0x010fc400078e0005 */
[----:B------:R-:W-:Y:S02]  /*498b0*/  IMAD.MOV.U32 R26, RZ, RZ, R9 ;  /* 0x000000ffff1a7224 */ /* 0x000fe400078e0009 */
[----:B------:R-:W-:Y:S02]  /*498c0*/  IMAD.MOV.U32 R27, RZ, RZ, R2 ;  /* 0x000000ffff1b7224 */ /* 0x000fe400078e0002 */
[----:B------:R-:W-:Y:S01]  /*498d0*/  IMAD.MOV.U32 R25, RZ, RZ, R8 ;  /* 0x000000ffff197224 */ /* 0x000fe200078e0008 */
[----:B---3--:R-:W-:Y:S04]  /*498e0*/  STL.64 [R1+0x3e38], R18 ;  /* 0x003e381201007387 */ /* 0x008fe80000100a00 */
[----:B--2---:R-:W-:Y:S04]  /*498f0*/  STL.64 [R1+0x3e30], R16 ;  /* 0x003e301001007387 */ /* 0x004fe80000100a00 */
[----:B------:R-:W2:Y:S04]  /*49900*/  LDL.LU R14, [R1+0x2e8] ;  /* 0x0002e800010e7983 */ /* 0x000ea80000300800 */
[----:B------:R-:W2:Y:S04]  /*49910*/  LDL.LU R15, [R1+0x2ec] ;  /* 0x0002ec00010f7983 */ /* 0x000ea80000300800 */
[----:B------:R-:W3:Y:S04]  /*49920*/  LDL.LU R5, [R1+0x3e4c] ;  /* 0x003e4c0001057983 */ /* 0x000ee80000300800 */
[----:B------:R-:W2:Y:S04]  /*49930*/  LDL.LU R8, [R1+0x3e48] ;  /* 0x003e480001087983 */ /* 0x000ea80000300800 */
[----:B------:R-:W2:Y:S04]  /*49940*/  LDL.LU R9, [R1+0x3e44] ;  /* 0x003e440001097983 */ /* 0x000ea80000300800 */
[----:B------:R-:W4:Y:S04]  /*49950*/  LDL.LU R2, [R1+0x3e40] ;  /* 0x003e400001027983 */ /* 0x000f280000300800 */
[----:B------:R-:W-:Y:S04]  /*49960*/  STL.64 [R1+0x3e28], R26 ;  /* 0x003e281a01007387 */ /* 0x000fe80000100a00 */
[----:B------:R1:W-:Y:S04]  /*49970*/  STL.64 [R1+0x3e20], R24 ;  /* 0x003e201801007387 */ /* 0x0003e80000100a00 */
[----:B0-----:R-:W2:Y:S04]  /*49980*/  LDL.LU R20, [R1+0x310] ;  /* 0x0003100001147983 */ /* 0x001ea80000300800 */
[----:B------:R-:W2:Y:S04]  /*49990*/  LDL.LU R21, [R1+0x314] ;  /* 0x0003140001157983 */ /* 0x000ea80000300800 */
[----:B-1----:R-:W2:Y:S04]  /*499a0*/  LDL.LU R22, [R1+0x318] ;  /* 0x0003180001167983 */ /* 0x002ea80000300800 */
[----:B------:R-:W2:Y:S04]  /*499b0*/  LDL.LU R23, [R1+0x31c] ;  /* 0x00031c0001177983 */ /* 0x000ea80000300800 */
[----:B------:R-:W3:Y:S04]  /*499c0*/  LDL.LU R24, [R1+0x330] ;  /* 0x0003300001187983 */ /* 0x000ee80000300800 */
[----:B------:R-:W3:Y:S04]  /*499d0*/  LDL.LU R25, [R1+0x334] ;  /* 0x0003340001197983 */ /* 0x000ee80000300800 */
[----:B------:R-:W3:Y:S04]  /*499e0*/  LDL.LU R26, [R1+0x338] ;  /* 0x00033800011a7983 */ /* 0x000ee80000300800 */
[----:B------:R-:W3:Y:S04]  /*499f0*/  LDL.LU R27, [R1+0x33c] ;  /* 0x00033c00011b7983 */ /* 0x000ee80000300800 */
[----:B------:R-:W0:Y:S04]  /*49a00*/  LDSM.16.MT88.4 R16, [R0+UR5+0x10300] ;  /* 0x010300050010783b */ /* 0x000e280008004200 */
[----:B--2---:R-:W-:Y:S04]  /*49a10*/  STL.64 [R1+0x3e08], R22 ;  /* 0x003e081601007387 */ /* 0x004fe80000100a00 */
[----:B------:R1:W-:Y:S04]  /*49a20*/  STL.64 [R1+0x3e00], R20 ;  /* 0x003e001401007387 */ /* 0x0003e80000100a00 */
[----:B-1----:R-:W2:Y:S04]  /*49a30*/  LDL.LU R20, [R1+0x320] ;  /* 0x0003200001147983 */ /* 0x002ea80000300800 */
        /* <DEDUP_REMOVED lines=11> */
[----:B------:R-:W2:Y:S04]  /*49af0*/  LDL.LU R22, [R1+0x378] ;  /* 0x0003780001167983 */ /* 0x000ea80000300800 */
[----:B------:R-:W2:Y:S04]  /*49b00*/  LDL.LU R23, [R1+0x37c] ;  /* 0x00037c0001177983 */ /* 0x000ea80000300800 */
[----:B------:R-:W2:Y:S04]  /*49b10*/  LDL.LU.64 R18, [R1+0x3e38] ;  /* 0x003e380001127983 */ /* 0x000ea80000300a00 */
[----:B------:R-:W2:Y:S04]  /*49b20*/  LDL.LU.64 R16, [R1+0x3e30] ;  /* 0x003e300001107983 */ /* 0x000ea80000300a00 */
[----:B------:R-:W-:Y:S04]  /*49b30*/  STL [R1+0x3dfc], R7 ;  /* 0x003dfc0701007387 */ /* 0x000fe80000100800 */
[----:B------:R-:W-:Y:S01]  /*49b40*/  STL [R1+0x3df8], R6 ;  /* 0x003df80601007387 */ /* 0x000fe20000100800 */
        /* <DEDUP_REMOVED lines=9> */
[----:B----4-:R-:W0:Y:S04]  /*49be0*/  LDSM.16.MT88.4 R12, [R2+UR5+0x10000] ;  /* 0x01000005020c783b */ /* 0x010e280008004200 */
[----:B------:R-:W-:Y:S01]  /*49bf0*/  STL [R1+0x3cd4], R0 ;  /* 0x003cd40001007387 */ /* 0x000fe20000100800 */
[----:B---3--:R-:W-:Y:S03]  /*49c00*/  HMMA.16816.F32 R16, R16, R4, R24 ;  /* 0x000000041010723c */ /* 0x008fe60000001818 */
[----:B0-----:R-:W-:Y:S04]  /*49c10*/  STL.64 [R1+0x3d08], R14 ;  /* 0x003d080e01007387 */ /* 0x001fe80000100a00 */
[----:B------:R0:W-:Y:S04]  /*49c20*/  STL.64 [R1+0x3d00], R12 ;  /* 0x003d000c01007387 */ /* 0x0001e80000100a00 */
[----:B0-----:R-:W2:Y:S04]  /*49c30*/  LDL.LU R12, [R1+0x80] ;  /* 0x00008000010c7983 */ /* 0x001ea80000300800 */
        /* <DEDUP_REMOVED lines=9> */
[----:B0-----:R-:W2:Y:S04]  /*49cd0*/  LDL.LU R16, [R1+0x360] ;  /* 0x0003600001107983 */ /* 0x001ea80000300800 */
[----:B------:R-:W2:Y:S04]  /*49ce0*/  LDL.LU R17, [R1+0x364] ;  /* 0x0003640001117983 */ /* 0x000ea80000300800 */
[----:B------:R-:W2:Y:S04]  /*49cf0*/  LDL.LU R18, [R1+0x368] ;  /* 0x0003680001127983 */ /* 0x000ea80000300800 */
[----:B------:R-:W2:Y:S01]  /*49d00*/  LDL.LU R19, [R1+0x36c] ;  /* 0x00036c0001137983 */ /* 0x000ea20000300800 */
[----:B---3--:R-:W-:-:S15]  /*49d10*/  HMMA.16816.F32 R20, R24, R8, R20 ;  /* 0x000000081814723c */ /* 0x008fde0000001814 */
[----:B------:R-:W-:-:S04]  /*49d20*/  NOP ;  /* 0x0000000000007918 */ /* 0x000fc80000000000 */
[----:B------:R-:W-:Y:S04]  /*49d30*/  STL.64 [R1+0x1d0], R20 ;  /* 0x0001d01401007387 */ /* 0x000fe80000100a00 */
[----:B------:R0:W-:Y:S04]  /*49d40*/  STL.64 [R1+0x1d8], R22 ;  /* 0x0001d81601007387 */ /* 0x0001e80000100a00 */
[----:B0-----:R-:W3:Y:S04]  /*49d50*/  LDL.LU.64 R22, [R1+0x3e18] ;  /* 0x003e180001167983 */ /* 0x001ee80000300a00 */
[----:B------:R-:W3:Y:S01]  /*49d60*/  LDL.LU.64 R20, [R1+0x3e10] ;  /* 0x003e100001147983 */ /* 0x000ee20000300a00 */
[----:B------:R-:W-:Y:S01]  /*49d70*/  IMAD.MOV.U32 R15, RZ, RZ, R3 ;  /* 0x000000ffff0f7224 */ /* 0x000fe200078e0003 */
[----:B---3--:R-:W-:Y:S02]  /*49d80*/  HMMA.16816.F32 R24, R24, R4, R20 ;  /* 0x000000041818723c */ /* 0x008fe40000001814 */
[----:B------:R-:W3:Y:S04]  /*49d90*/  LDL.LU.64 R22, [R1+0x3e08] ;  /* 0x003e080001167983 */ /* 0x000ee80000300a00 */
[----:B------:R-:W3:-:S13]  /*49da0*/  LDL.LU.64 R20, [R1+0x3e00] ;  /* 0x003e000001147983 */ /* 0x000eda0000300a00 */
[----:B------:R-:W-:Y:S04]  /*49db0*/  STL.64 [R1+0x1c0], R24 ;  /* 0x0001c01801007387 */ /* 0x000fe80000100a00 */
[----:B------:R3:W-:Y:S01]  /*49dc0*/  STL.64 [R1+0x1c8], R26 ;  /* 0x0001c81a01007387 */ /* 0x0007e20000100a00 */
[C---:B--2---:R-:W-:Y:S08]  /*49dd0*/  HMMA.16816.F32 R16, R12.reuse, R4, R16 ;  /* 0x000000040c10723c */ /* 0x044ff00000001810 */
[----:B---3--:R-:W-:Y:S01]  /*49de0*/  HMMA.16816.F32 R24, R12, R8, R20 ;  /* 0x000000080c18723c */ /* 0x008fe20000001814 */
[----:B------:R-:W0:Y:S04]  /*49df0*/  LDSM.16.MT88.4 R20, [R2+UR5+0x10100] ;  /* 0x010100050214783b */ /* 0x000e280008004200 */
[----:B------:R-:W1:Y:S04]  /*49e00*/  LDSM.16.MT88.4 R12, [R2+UR5+0x10200] ;  /* 0x01020005020c783b */ /* 0x000e680008004200 */
[----:B0-----:R1:W-:Y:S10]  /*49e10*/  STL [R1+0x3cdc], R22 ;  /* 0x003cdc1601007387 */ /* 0x0013f40000100800 */
[----:B------:R-:W-:Y:S04]  /*49e20*/  STL.64 [R1+0x1e0], R24 ;  /* 0x0001e01801007387 */ /* 0x000fe80000100a00 */
[----:B------:R-:W-:Y:S04]  /*49e30*/  STL.64 [R1+0x1e8], R26 ;  /* 0x0001e81a01007387 */ /* 0x000fe80000100a00 */
[----:B------:R-:W0:Y:S01]  /*49e40*/  LDSM.16.MT88.4 R24, [R2+UR5+0x10180] ;  /* 0x010180050218783b */ /* 0x000e220008004200 */
[----:B-1----:R-:W-:-:S03]  /*49e50*/  IMAD.MOV.U32 R22, RZ, RZ, R12 ;  /* 0x000000ffff167224 */ /* 0x002fc600078e000c */
[----:B------:R1:W-:Y:S02]  /*49e60*/  STL [R1+0x3cd8], R23 ;  /* 0x003cd81701007387 */ /* 0x0003e40000100800 */
[----:B-1----:R-:W-:Y:S02]  /*49e70*/  IMAD.MOV.U32 R23, RZ, RZ, R13 ;  /* 0x000000ffff177224 */ /* 0x002fe400078e000d */
[----:B0-----:R-:W-:Y:S04]  /*49e80*/  STL.64 [R1+0x3cb8], R26 ;  /* 0x003cb81a01007387 */ /* 0x001fe80000100a00 */
[----:B------:R-:W-:Y:S04]  /*49e90*/  STL.64 [R1+0x3cb0], R24 ;  /* 0x003cb01801007387 */ /* 0x000fe80000100a00 */
[----:B------:R-:W-:Y:S04]  /*49ea0*/  STL.64 [R1+0x3dd0], R4 ;  /* 0x003dd00401007387 */ /* 0x000fe80000100a00 */
[----:B------:R-:W-:Y:S04]  /*49eb0*/  STL.64 [R1+0x80], R16 ;  /* 0x0000801001007387 */ /* 0x000fe80000100a00 */
[----:B------:R-:W-:Y:S04]  /*49ec0*/  STL.64 [R1+0x88], R18 ;  /* 0x0000881201007387 */ /* 0x000fe80000100a00 */
[----:B------:R-:W-:Y:S04]  /*49ed0*/  STL.64 [R1+0x3cf8], R22 ;  /* 0x003cf81601007387 */ /* 0x000fe80000100a00 */
        /* <DEDUP_REMOVED lines=9> */
[----:B------:R-:W-:Y:S02]  /*49f70*/  IMAD.MOV.U32 R15, RZ, RZ, R28 ;  /* 0x000000ffff0f7224 */ /* 0x000fe400078e001c */
[----:B------:R-:W-:Y:S01]  /*49f80*/  IMAD.MOV.U32 R13, RZ, RZ, R6 ;  /* 0x000000ffff0d7224 */ /* 0x000fe200078e0006 */
[----:B---3--:R-:W-:Y:S04]  /*49f90*/  STL.64 [R1+0x3d18], R22 ;  /* 0x003d181601007387 */ /* 0x008fe80000100a00 */
[----:B--2---:R0:W-:Y:S04]  /*49fa0*/  STL.64 [R1+0x3d10], R20 ;  /* 0x003d101401007387 */ /* 0x0041e80000100a00 */
[----:B------:R-:W2:Y:S04]  /*49fb0*/  LDL.LU R7, [R1+0x3dfc] ;  /* 0x003dfc0001077983 */ /* 0x000ea80000300800 */
[----:B------:R-:W3:Y:S04]  /*49fc0*/  LDL.LU R6, [R1+0x3df8] ;  /* 0x003df80001067983 */ /* 0x000ee80000300800 */
[----:B------:R-:W4:Y:S04]  /*49fd0*/  LDL.LU R29, [R1+0x3df4] ;  /* 0x003df400011d7983 */ /* 0x000f280000300800 */
[----:B------:R-:W4:Y:S04]  /*49fe0*/  LDL.LU R28, [R1+0x3df0] ;  /* 0x003df000011c7983 */ /* 0x000f280000300800 */
[----:B------:R1:W-:Y:S04]  /*49ff0*/  STL.64 [R1+0x3d38], R14 ;  /* 0x003d380e01007387 */ /* 0x0003e80000100a00 */
[----:B------:R2:W-:Y:S04]  /*4a000*/  STL.64 [R1+0x3d30], R12 ;  /* 0x003d300c01007387 */ /* 0x0005e80000100a00 */
[----:B0-----:R-:W4:Y:S04]  /*4a010*/  LDL.LU R20, [R1+0x100] ;  /* 0x0001000001147983 */ /* 0x001f280000300800 */
[----:B------:R-:W4:Y:S04]  /*4a020*/  LDL.LU R21, [R1+0x104] ;  /* 0x0001040001157983 */ /* 0x000f280000300800 */
[----:B------:R-:W4:Y:S04]  /*4a030*/  LDL.LU R22, [R1+0x108] ;  /* 0x0001080001167983 */ /* 0x000f280000300800 */
[----:B------:R-:W4:Y:S01]  /*4a040*/  LDL.LU R23, [R1+0x10c] ;  /* 0x00010c0001177983 */ /* 0x000f220000300800 */
[----:B-1----:R-:W-:-:S02]  /*4a050*/  IMAD.MOV.U32 R14, RZ, RZ, R10 ;  /* 0x000000ffff0e7224 */ /* 0x002fc400078e000a */
[----:B------:R-:W-:Y:S02]  /*4a060*/  IMAD.MOV.U32 R15, RZ, RZ, R11 ;  /* 0x000000ffff0f7224 */ /* 0x000fe400078e000b */
[----:B--2---:R-:W-:Y:S02]  /*4a070*/  IMAD.MOV.U32 R13, RZ, RZ, R7 ;  /* 0x000000ffff0d7224 */ /* 0x004fe400078e0007 */
[----:B---3--:R-:W-:Y:S02]  /*4a080*/  IMAD.MOV.U32 R12, RZ, RZ, R6 ;  /* 0x000000ffff0c7224 */ /* 0x008fe400078e0006 */
[----:B------:R-:W2:Y:S04]  /*4a090*/  LDL.LU R6, [R1+0x3dec] ;  /* 0x003dec0001067983 */ /* 0x000ea80000300800 */
[----:B------:R-:W3:Y:S04]  /*4a0a0*/  LDL.LU R7, [R1+0x3de8] ;  /* 0x003de80001077983 */ /* 0x000ee80000300800 */
[----:B------:R-:W2:Y:S04]  /*4a0b0*/  LDL.LU R10, [R1+0x3de4] ;  /* 0x003de400010a7983 */ /* 0x000ea80000300800 */
[----:B------:R-:W2:Y:S04]  /*4a0c0*/  LDL.LU R11, [R1+0x3de0] ;  /* 0x003de000010b7983 */ /* 0x000ea80000300800 */
[----:B------:R-:W-:Y:S04]  /*4a0d0*/  STL.64 [R1+0x3d68], R14 ;  /* 0x003d680e01007387 */ /* 0x000fe80000100a00 */
[----:B------:R-:W-:Y:S04]  /*4a0e0*/  STL.64 [R1+0x3d60], R12 ;  /* 0x003d600c01007387 */ /* 0x000fe80000100a00 */
[----:B----4-:R-:W-:Y:S04]  /*4a0f0*/  STL.64 [R1+0x3d28], R22 ;  /* 0x003d281601007387 */ /* 0x010fe80000100a00 */
[----:B------:R0:W-:Y:S04]  /*4a100*/  STL.64 [R1+0x3d20], R20 ;  /* 0x003d201401007387 */ /* 0x0001e80000100a00 */
[----:B0-----:R-:W4:Y:S04]  /*4a110*/  LDL.LU R20, [R1+0x290] ;  /* 0x0002900001147983 */ /* 0x001f280000300800 */
[----:B------:R-:W4:Y:S04]  /*4a120*/  LDL.LU R21, [R1+0x294] ;  /* 0x0002940001157983 */ /* 0x000f280000300800 */
[----:B------:R-:W2:Y:S04]  /*4a130*/  LDL.LU R22, [R1+0x298] ;  /* 0x0002980001167983 */ /* 0x000ea80000300800 */
[----:B------:R-:W2:Y:S04]  /*4a140*/  LDL.LU R23, [R1+0x29c] ;  /* 0x00029c0001177983 */ /* 0x000ea80000300800 */
[----:B------:R-:W2:Y:S04]  /*4a150*/  LDL.LU R24, [R1+0x30] ;  /* 0x0000300001187983 */ /* 0x000ea80000300800 */
        /* <DEDUP_REMOVED lines=10> */
[----:B------:R-:W4:Y:S04]  /*4a200*/  LDL.LU R23, [R1+0x18c] ;  /* 0x00018c0001177983 */ /* 0x000f280000300800 */
[----:B------:R-:W2:Y:S04]  /*4a210*/  LDL.LU R12, [R1+0x20] ;  /* 0x00002000010c7983 */ /* 0x000ea80000300800 */
[----:B------:R-:W2:Y:S01]  /*4a220*/  LDL.LU R13, [R1+0x24] ;  /* 0x00002400010d7983 */ /* 0x000ea20000300800 */
[----:B------:R-:W-:-:S02]  /*4a230*/  IMAD.MOV.U32 R14, RZ, RZ, R28 ;  /* 0x000000ffff0e7224 */ /* 0x000fc400078e001c */
[----:B------:R-:W-:Y:S01]  /*4a240*/  IMAD.MOV.U32 R15, RZ, RZ, R29 ;  /* 0x000000ffff0f7224 */ /* 0x000fe200078e001d */
[----:B------:R-:W3:Y:S04]  /*4a250*/  LDL.LU R28, [R1+0x3ddc] ;  /* 0x003ddc00011c7983 */ /* 0x000ee80000300800 */
[----:B------:R-:W3:Y:S04]  /*4a260*/  LDL.LU R29, [R1+0x3dd8] ;  /* 0x003dd800011d7983 */ /* 0x000ee80000300800 */
[----:B------:R-:W-:Y:S04]  /*4a270*/  STL.64 [R1+0x3d98], R14 ;  /* 0x003d980e01007387 */ /* 0x000fe80000100a00 */
[----:B--2---:R0:W-:Y:S04]  /*4a280*/  STL.64 [R1+0x3d90], R12 ;  /* 0x003d900c01007387 */ /* 0x0041e80000100a00 */
[----:B0-----:R-:W2:Y:S04]  /*4a290*/  LDL.LU R12, [R1+0x300] ;  /* 0x00030000010c7983 */ /* 0x001ea80000300800 */
[----:B------:R-:W2:Y:S04]  /*4a2a0*/  LDL.LU R13, [R1+0x304] ;  /* 0x00030400010d7983 */ /* 0x000ea80000300800 */
[----:B------:R-:W2:Y:S04]  /*4a2b0*/  LDL.LU R14, [R1+0x308] ;  /* 0x00030800010e7983 */ /* 0x000ea80000300800 */
[----:B------:R-:W2:Y:S01]  /*4a2c0*/  LDL.LU R15, [R1+0x30c] ;  /* 0x00030c00010f7983 */ /* 0x000ea20000300800 */
[----:B------:R-:W-:-:S03]  /*4a2d0*/  IMAD.MOV.U32 R27, RZ, RZ, R6 ;  /* 0x000000ffff1b7224 */ /* 0x000fc600078e0006 */
[----:B------:R-:W4:Y:S01]  /*4a2e0*/  LDL.LU R4, [R1+0x380] ;  /* 0x0003800001047983 */ /* 0x000f220000300800 */
[----:B---3--:R-:W-:-:S03]  /*4a2f0*/  IMAD.MOV.U32 R26, RZ, RZ, R7 ;  /* 0x000000ffff1a7224 */ /* 0x008fc600078e0007 */
[----:B------:R-:W3:Y:S04]  /*4a300*/  LDL.LU R5, [R1+0x384] ;  /* 0x0003840001057983 */ /* 0x000ee80000300800 */
[----:B------:R-:W3:Y:S04]  /*4a310*/  LDL.LU R6, [R1+0x388] ;  /* 0x0003880001067983 */ /* 0x000ee80000300800 */
[----:B------:R-:W3:Y:S04]  /*4a320*/  LDL.LU R7, [R1+0x38c] ;  /* 0x00038c0001077983 */ /* 0x000ee80000300800 */
[----:B--2---:R-:W-:Y:S04]  /*4a330*/  STL.64 [R1+0x3da8], R14 ;  /* 0x003da80e01007387 */ /* 0x004fe80000100a00 */
[----:B------:R0:W-:Y:S04]  /*4a340*/  STL.64 [R1+0x3da0], R12 ;  /* 0x003da00c01007387 */ /* 0x0001e80000100a00 */
[----:B0-----:R-:W2:Y:S04]  /*4a350*/  LDL.LU R12, [R1+0x340] ;  /* 0x00034000010c7983 */ /* 0x001ea80000300800 */
[----:B------:R-:W2:Y:S04]  /*4a360*/  LDL.LU R13, [R1+0x344] ;  /* 0x00034400010d7983 */ /* 0x000ea80000300800 */
[----:B------:R-:W2:Y:S04]  /*4a370*/  LDL.LU R14, [R1+0x348] ;  /* 0x00034800010e7983 */ /* 0x000ea80000300800 */
[----:B------:R-:W2:Y:S04]  /*4a380*/  LDL.LU R15, [R1+0x34c] ;  /* 0x00034c00010f7983 */ /* 0x000ea80000300800 */
[----:B--2---:R-:W-:Y:S04]  /*4a390*/  STL.64 [R1+0x3dc8], R14 ;  /* 0x003dc80e01007387 */ /* 0x004fe80000100a00 */
[----:B------:R0:W-:Y:S04]  /*4a3a0*/  STL.64 [R1+0x3dc0], R12 ;  /* 0x003dc00c01007387 */ /* 0x0001e80000100a00 */
[----:B0-----:R-:W2:Y:S04]  /*4a3b0*/  LDL.LU R12, [R1+0x350] ;  /* 0x00035000010c7983 */ /* 0x001ea80000300800 */
[----:B------:R-:W2:Y:S04]  /*4a3c0*/  LDL.LU R13, [R1+0x354] ;  /* 0x00035400010d7983 */ /* 0x000ea80000300800 */
[----:B------:R-:W2:Y:S04]  /*4a3d0*/  LDL.LU R14, [R1+0x358] ;  /* 0x00035800010e7983 */ /* 0x000ea80000300800 */
[----:B------:R-:W2:Y:S04]  /*4a3e0*/  LDL.LU R15, [R1+0x35c] ;  /* 0x00035c00010f7983 */ /* 0x000ea80000300800 */
[----:B----4-:R-:W-:Y:S04]  /*4a3f0*/  STL.64 [R1+0x3d58], R22 ;  /* 0x003d581601007387 */ /* 0x010fe80000100a00 */
[----:B------:R0:W-:Y:S04]  /*4a400*/  STL.64 [R1+0x3d50], R20 ;  /* 0x003d501401007387 */ /* 0x0001e80000100a00 */
[----:B0-----:R-:W4:Y:S04]  /*4a410*/  LDL.LU R20, [R1+0x2a0] ;  /* 0x0002a00001147983 */ /* 0x001f280000300800 */
[----:B------:R-:W4:Y:S04]  /*4a420*/  LDL.LU R21, [R1+0x2a4] ;  /* 0x0002a40001157983 */ /* 0x000f280000300800 */
[----:B------:R-:W2:Y:S04]  /*4a430*/  LDL.LU R22, [R1+0x2a8] ;  /* 0x0002a80001167983 */ /* 0x000ea80000300800 */
[----:B------:R-:W2:Y:S01]  /*4a440*/  LDL.LU R23, [R1+0x2ac] ;  /* 0x0002ac0001177983 */ /* 0x000ea20000300800 */
[----:B------:R-:W-:-:S02]  /*4a450*/  IMAD.MOV.U32 R24, RZ, RZ, R11 ;  /* 0x000000ffff187224 */ /* 0x000fc400078e000b */
[----:B------:R-:W-:Y:S01]  /*4a460*/  IMAD.MOV.U32 R25, RZ, RZ, R10 ;  /* 0x000000ffff197224 */ /* 0x000fe200078e000a */
[----:B--2---:R-:W-:Y:S04]  /*4a470*/  STL.64 [R1+0x3d78], R22 ;  /* 0x003d781601007387 */ /* 0x004fe80000100a00 */
[----:B----4-:R0:W-:Y:S04]  /*4a480*/  STL.64 [R1+0x3d70], R20 ;  /* 0x003d701401007387 */ /* 0x0101e80000100a00 */
[----:B0-----:R-:W2:Y:S04]  /*4a490*/  LDL.LU R20, [R1+0x2b0] ;  /* 0x0002b00001147983 */ /* 0x001ea80000300800 */
[----:B------:R-:W2:Y:S04]  /*4a4a0*/  LDL.LU R21, [R1+0x2b4] ;  /* 0x0002b40001157983 */ /* 0x000ea80000300800 */
[----:B------:R-:W4:Y:S04]  /*4a4b0*/  LDL.LU R22, [R1+0x2b8] ;  /* 0x0002b80001167983 */ /* 0x000f280000300800 */
[----:B------:R-:W4:Y:S01]  /*4a4c0*/  LDL.LU R23, [R1+0x2bc] ;  /* 0x0002bc0001177983 */ /* 0x000f220000300800 */
[C---:B---3--:R-:W-:Y:S03]  /*4a4d0*/  HMMA.16816.F32 R4, R24.reuse, R8, R4 ;  /* 0x000000081804723c */ /* 0x048fe60000001804 */
[----:B----4-:R-:W-:Y:S04]  /*4a4e0*/  STL.64 [R1+0x3d88], R22 ;  /* 0x003d881601007387 */ /* 0x010fe80000100a00 */
[----:B--2---:R0:W-:Y:S04]  /*4a4f0*/  STL.64 [R1+0x3d80], R20 ;  /* 0x003d801401007387 */ /* 0x0041e80000100a00 */
[----:B0-----:R-:W2:Y:S04]  /*4a500*/  LDL.LU R20, [R1+0x2f0] ;  /* 0x0002f00001147983 */ /* 0x001ea80000300800 */
[----:B------:R-:W2:Y:S04]  /*4a510*/  LDL.LU R21, [R1+0x2f4] ;  /* 0x0002f40001157983 */ /* 0x000ea80000300800 */
[----:B------:R-:W2:Y:S04]  /*4a520*/  LDL.LU R22, [R1+0x2f8] ;  /* 0x0002f80001167983 */ /* 0x000ea80000300800 */
[----:B------:R-:W2:Y:S04]  /*4a530*/  LDL.LU R23, [R1+0x2fc] ;  /* 0x0002fc0001177983 */ /* 0x000ea80000300800 */
[----:B------:R-:W3:Y:S04]  /*4a540*/  LDL.LU R16, [R1+0xf0] ;  /* 0x0000f00001107983 */ /* 0x000ee80000300800 */
[----:B------:R-:W3:Y:S04]  /*4a550*/  LDL.LU R17, [R1+0xf4] ;  /* 0x0000f40001117983 */ /* 0x000ee80000300800 */
[----:B------:R0:W-:Y:S04]  /*4a560*/  STL.64 [R1+0x210], R4 ;  /* 0x0002100401007387 */ /* 0x0001e80000100a00 */
[----:B------:R-:W-:Y:S04]  /*4a570*/  STL.64 [R1+0x218], R6 ;  /* 0x0002180601007387 */ /* 0x000fe80000100a00 */
[----:B0-----:R-:W4:Y:S02]  /*4a580*/  LDL.LU.64 R4, [R1+0x3dd0] ;  /* 0x003dd00001047983 */ /* 0x001f240000300a00 */
[----:B----4-:R-:W-:Y:S02]  /*4a590*/  HMMA.16816.F32 R24, R24, R4, R12 ;  /* 0x000000041818723c */ /* 0x010fe4000000180c */
[----:B------:R-:W4:Y:S04]  /*4a5a0*/  LDL.LU.64 R14, [R1+0x3dc8] ;  /* 0x003dc800010e7983 */ /* 0x000f280000300a00 */
[----:B------:R-:W4:-:S13]  /*4a5b0*/  LDL.LU.64 R12, [R1+0x3dc0] ;  /* 0x003dc000010c7983 */ /* 0x000f1a0000300a00 */
[----:B------:R-:W-:Y:S04]  /*4a5c0*/  STL.64 [R1+0x1f0], R24 ;  /* 0x0001f01801007387 */ /* 0x000fe80000100a00 */
[----:B------:R0:W-:Y:S04]  /*4a5d0*/  STL.64 [R1+0x1f8], R26 ;  /* 0x0001f81a01007387 */ /* 0x0001e80000100a00 */
[----:B0-----:R-:W4:Y:S04]  /*4a5e0*/  LDL.LU.64 R26, [R1+0x3db8] ;  /* 0x003db800011a7983 */ /* 0x001f280000300a00 */
[----:B------:R-:W4:Y:S01]  /*4a5f0*/  LDL.LU.64 R24, [R1+0x3db0] ;  /* 0x003db00001187983 */ /* 0x000f220000300a00 */
[----:B------:R-:W-:-:S02]  /*4a600*/  IMAD.MOV.U32 R18, RZ, RZ, R29 ;  /* 0x000000ffff127224 */ /* 0x000fc400078e001d */
[----:B------:R-:W-:Y:S01]  /*4a610*/  IMAD.MOV.U32 R19, RZ, RZ, R28 ;  /* 0x000000ffff137224 */ /* 0x000fe200078e001c */
[----:B----4-:R-:W-:-:S15]  /*4a620*/  HMMA.16816.F32 R12, R24, R8, R12 ;  /* 0x00000008180c723c */ /* 0x010fde000000180c */
[----:B------:R-:W-:-:S04]  /*4a630*/  NOP ;  /* 0x0000000000007918 */ /* 0x000fc80000000000 */
[----:B------:R-:W-:Y:S01]  /*4a640*/  IMAD.MOV.U32 R29, RZ, RZ, R14 ;  /* 0x000000ffff1d7224 */ /* 0x000fe200078e000e */
[----:B------:R0:W-:Y:S01]  /*4a650*/  STL.64 [R1+0x240], R12 ;  /* 0x0002400c01007387 */ /* 0x0001e20000100a00 */
[----:B------:R-:W-:-:S03]  /*4a660*/  IMAD.MOV.U32 R28, RZ, RZ, R15 ;  /* 0x000000ffff1c7224 */ /* 0x000fc600078e000f */
[----:B------:R-:W4:Y:S04]  /*4a670*/  LDL.LU.64 R14, [R1+0x3da8] ;  /* 0x003da800010e7983 */ /* 0x000f280000300a00 */
[----:B0-----:R-:W4:Y:S04]  /*4a680*/  LDL.LU.64 R12, [R1+0x3da0] ;  /* 0x003da000010c7983 */ /* 0x001f280000300a00 */
[----:B------:R-:W-:Y:S04]  /*4a690*/  STL [R1+0x3c3c], R28 ;  /* 0x003c3c1c01007387 */ /* 0x000fe80000100800 */
[----:B------:R-:W-:Y:S01]  /*4a6a0*/  STL [R1+0x3c38], R29 ;  /* 0x003c381d01007387 */ /* 0x000fe20000100800 */
[----:B----4-:R-:W-:Y:S03]  /*4a6b0*/  HMMA.16816.F32 R24, R24, R4, R12 ;  /* 0x000000041818723c */ /* 0x010fe6000000180c */
[----:B------:R-:W2:Y:S04]  /*4a6c0*/  LDL.LU.64 R14, [R1+0x3d98] ;  /* 0x003d9800010e7983 */ /* 0x000ea80000300a00 */
[----:B------:R-:W2:-:S12]  /*4a6d0*/  LDL.LU.64 R12, [R1+0x3d90] ;  /* 0x003d9000010c7983 */ /* 0x000e980000300a00 */
[----:B------:R-:W-:Y:S02]  /*4a6e0*/  IMAD.MOV.U32 R6, RZ, RZ, R24 ;  /* 0x000000ffff067224 */ /* 0x000fe400078e0018 */
[----:B------:R-:W-:Y:S01]  /*4a6f0*/  IMAD.MOV.U32 R11, RZ, RZ, R27 ;  /* 0x000000ffff0b7224 */ /* 0x000fe200078e001b */
[----:B------:R-:W4:Y:S01]  /*4a700*/  LDL.LU R24, [R1+0xd0] ;  /* 0x0000d00001187983 */ /* 0x000f220000300800 */
[----:B------:R-:W-:Y:S02]  /*4a710*/  IMAD.MOV.U32 R7, RZ, RZ, R25 ;  /* 0x000000ffff077224 */ /* 0x000fe400078e0019 */
[----:B------:R-:W-:Y:S01]  /*4a720*/  IMAD.MOV.U32 R10, RZ, RZ, R26 ;  /* 0x000000ffff0a7224 */ /* 0x000fe200078e001a */
[----:B------:R-:W4:Y:S04]  /*4a730*/  LDL.LU R25, [R1+0xd4] ;  /* 0x0000d40001197983 */ /* 0x000f280000300800 */
[----:B------:R-:W4:Y:S04]  /*4a740*/  LDL.LU R26, [R1+0xd8] ;  /* 0x0000d800011a7983 */ /* 0x000f280000300800 */
[----:B------:R-:W4:Y:S04]  /*4a750*/  LDL.LU R27, [R1+0xdc] ;  /* 0x0000dc00011b7983 */ /* 0x000f280000300800 */
[----:B------:R-:W-:Y:S04]  /*4a760*/  STL [R1+0x3c9c], R11 ;  /* 0x003c9c0b01007387 */ /* 0x000fe80000100800 */
[----:B------:R-:W-:Y:S04]  /*4a770*/  STL [R1+0x3c98], R10 ;  /* 0x003c980a01007387 */ /* 0x000fe80000100800 */
[----:B------:R-:W-:Y:S04]  /*4a780*/  STL [R1+0x3c44], R7 ;  /* 0x003c440701007387 */ /* 0x000fe80000100800 */
[----:B------:R-:W-:Y:S01]  /*4a790*/  STL [R1+0x3c40], R6 ;  /* 0x003c400601007387 */ /* 0x000fe20000100800 */
        /* <DEDUP_REMOVED lines=43> */
[C---:B--2---:R-:W-:Y:S08]  /*4aa50*/  HMMA.16816.F32 R20, R12.reuse, R8, R20 ;  /* 0x000000080c14723c */ /* 0x044ff00000001814 */
[----:B---3--:R-:W-:Y:S11]  /*4aa60*/  HMMA.16816.F32 R12, R12, R4, R16 ;  /* 0x000000040c0c723c */ /* 0x008ff60000001810 */
[----:B------:R-:W-:Y:S04]  /*4aa70*/  STL.64 [R1+0x2b0], R20 ;  /* 0x0002b01401007387 */ /* 0x000fe80000100a00 */
[----:B------:R0:W-:Y:S04]  /*4aa80*/  STL.64 [R1+0x2b8], R22 ;  /* 0x0002b81601007387 */ /* 0x0001e80000100a00 */
[----:B0-----:R-:W2:Y:S04]  /*4aa90*/  LDL.LU.64 R22, [R1+0x3cf8] ;  /* 0x003cf80001167983 */ /* 0x001ea80000300a00 */
[----:B------:R-:W3:Y:S04]  /*4aaa0*/  LDL.LU.64 R20, [R1+0x3cf0] ;  /* 0x003cf00001147983 */ /* 0x000ee80000300a00 */
[----:B------:R-:W2:Y:S04]  /*4aab0*/  LDL.LU.64 R18, [R1+0x3ce8] ;  /* 0x003ce80001127983 */ /* 0x000ea80000300a00 */
[----:B------:R-:W2:Y:S04]  /*4aac0*/  LDL.LU.64 R16, [R1+0x3ce0] ;  /* 0x003ce00001107983 */ /* 0x000ea80000300a00 */
[----:B------:R0:W-:Y:S04]  /*4aad0*/  STL.64 [R1+0x300], R12 ;  /* 0x0003000c01007387 */ /* 0x0001e80000100a00 */
[----:B------:R1:W-:Y:S04]  /*4aae0*/  STL.64 [R1+0x308], R14 ;  /* 0x0003080e01007387 */ /* 0x0003e80000100a00 */
[----:B0-----:R-:W2:Y:S04]  /*4aaf0*/  LDL.LU R12, [R1+0xe0] ;  /* 0x0000e000010c7983 */ /* 0x001ea80000300800 */
[----:B------:R-:W2:Y:S04]  /*4ab00*/  LDL.LU R13, [R1+0xe4] ;  /* 0x0000e400010d7983 */ /* 0x000ea80000300800 */
[----:B-1----:R-:W2:Y:S04]  /*4ab10*/  LDL.LU R14, [R1+0xe8] ;  /* 0x0000e800010e7983 */ /* 0x002ea80000300800 */
[----:B------:R-:W2:Y:S02]  /*4ab20*/  LDL.LU R15, [R1+0xec] ;  /* 0x0000ec00010f7983 */ /* 0x000ea40000300800 */
[----:B--2---:R-:W-:-:S15]  /*4ab30*/  HMMA.16816.F32 R12, R16, R8, R12 ;  /* 0x00000008100c723c */ /* 0x004fde000000180c */
[----:B------:R-:W-:-:S04]  /*4ab40*/  NOP ;  /* 0x0000000000007918 */ /* 0x000fc80000000000 */
[----:B------:R0:W-:Y:S04]  /*4ab50*/  STL.64 [R1+0x310], R12 ;  /* 0x0003100c01007387 */ /* 0x0001e80000100a00 */
[----:B------:R1:W-:Y:S01]  /*4ab60*/  STL.64 [R1+0x318], R14 ;  /* 0x0003180e01007387 */ /* 0x0003e20000100a00 */
[----:B0-----:R-:W-:-:S03]  /*4ab70*/  IMAD.MOV.U32 R12, RZ, RZ, R22 ;  /* 0x000000ffff0c7224 */ /* 0x001fc600078e0016 */
[----:B------:R-:W3:Y:S01]  /*4ab80*/  LDL.LU R22, [R1+0x3cdc] ;  /* 0x003cdc0001167983 */ /* 0x000ee20000300800 */
[----:B------:R-:W-:Y:S02]  /*4ab90*/  IMAD.MOV.U32 R13, RZ, RZ, R23 ;  /* 0x000000ffff0d7224 */ /* 0x000fe400078e0017 */
[----:B-1----:R-:W-:Y:S01]  /*4aba0*/  IMAD.MOV.U32 R14, RZ, RZ, R0 ;  /* 0x000000ffff0e7224 */ /* 0x002fe200078e0000 */
[----:B------:R-:W3:Y:S01]  /*4abb0*/  LDL.LU R23, [R1+0x3cd8] ;  /* 0x003cd80001177983 */ /* 0x000ee20000300800 */
[----:B------:R-:W-:-:S03]  /*4abc0*/  IMAD.MOV.U32 R15, RZ, RZ, R3 ;  /* 0x000000ffff0f7224 */ /* 0x000fc600078e0003 */
[----:B------:R-:W2:Y:S04]  /*4abd0*/  LDL.LU R0, [R1+0x3cd4] ;  /* 0x003cd40001007983 */ /* 0x000ea80000300800 */
[----:B------:R-:W2:Y:S04]  /*4abe0*/  LDL.LU R3, [R1+0x3cd0] ;  /* 0x003cd00001037983 */ /* 0x000ea80000300800 */
[----:B------:R-:W-:Y:S04]  /*4abf0*/  STL.64 [R1+0x3ca8], R14 ;  /* 0x003ca80e01007387 */ /* 0x000fe80000100a00 */
[----:B------:R-:W-:Y:S04]  /*4ac00*/  STL.64 [R1+0x3ca0], R12 ;  /* 0x003ca00c01007387 */ /* 0x000fe80000100a00 */
[----:B------:R-:W0:Y:S02]  /*4ac10*/  LDSM.16.MT88.4 R12, [R2+UR5+0x10300] ;  /* 0x01030005020c783b */ /* 0x000e240008004200 */
[----:B0-----:R-:W-:-:S02]  /*4ac20*/  IMAD.MOV.U32 R7, RZ, RZ, R12 ;  /* 0x000000ffff077224 */ /* 0x001fc400078e000c */
[----:B------:R-:W-:Y:S02]  /*4ac30*/  IMAD.MOV.U32 R6, RZ, RZ, R13 ;  /* 0x000000ffff067224 */ /* 0x000fe400078e000d */
[----:B------:R-:W-:Y:S02]  /*4ac40*/  IMAD.MOV.U32 R28, RZ, RZ, R14 ;  /* 0x000000ffff1c7224 */ /* 0x000fe400078e000e */
[----:B------:R-:W-:Y:S02]  /*4ac50*/  IMAD.MOV.U32 R29, RZ, RZ, R15 ;  /* 0x000000ffff1d7224 */ /* 0x000fe400078e000f */
[----:B----4-:R-:W-:Y:S01]  /*4ac60*/  HMMA.16816.F32 R12, R16, R4, R24 ;  /* 0x00000004100c723c */ /* 0x010fe20000001818 */
[----:B------:R-:W0:Y:S04]  /*4ac70*/  LDSM.16.MT88.4 R16, [R2+UR5+0x10380] ;  /* 0x010380050210783b */ /* 0x000e280008004200 */
[----:B------:R-:W-:Y:S04]  /*4ac80*/  STL [R1+0x3c54], R29 ;  /* 0x003c541d01007387 */ /* 0x000fe80000100800 */
[----:B------:R0:W-:Y:S04]  /*4ac90*/  STL [R1+0x3c50], R28 ;  /* 0x003c501c01007387 */ /* 0x0001e80000100800 */
[----:B------:R1:W-:Y:S04]  /*4aca0*/  STL [R1+0x3c4c], R6 ;  /* 0x003c4c0601007387 */ /* 0x0003e80000100800 */
[----:B------:R4:W-:Y:S04]  /*4acb0*/  STL [R1+0x3c48], R7 ;  /* 0x003c480701007387 */ /* 0x0009e80000100800 */
[----:B------:R-:W3:Y:S04]  /*4acc0*/  LDL.LU R24, [R1+0xc0] ;  /* 0x0000c00001187983 */ /* 0x000ee80000300800 */
[----:B------:R-:W-:Y:S04]  /*4acd0*/  STL.64 [R1+0x320], R12 ;  /* 0x0003200c01007387 */ /* 0x000fe80000100a00 */
[----:B------:R2:W-:Y:S04]  /*4ace0*/  STL.64 [R1+0x328], R14 ;  /* 0x0003280e01007387 */ /* 0x0005e80000100a00 */
[----:B------:R-:W3:Y:S04]  /*4acf0*/  LDL.LU R25, [R1+0xc4] ;  /* 0x0000c40001197983 */ /* 0x000ee80000300800 */
[----:B------:R-:W3:Y:S04]  /*4ad00*/  LDL.LU R26, [R1+0xc8] ;  /* 0x0000c800011a7983 */ /* 0x000ee80000300800 */
[----:B------:R-:W3:Y:S01]  /*4ad10*/  LDL.LU R27, [R1+0xcc] ;  /* 0x0000cc00011b7983 */ /* 0x000ee20000300800 */
[----:B0-----:R-:W-:-:S02]  /*4ad20*/  IMAD.MOV.U32 R28, RZ, RZ, R16 ;  /* 0x000000ffff1c7224 */ /* 0x001fc400078e0010 */
[----:B-1----:R-:W-:Y:S02]  /*4ad30*/  IMAD.MOV.U32 R6, RZ, RZ, R17 ;  /* 0x000000ffff067224 */ /* 0x002fe400078e0011 */
[----:B----4-:R-:W-:Y:S02]  /*4ad40*/  IMAD.MOV.U32 R7, RZ, RZ, R18 ;  /* 0x000000ffff077224 */ /* 0x010fe400078e0012 */
[----:B--2---:R-:W-:Y:S02]  /*4ad50*/  IMAD.MOV.U32 R15, RZ, RZ, R3 ;  /* 0x000000ffff0f7224 */ /* 0x004fe400078e0003 */
[----:B------:R-:W-:Y:S01]  /*4ad60*/  IMAD.MOV.U32 R3, RZ, RZ, R19 ;  /* 0x000000ffff037224 */ /* 0x000fe200078e0013 */
[----:B---3--:R-:W-:Y:S04]  /*4ad70*/  STL.64 [R1+0x3cc8], R26 ;  /* 0x003cc81a01007387 */ /* 0x008fe80000100a00 */
[----:B------:R0:W-:Y:S04]  /*4ad80*/  STL.64 [R1+0x3cc0], R24 ;  /* 0x003cc01801007387 */ /* 0x0001e80000100a00 */
[----:B0-----:R-:W2:Y:S04]  /*4ad90*/  LDL.LU R24, [R1+0x120] ;  /* 0x0001200001187983 */ /* 0x001ea80000300800 */
[----:B------:R-:W2:Y:S04]  /*4ada0*/  LDL.LU R25, [R1+0x124] ;  /* 0x0001240001197983 */ /* 0x000ea80000300800 */
[----:B------:R-:W2:Y:S04]  /*4adb0*/  LDL.LU R26, [R1+0x128] ;  /* 0x00012800011a7983 */ /* 0x000ea80000300800 */
[----:B------:R-:W2:Y:S04]  /*4adc0*/  LDL.LU R27, [R1+0x12c] ;  /* 0x00012c00011b7983 */ /* 0x000ea80000300800 */
[----:B------:R-:W3:Y:S04]  /*4add0*/  LDL.LU R12, [R1+0xb0] ;  /* 0x0000b000010c7983 */ /* 0x000ee80000300800 */
        /* <DEDUP_REMOVED lines=11> */
[----:B------:R-:W4:Y:S01]  /*4ae90*/  LDL.LU R19, [R1+0x11c] ;  /* 0x00011c0001137983 */ /* 0x000f220000300800 */
[C---:B------:R-:W-:Y:S03]  /*4aea0*/  HMMA.16816.F32 R24, R20.reuse, R8, R24 ;  /* 0x000000081418723c */ /* 0x040fe60000001818 */
[----:B----4-:R-:W-:Y:S04]  /*4aeb0*/  STL.64 [R1+0x3c90], R18 ;  /* 0x003c901201007387 */ /* 0x010fe80000100a00 */
[----:B--2---:R0:W-:Y:S04]  /*4aec0*/  STL.64 [R1+0x3c88], R16 ;  /* 0x003c881001007387 */ /* 0x0041e80000100a00 */
[----:B0-----:R-:W2:Y:S04]  /*4aed0*/  LDL.LU R16, [R1+0x90] ;  /* 0x0000900001107983 */ /* 0x001ea80000300800 */
[----:B------:R-:W2:Y:S04]  /*4aee0*/  LDL.LU R17, [R1+0x94] ;  /* 0x0000940001117983 */ /* 0x000ea80000300800 */
[----:B------:R-:W2:Y:S04]  /*4aef0*/  LDL.LU R18, [R1+0x98] ;  /* 0x0000980001127983 */ /* 0x000ea80000300800 */
[----:B------:R-:W2:Y:S04]  /*4af00*/  LDL.LU R19, [R1+0x9c] ;  /* 0x00009c0001137983 */ /* 0x000ea80000300800 */
[----:B------:R-:W-:Y:S04]  /*4af10*/  STL [R1+0x3c68], R3 ;  /* 0x003c680301007387 */ /* 0x000fe80000100800 */
[----:B------:R-:W-:Y:S04]  /*4af20*/  STL [R1+0x3c64], R7 ;  /* 0x003c640701007387 */ /* 0x000fe80000100800 */
[----:B------:R-:W-:Y:S04]  /*4af30*/  STL [R1+0x3c60], R6 ;  /* 0x003c600601007387 */ /* 0x000fe80000100800 */
[----:B------:R-:W-:Y:S04]  /*4af40*/  STL [R1+0x3c5c], R28 ;  /* 0x003c5c1c01007387 */ /* 0x000fe80000100800 */
[----:B------:R-:W-:Y:S04]  /*4af50*/  STL [R1+0x3c58], R2 ;  /* 0x003c580201007387 */ /* 0x000fe80000100800 */
        /* <DEDUP_REMOVED lines=17> */
[----:B0-----:R-:W2:Y:S04]  /*4b070*/  LDL.LU.64 R14, [R1+0x3ca8] ;  /* 0x003ca800010e7983 */ /* 0x001ea80000300a00 */
[----:B------:R-:W2:Y:S01]  /*4b080*/  LDL.LU.64 R12, [R1+0x3ca0] ;  /* 0x003ca000010c7983 */ /* 0x000ea20000300a00 */
[----:B----4-:R-:W-:Y:S03]  /*4b090*/  HMMA.16816.F32 R20, R24, R4, R20 ;  /* 0x000000041814723c */ /* 0x010fe60000001814 */
[----:B------:R-:W3:-:S15]  /*4b0a0*/  LDL.LU R24, [R1+0x50] ;  /* 0x0000500001187983 */ /* 0x000ede0000300800 */
[----:B------:R-:W-:Y:S01]  /*4b0b0*/  NOP ;  /* 0x0000000000007918 */ /* 0x000fe20000000000 */
[----:B------:R-:W-:Y:S04]  /*4b0c0*/  STL.64 [R1+0x2a0], R20 ;  /* 0x0002a01401007387 */ /* 0x000fe80000100a00 */
[----:B------:R2:W-:Y:S01]  /*4b0d0*/  STL.64 [R1+0x2a8], R22 ;  /* 0x0002a81601007387 */ /* 0x0005e20000100a00 */
[----:B------:R-:W-:Y:S02]  /*4b0e0*/  IMAD.MOV.U32 R26, RZ, RZ, R11 ;  /* 0x000000ffff1a7224 */ /* 0x000fe400078e000b */
[----:B------:R-:W-:Y:S01]  /*4b0f0*/  IMAD.MOV.U32 R27, RZ, RZ, R10 ;  /* 0x000000ffff1b7224 */ /* 0x000fe200078e000a */
[----:B------:R-:W3:Y:S04]  /*4b100*/  LDL.LU R25, [R1+0x54] ;  /* 0x0000540001197983 */ /* 0x000ee80000300800 */
[----:B------:R-:W4:Y:S04]  /*4b110*/  LDL.LU R11, [R1+0x3c9c] ;  /* 0x003c9c00010b7983 */ /* 0x000f280000300800 */
[----:B------:R-:W4:Y:S01]  /*4b120*/  LDL.LU R10, [R1+0x3c98] ;  /* 0x003c9800010a7983 */ /* 0x000f220000300800 */
[----:B--2---:R-:W-:Y:S03]  /*4b130*/  HMMA.16816.F32 R20, R12, R8, R16 ;  /* 0x000000080c14723c */ /* 0x004fe60000001810 */
[----:B------:R-:W0:-:S15]  /*4b140*/  LDSM.16.MT88.4 R16, [R0+UR5+0x14000] ;  /* 0x014000050010783b */ /* 0x000e1e0008004200 */
[----:B------:R-:W-:Y:S01]  /*4b150*/  NOP ;  /* 0x0000000000007918 */ /* 0x000fe20000000000 */
[----:B------:R-:W-:Y:S04]  /*4b160*/  STL.64 [R1+0x290], R20 ;  /* 0x0002901401007387 */ /* 0x000fe80000100a00 */
[----:B------:R0:W-:Y:S02]  /*4b170*/  STL.64 [R1+0x298], R22 ;  /* 0x0002981601007387 */ /* 0x0001e40000100a00 */
[----:B0-----:R-:W-:Y:S02]  /*4b180*/  IMAD.MOV.U32 R23, RZ, RZ, R16 ;  /* 0x000000ffff177224 */ /* 0x001fe400078e0010 */
[----:B------:R-:W-:Y:S02]  /*4b190*/  IMAD.MOV.U32 R22, RZ, RZ, R17 ;  /* 0x000000ffff167224 */ /* 0x000fe400078e0011 */
[----:B------:R-:W-:-:S02]  /*4b1a0*/  IMAD.MOV.U32 R21, RZ, RZ, R18 ;  /* 0x000000ffff157224 */ /* 0x000fc400078e0012 */
[----:B------:R-:W-:Y:S02]  /*4b1b0*/  IMAD.MOV.U32 R20, RZ, RZ, R19 ;  /* 0x000000ffff147224 */ /* 0x000fe400078e0013 */
[----:B------:R-:W0:Y:S02]  /*4b1c0*/  LDSM.16.MT88.4 R16, [R0+UR5+0x14080] ;  /* 0x014080050010783b */ /* 0x000e240008004200 */
[----:B0-----:R-:W-:Y:S02]  /*4b1d0*/  IMAD.MOV.U32 R6, RZ, RZ, R16 ;  /* 0x000000ffff067224 */ /* 0x001fe400078e0010 */
[----:B------:R-:W-:Y:S02]  /*4b1e0*/  IMAD.MOV.U32 R28, RZ, RZ, R17 ;  /* 0x000000ffff1c7224 */ /* 0x000fe400078e0011 */
[----:B------:R-:W-:Y:S02]  /*4b1f0*/  IMAD.MOV.U32 R2, RZ, RZ, R18 ;  /* 0x000000ffff027224 */ /* 0x000fe400078e0012 */
[----:B------:R-:W-:-:S02]  /*4b200*/  IMAD.MOV.U32 R29, RZ, RZ, R19 ;  /* 0x000000ffff1d7224 */ /* 0x000fc400078e0013 */
[----:B------:R-:W0:Y:S04]  /*4b210*/  LDSM.16.MT88.4 R16, [R0+UR5+0x14100] ;  /* 0x014100050010783b */ /* 0x000e280008004200 */
[----:B------:R1:W-:Y:S04]  /*4b220*/  STL [R1+0x3c70], R22 ;  /* 0x003c701601007387 */ /* 0x0003e80000100800 */
[----:B------:R2:W-:Y:S01]  /*4b230*/  STL [R1+0x3c6c], R23 ;  /* 0x003c6c1701007387 */ /* 0x0005e20000100800 */
[----:B0-----:R-:W-:Y:S02]  /*4b240*/  IMAD.MOV.U32 R3, RZ, RZ, R18 ;  /* 0x000000ffff037224 */ /* 0x001fe400078e0012 */
[----:B------:R-:W-:-:S02]  /*4b250*/  IMAD.MOV.U32 R7, RZ, RZ, R19 ;  /* 0x000000ffff077224 */ /* 0x000fc400078e0013 */
[----:B-1----:R-:W-:Y:S01]  /*4b260*/  IMAD.MOV.U32 R22, RZ, RZ, R16 ;  /* 0x000000ffff167224 */ /* 0x002fe200078e0010 */
[----:B------:R-:W3:Y:S01]  /*4b270*/  LDL.LU.64 R18, [R1+0x3c90] ;  /* 0x003c900001127983 */ /* 0x000ee20000300a00 */
[----:B--2---:R-:W-:-:S03]  /*4b280*/  IMAD.MOV.U32 R23, RZ, RZ, R17 ;  /* 0x000000ffff177224 */ /* 0x004fc600078e0011 */
[----:B------:R-:W3:Y:S02]  /*4b290*/  LDL.LU.64 R16, [R1+0x3c88] ;  /* 0x003c880001107983 */ /* 0x000ee40000300a00 */
[----:B---3--:R-:W-:Y:S02]  /*4b2a0*/  HMMA.16816.F32 R12, R12, R4, R16 ;  /* 0x000000040c0c723c */ /* 0x008fe40000001810 */
[----:B------:R-:W2:Y:S04]  /*4b2b0*/  LDL.LU.64 R18, [R1+0x3c80] ;  /* 0x003c800001127983 */ /* 0x000ea80000300a00 */
[----:B------:R-:W2:-:S13]  /*4b2c0*/  LDL.LU.64 R16, [R1+0x3c78] ;  /* 0x003c780001107983 */ /* 0x000e9a0000300a00 */
[----:B------:R-:W-:Y:S04]  /*4b2d0*/  STL.64 [R1+0x260], R12 ;  /* 0x0002600c01007387 */ /* 0x000fe80000100a00 */
[----:B------:R-:W-:Y:S04]  /*4b2e0*/  STL.64 [R1+0x268], R14 ;  /* 0x0002680e01007387 */ /* 0x000fe80000100a00 */
[----:B------:R-:W0:Y:S04]  /*4b2f0*/  LDSM.16.MT88.4 R12, [R0+UR5+0x14180] ;  /* 0x01418005000c783b */ /* 0x000e280008004200 */
[----:B0-----:R-:W-:Y:S04]  /*4b300*/  STL.64 [R1+0x3b30], R14 ;  /* 0x003b300e01007387 */ /* 0x001fe80000100a00 */
[----:B------:R2:W-:Y:S04]  /*4b310*/  STL.64 [R1+0x3b28], R12 ;  /* 0x003b280c01007387 */ /* 0x0005e80000100a00 */
[----:B----4-:R-:W-:Y:S04]  /*4b320*/  STL.64 [R1+0x3c30], R10 ;  /* 0x003c300a01007387 */ /* 0x010fe80000100a00 */
[----:B------:R-:W-:Y:S01]  /*4b330*/  STL.64 [R1+0x3c28], R8 ;  /* 0x003c280801007387 */ /* 0x000fe20000100a00 */
[----:B--2---:R-:W-:Y:S03]  /*4b340*/  HMMA.16816.F32 R12, R24, R8, R16 ;  /* 0x00000008180c723c */ /* 0x004fe60000001810 */
[----:B------:R-:W0:-:S15]  /*4b350*/  LDSM.16.MT88.4 R16, [R0+UR5+0x14200] ;  /* 0x014200050010783b */ /* 0x000e1e0008004200 */
[----:B------:R-:W-:Y:S01]  /*4b360*/  NOP ;  /* 0x0000000000007918 */ /* 0x000fe20000000000 */
[----:B------:R-:W-:Y:S04]  /*4b370*/  STL.64 [R1+0x220], R12 ;  /* 0x0002200c01007387 */ /* 0x000fe80000100a00 */
[----:B------:R-:W-:Y:S04]  /*4b380*/  STL.64 [R1+0x228], R14 ;  /* 0x0002280e01007387 */ /* 0x000fe80000100a00 */
[----:B0-----:R-:W-:Y:S04]  /*4b390*/  STL.64 [R1+0x3b10], R18 ;  /* 0x003b101201007387 */ /* 0x001fe80000100a00 */
[----:B------:R0:W-:Y:S04]  /*4b3a0*/  STL.64 [R1+0x3b08], R16 ;  /* 0x003b081001007387 */ /* 0x0001e80000100a00 */
[----:B0-----:R-:W2:Y:S04]  /*4b3b0*/  LDL.LU R16, [R1+0x1f0] ;  /* 0x0001f00001107983 */ /* 0x001ea80000300800 */
[----:B------:R-:W2:Y:S04]  /*4b3c0*/  LDL.LU R17, [R1+0x1f4] ;  /* 0x0001f40001117983 */ /* 0x000ea80000300800 */
[----:B------:R-:W3:Y:S04]  /*4b3d0*/  LDL.LU R18, [R1+0x1f8] ;  /* 0x0001f80001127983 */ /* 0x000ee80000300800 */
[----:B------:R-:W3:Y:S01]  /*4b3e0*/  LDL.LU R19, [R1+0x1fc] ;  /* 0x0001fc0001137983 */ /* 0x000ee20000300800 */
[----:B------:R-:W-:-:S02]  /*4b3f0*/  IMAD.MOV.U32 R12, RZ, RZ, R22 ;  /* 0x000000ffff0c7224 */ /* 0x000fc400078e0016 */
[----:B------:R-:W-:Y:S01]  /*4b400*/  IMAD.MOV.U32 R14, RZ, RZ, R3 ;  /* 0x000000ffff0e7224 */ /* 0x000fe200078e0003 */
[----:B------:R-:W4:Y:S01]  /*4b410*/  LDL.LU R22, [R1+0x3c70] ;  /* 0x003c700001167983 */ /* 0x000f220000300800 */
[----:B------:R-:W-:Y:S02]  /*4b420*/  IMAD.MOV.U32 R15, RZ, RZ, R7 ;  /* 0x000000ffff0f7224 */ /* 0x000fe400078e0007 */
[----:B------:R-:W-:Y:S02]  /*4b430*/  IMAD.MOV.U32 R13, RZ, RZ, R23 ;  /* 0x000000ffff0d7224 */ /* 0x000fe400078e0017 */
[----:B------:R-:W4:Y:S04]  /*4b440*/  LDL.LU R23, [R1+0x3c6c] ;  /* 0x003c6c0001177983 */ /* 0x000f280000300800 */
[----:B------:R-:W4:Y:S04]  /*4b450*/  LDL.LU R3, [R1+0x3c68] ;  /* 0x003c680001037983 */ /* 0x000f280000300800 */
[----:B------:R-:W4:Y:S04]  /*4b460*/  LDL.LU R7, [R1+0x3c64] ;  /* 0x003c640001077983 */ /* 0x000f280000300800 */
[----:B------:R-:W-:Y:S04]  /*4b470*/  STL.64 [R1+0x3b60], R14 ;  /* 0x003b600e01007387 */ /* 0x000fe80000100a00 */
[----:B------:R-:W-:Y:S04]  /*4b480*/  STL.64 [R1+0x3b58], R12 ;  /* 0x003b580c01007387 */ /* 0x000fe80000100a00 */
[----:B---3--:R-:W-:Y:S04]  /*4b490*/  STL.64 [R1+0x3b20], R18 ;  /* 0x003b201201007387 */ /* 0x008fe80000100a00 */
[----:B--2---:R0:W-:Y:S04]  /*4b4a0*/  STL.64 [R1+0x3b18], R16 ;  /* 0x003b181001007387 */ /* 0x0041e80000100a00 */
[----:B0-----:R-:W2:Y:S04]  /*4b4b0*/  LDL.LU R16, [R1+0x210] ;  /* 0x0002100001107983 */ /* 0x001ea80000300800 */
[----:B------:R-:W2:Y:S04]  /*4b4c0*/  LDL.LU R17, [R1+0x214] ;  /* 0x0002140001117983 */ /* 0x000ea80000300800 */
[----:B------:R-:W3:Y:S04]  /*4b4d0*/  LDL.LU R18, [R1+0x218] ;  /* 0x0002180001127983 */ /* 0x000ee80000300800 */
[----:B------:R-:W3:Y:S01]  /*4b4e0*/  LDL.LU R19, [R1+0x21c] ;  /* 0x00021c0001137983 */ /* 0x000ee20000300800 */
[----:B------:R-:W-:-:S02]  /*4b4f0*/  IMAD.MOV.U32 R12, RZ, RZ, R6 ;  /* 0x000000ffff0c7224 */ /* 0x000fc400078e0006 */
[----:B------:R-:W-:Y:S01]  /*4b500*/  IMAD.MOV.U32 R14, RZ, RZ, R2 ;  /* 0x000000ffff0e7224 */ /* 0x000fe200078e0002 */
[----:B------:R-:W2:Y:S01]  /*4b510*/  LDL.LU R6, [R1+0x3c60] ;  /* 0x003c600001067983 */ /* 0x000ea20000300800 */
        /* <DEDUP_REMOVED lines=13> */
[----:B------:R-:W-:-:S03]  /*4b5f0*/  IMAD.MOV.U32 R14, RZ, RZ, R21 ;  /* 0x000000ffff0e7224 */ /* 0x000fc600078e0015 */
[----:B---3--:R-:W-:Y:S04]  /*4b600*/  STL.64 [R1+0x3b50], R18 ;  /* 0x003b501201007387 */ /* 0x008fe80000100a00 */
[----:B--2---:R0:W-:Y:S04]  /*4b610*/  STL.64 [R1+0x3b48], R16 ;  /* 0x003b481001007387 */ /* 0x0041e80000100a00 */
[----:B0-----:R-:W2:Y:S04]  /*4b620*/  LDL.LU R16, [R1+0x1e0] ;  /* 0x0001e00001107983 */ /* 0x001ea80000300800 */
[----:B------:R-:W2:Y:S04]  /*4b630*/  LDL.LU R17, [R1+0x1e4] ;  /* 0x0001e40001117983 */ /* 0x000ea80000300800 */
[----:B------:R-:W3:Y:S04]  /*4b640*/  LDL.LU R18, [R1+0x1e8] ;  /* 0x0001e80001127983 */ /* 0x000ee80000300800 */
[----:B------:R-:W3:Y:S01]  /*4b650*/  LDL.LU R19, [R1+0x1ec] ;  /* 0x0001ec0001137983 */ /* 0x000ee20000300800 */
[----:B------:R-:W-:-:S02]  /*4b660*/  IMAD.MOV.U32 R15, RZ, RZ, R20 ;  /* 0x000000ffff0f7224 */ /* 0x000fc400078e0014 */
[----:B----4-:R-:W-:Y:S02]  /*4b670*/  IMAD.MOV.U32 R12, RZ, RZ, R23 ;  /* 0x000000ffff0c7224 */ /* 0x010fe400078e0017 */
[----:B------:R-:W-:Y:S01]  /*4b680*/  IMAD.MOV.U32 R13, RZ, RZ, R22 ;  /* 0x000000ffff0d7224 */ /* 0x000fe200078e0016 */
[----:B------:R-:W-:Y:S04]  /*4b690*/  STL.64 [R1+0x3bc0], R14 ;  /* 0x003bc00e01007387 */ /* 0x000fe80000100a00 */
[----:B------:R-:W-:Y:S04]  /*4b6a0*/  STL.64 [R1+0x3bb8], R12 ;  /* 0x003bb80c01007387 */ /* 0x000fe80000100a00 */
[----:B------:R-:W-:Y:S04]  /*4b6b0*/  LDSM.16.MT88.4 R20, [R0+UR5+0x14280] ;  /* 0x014280050014783b */ /* 0x000fe80008004200 */
        /* <DEDUP_REMOVED lines=8> */
[----:B------:R-:W-:Y:S02]  /*4b740*/  IMAD.MOV.U32 R12, RZ, RZ, R28 ;  /* 0x000000ffff0c7224 */ /* 0x000fe400078e001c */
[----:B------:R-:W-:Y:S01]  /*4b750*/  IMAD.MOV.U32 R13, RZ, RZ, R6 ;  /* 0x000000ffff0d7224 */ /* 0x000fe200078e0006 */
[----:B------:R-:W4:Y:S04]  /*4b760*/  LDL.LU R28, [R1+0x3c50] ;  /* 0x003c5000011c7983 */ /* 0x000f280000300800 */
[----:B------:R-:W4:Y:S04]  /*4b770*/  LDL.LU R6, [R1+0x3c4c] ;  /* 0x003c4c0001067983 */ /* 0x000f280000300800 */
[----:B------:R-:W4:Y:S04]  /*4b780*/  LDL.LU R7, [R1+0x3c48] ;  /* 0x003c480001077983 */ /* 0x000f280000300800 */
[----:B------:R-:W-:Y:S04]  /*4b790*/  STL.64 [R1+0x3bf0], R14 ;  /* 0x003bf00e01007387 */ /* 0x000fe80000100a00 */
[----:B------:R-:W-:Y:S04]  /*4b7a0*/  STL.64 [R1+0x3be8], R12 ;  /* 0x003be80c01007387 */ /* 0x000fe80000100a00 */
[----:B------:R-:W4:Y:S04]  /*4b7b0*/  LDL.LU R3, [R1+0x11d8] ;  /* 0x0011d80001037983 */ /* 0x000f280000300800 */
[----:B---3--:R-:W-:Y:S04]  /*4b7c0*/  STL.64 [R1+0x3b80], R18 ;  /* 0x003b801201007387 */ /* 0x008fe80000100a00 */
[----:B--2---:R0:W-:Y:S04]  /*4b7d0*/  STL.64 [R1+0x3b78], R16 ;  /* 0x003b781001007387 */ /* 0x0041e80000100a00 */
[----:B0-----:R-:W2:Y:S04]  /*4b7e0*/  LDL.LU R16, [R1+0x1d0] ;  /* 0x0001d00001107983 */ /* 0x001ea80000300800 */
[----:B------:R-:W2:Y:S04]  /*4b7f0*/  LDL.LU R17, [R1+0x1d4] ;  /* 0x0001d40001117983 */ /* 0x000ea80000300800 */
[----:B------:R-:W3:Y:S04]  /*4b800*/  LDL.LU R18, [R1+0x1d8] ;  /* 0x0001d80001127983 */ /* 0x000ee80000300800 */
[----:B------:R-:W3:Y:S01]  /*4b810*/  LDL.LU R19, [R1+0x1dc] ;  /* 0x0001dc0001137983 */ /* 0x000ee20000300800 */
[----:B----4-:R-:W-:-:S02]  /*4b820*/  IMAD.MOV.U32 R12, RZ, RZ, R7 ;  /* 0x000000ffff0c7224 */ /* 0x010fc400078e0007 */
[----:B------:R-:W-:Y:S01]  /*4b830*/  IMAD.MOV.U32 R13, RZ, RZ, R6 ;  /* 0x000000ffff0d7224 */ /* 0x000fe200078e0006 */
[----:B------:R-:W4:Y:S01]  /*4b840*/  LDL.LU R7, [R1+0x3c44] ;  /* 0x003c440001077983 */ /* 0x000f220000300800 */
[----:B------:R-:W-:Y:S02]  /*4b850*/  IMAD.MOV.U32 R14, RZ, RZ, R28 ;  /* 0x000000ffff0e7224 */ /* 0x000fe400078e001c */
[----:B------:R-:W-:Y:S01]  /*4b860*/  IMAD.MOV.U32 R15, RZ, RZ, R29 ;  /* 0x000000ffff0f7224 */ /* 0x000fe200078e001d */
        /* <DEDUP_REMOVED lines=8> */
[----:B------:R-:W3:Y:S04]  /*4b8f0*/  LDL.LU R19, [R1+0x7c] ;  /* 0x00007c0001137983 */ /* 0x000ee80000300800 */
[----:B------:R-:W2:Y:S04]  /*4b900*/  LDL.LU R8, [R1+0x190] ;  /* 0x0001900001087983 */ /* 0x000ea80000300800 */
        /* <DEDUP_REMOVED lines=27> */
[----:B----4-:R-:W-:Y:S03]  /*4bac0*/  HMMA.16816.F32 R24, R24, R4, R8 ;  /* 0x000000041818723c */ /* 0x010fe60000001808 */
[----:B---3--:R-:W-:Y:S04]  /*4bad0*/  STL.64 [R1+0x3c10], R18 ;  /* 0x003c101201007387 */ /* 0x008fe80000100a00 */
[----:B--2---:R0:W-:Y:S04]  /*4bae0*/  STL.64 [R1+0x3c08], R16 ;  /* 0x003c081001007387 */ /* 0x0041e80000100a00 */
[----:B0-----:R-:W2:Y:S04]  /*4baf0*/  LDL.LU R16, [R1+0x1a0] ;  /* 0x0001a00001107983 */ /* 0x001ea80000300800 */
[----:B------:R-:W2:Y:S04]  /*4bb00*/  LDL.LU R17, [R1+0x1a4] ;  /* 0x0001a40001117983 */ /* 0x000ea80000300800 */
[----:B------:R-:W2:Y:S04]  /*4bb10*/  LDL.LU R18, [R1+0x1a8] ;  /* 0x0001a80001127983 */ /* 0x000ea80000300800 */
[----:B------:R-:W2:Y:S04]  /*4bb20*/  LDL.LU R19, [R1+0x1ac] ;  /* 0x0001ac0001137983 */ /* 0x000ea80000300800 */
[----:B------:R-:W3:Y:S04]  /*4bb30*/  LDL.LU.64 R10, [R1+0x3c30] ;  /* 0x003c3000010a7983 */ /* 0x000ee80000300a00 */
[----:B------:R-:W2:Y:S04]  /*4bb40*/  LDL.LU.64 R8, [R1+0x3c28] ;  /* 0x003c280001087983 */ /* 0x000ea80000300a00 */
[----:B------:R-:W-:Y:S04]  /*4bb50*/  STL.64 [R1+0x200], R24 ;  /* 0x0002001801007387 */ /* 0x000fe80000100a00 */
[----:B------:R-:W-:Y:S04]  /*4bb60*/  STL.64 [R1+0x208], R26 ;  /* 0x0002081a01007387 */ /* 0x000fe80000100a00 */
[----:B------:R-:W0:Y:S04]  /*4bb70*/  LDSM.16.MT88.4 R24, [R0+UR5+0x14300] ;  /* 0x014300050018783b */ /* 0x000e280008004200 */
[----:B0-----:R-:W-:Y:S04]  /*4bb80*/  STL.64 [R1+0x3b00], R26 ;  /* 0x003b001a01007387 */ /* 0x001fe80000100a00 */
[----:B------:R0:W-:Y:S02]  /*4bb90*/  STL.64 [R1+0x3af8], R24 ;  /* 0x003af81801007387 */ /* 0x0001e40000100a00 */
[----:B0-----:R-:W-:-:S02]  /*4bba0*/  IMAD.MOV.U32 R24, RZ, RZ, R6 ;  /* 0x000000ffff187224 */ /* 0x001fc400078e0006 */
[----:B------:R-:W4:Y:S01]  /*4bbb0*/  LDL.LU R6, [R1+0x3c24] ;  /* 0x003c240001067983 */ /* 0x000f220000300800 */
[----:B------:R-:W-:-:S03]  /*4bbc0*/  IMAD.MOV.U32 R25, RZ, RZ, R7 ;  /* 0x000000ffff197224 */ /* 0x000fc600078e0007 */
[----:B------:R-:W4:Y:S01]  /*4bbd0*/  LDL.LU R7, [R1+0x3c20] ;  /* 0x003c200001077983 */ /* 0x000f220000300800 */
[----:B--2---:R-:W-:Y:S01]  /*4bbe0*/  HMMA.16816.F32 R16, R12, R8, R16 ;  /* 0x000000080c10723c */ /* 0x004fe20000001810 */
[----:B---3--:R-:W-:Y:S02]  /*4bbf0*/  IMAD.MOV.U32 R26, RZ, RZ, R10 ;  /* 0x000000ffff1a7224 */ /* 0x008fe400078e000a */
[----:B------:R-:W2:Y:S01]  /*4bc00*/  LDL.LU R10, [R1+0x3c1c] ;  /* 0x003c1c00010a7983 */ /* 0x000ea20000300800 */
[----:B------:R-:W-:-:S03]  /*4bc10*/  IMAD.MOV.U32 R27, RZ, RZ, R11 ;  /* 0x000000ffff1b7224 */ /* 0x000fc600078e000b */
[----:B------:R-:W2:-:S12]  /*4bc20*/  LDL.LU R11, [R1+0x3c18] ;  /* 0x003c1800010b7983 */ /* 0x000e980000300800 */
        /* <DEDUP_REMOVED lines=15> */
[----:B------:R-:W0:Y:S04]  /*4bd20*/  LDSM.16.MT88.4 R16, [R0+UR5+0x14380] ;  /* 0x014380050010783b */ /* 0x000e280008004200 */
[----:B0-----:R-:W-:Y:S01]  /*4bd30*/  STL.64 [R1+0x40], R16 ;  /* 0x0000401001007387 */ /* 0x001fe20000100a00 */
[----:B------:R-:W-:-:S03]  /*4bd40*/  IMAD.MOV.U32 R8, RZ, RZ, R19 ;  /* 0x000000ffff087224 */ /* 0x000fc600078e0013 */
[----:B------:R0:W-:Y:S04]  /*4bd50*/  STL [R1+0x48], R18 ;  /* 0x0000481201007387 */ /* 0x0001e80000100800 */
[----:B0-----:R-:W3:Y:S04]  /*4bd60*/  LDL.LU.64 R18, [R1+0x3be0] ;  /* 0x003be00001127983 */ /* 0x001ee80000300a00 */
[----:B------:R-:W3:Y:S04]  /*4bd70*/  LDL.LU.64 R16, [R1+0x3bd8] ;  /* 0x003bd80001107983 */ /* 0x000ee80000300a00 */
[----:B------:R-:W-:Y:S01]  /*4bd80*/  STL [R1+0x3ae4], R0 ;  /* 0x003ae40001007387 */ /* 0x000fe20000100800 */
[----:B------:R-:W-:Y:S01]  /*4bd90*/  IMAD.MOV.U32 R9, RZ, RZ, R3 ;  /* 0x000000ffff097224 */ /* 0x000fe200078e0003 */
[----:B---3--:R-:W-:Y:S02]  /*4bda0*/  HMMA.16816.F32 R12, R12, R4, R16 ;  /* 0x000000040c0c723c */ /* 0x008fe40000001810 */
        /* <DEDUP_REMOVED lines=14> */
[----:B0-----:R-:W4:Y:S04]  /*4be90*/  LDL.LU.64 R18, [R1+0x3bb0] ;  /* 0x003bb00001127983 */ /* 0x001f280000300a00 */
[----:B------:R-:W4:Y:S02]  /*4bea0*/  LDL.LU.64 R16, [R1+0x3ba8] ;  /* 0x003ba80001107983 */ /* 0x000f240000300a00 */
[----:B----4-:R-:W-:Y:S02]  /*4beb0*/  HMMA.16816.F32 R12, R12, R6, R16 ;  /* 0x000000060c0c723c */ /* 0x010fe40000001810 */
        /* <DEDUP_REMOVED lines=45> */
[----:B0-----:R-:W-:Y:S04]  /*4c190*/  STL.64 [R1+0x70], R16 ;  /* 0x0000701001007387 */ /* 0x001fe80000100a00 */
[----:B------:R0:W-:Y:S04]  /*4c1a0*/  STL.64 [R1+0x78], R18 ;  /* 0x0000781201007387 */ /* 0x0001e80000100a00 */
[----:B0-----:R-:W2:Y:S04]  /*4c1b0*/  LDL.LU.64 R18, [R1+0x3b10] ;  /* 0x003b100001127983 */ /* 0x001ea80000300a00 */
[----:B------:R-:W2:Y:S01]  /*4c1c0*/  LDL.LU.64 R16, [R1+0x3b08] ;  /* 0x003b080001107983 */ /* 0x000ea20000300a00 */
[----:B------:R-:W-:-:S02]  /*4c1d0*/  IMAD.MOV.U32 R14, RZ, RZ, R29 ;  /* 0x000000ffff0e7224 */ /* 0x000fc400078e001d */
[----:B------:R-:W-:-:S07]  /*4c1e0*/  IMAD.MOV.U32 R15, RZ, RZ, R28 ;  /* 0x000000ffff0f7224 */ /* 0x000fce00078e001c */
[----:B--2---:R-:W-:-:S15]  /*4c1f0*/  HMMA.16816.F32 R12, R16, R10, R12 ;  /* 0x0000000a100c723c */ /* 0x004fde000000180c */
[----:B------:R-:W-:-:S04]  /*4c200*/  NOP ;  /* 0x0000000000007918 */ /* 0x000fc80000000000 */
[----:B------:R-:W-:Y:S01]  /*4c210*/  IMAD.MOV.U32 R29, RZ, RZ, R14 ;  /* 0x000000ffff1d7224 */ /* 0x000fe200078e000e */
[----:B------:R0:W-:Y:S01]  /*4c220*/  STL.64 [R1+0xc0], R12 ;  /* 0x0000c00c01007387 */ /* 0x0001e20000100a00 */
[----:B------:R-:W-:Y:S02]  /*4c230*/  IMAD.MOV.U32 R28, RZ, RZ, R15 ;  /* 0x000000ffff1c7224 */ /* 0x000fe400078e000f */
[----:B0-----:R-:W-:Y:S03]  /*4c240*/  HMMA.16816.F32 R12, R16, R6, R24 ;  /* 0x00000006100c723c */ /* 0x001fe60000001818 */
[----:B------:R-:W-:Y:S04]  /*4c250*/  STL [R1+0x3964], R28 ;  /* 0x0039641c01007387 */ /* 0x000fe80000100800 */
[----:B------:R-:W-:Y:S04]  /*4c260*/  STL [R1+0x3960], R29 ;  /* 0x0039601d01007387 */ /* 0x000fe80000100800 */
[----:B------:R-:W2:Y:S08]  /*4c270*/  LDL.LU R24, [R1+0x2d0] ;  /* 0x0002d00001187983 */ /* 0x000eb00000300800 */
[----:B------:R0:W-:Y:S04]  /*4c280*/  STL.64 [R1+0x160], R12 ;  /* 0x0001600c01007387 */ /* 0x0001e80000100a00 */
[----:B------:R1:W-:Y:S04]  /*4c290*/  STL.64 [R1+0x168], R14 ;  /* 0x0001680e01007387 */ /* 0x0003e80000100a00 */
[----:B------:R-:W2:Y:S04]  /*4c2a0*/  LDL.LU R25, [R1+0x2d4] ;  /* 0x0002d40001197983 */ /* 0x000ea80000300800 */
[----:B------:R-:W2:Y:S04]  /*4c2b0*/  LDL.LU R26, [R1+0x2d8] ;  /* 0x0002d800011a7983 */ /* 0x000ea80000300800 */
[----:B------:R-:W2:Y:S04]  /*4c2c0*/  LDL.LU R27, [R1+0x2dc] ;  /* 0x0002dc00011b7983 */ /* 0x000ea80000300800 */
[----:B0-----:R-:W3:Y:S04]  /*4c2d0*/  LDL.LU R12, [R1+0x2b0] ;  /* 0x0002b000010c7983 */ /* 0x001ee80000300800 */
[----:B------:R-:W3:Y:S04]  /*4c2e0*/  LDL.LU R13, [R1+0x2b4] ;  /* 0x0002b400010d7983 */ /* 0x000ee80000300800 */
[----:B-1----:R-:W4:Y:S04]  /*4c2f0*/  LDL.LU R14, [R1+0x2b8] ;  /* 0x0002b800010e7983 */ /* 0x002f280000300800 */
[----:B------:R-:W4:Y:S04]  /*4c300*/  LDL.LU R15, [R1+0x2bc] ;  /* 0x0002bc00010f7983 */ /* 0x000f280000300800 */
[----:B------:R-:W2:Y:S04]  /*4c310*/  LDL.LU R16, [R1+0x250] ;  /* 0x0002500001107983 */ /* 0x000ea80000300800 */
[----:B------:R-:W2:Y:S04]  /*4c320*/  LDL.LU R17, [R1+0x254] ;  /* 0x0002540001117983 */ /* 0x000ea80000300800 */
[----:B------:R-:W2:Y:S04]  /*4c330*/  LDL.LU R18, [R1+0x258] ;  /* 0x0002580001127983 */ /* 0x000ea80000300800 */
[----:B------:R-:W2:Y:S04]  /*4c340*/  LDL.LU R19, [R1+0x25c] ;  /* 0x00025c0001137983 */ /* 0x000ea80000300800 */
[----:B----4-:R-:W-:Y:S04]  /*4c350*/  STL.64 [R1+0x3ab8], R14 ;  /* 0x003ab80e01007387 */ /* 0x010fe80000100a00 */
[----:B---3--:R0:W-:Y:S04]  /*4c360*/  STL.64 [R1+0x3ab0], R12 ;  /* 0x003ab00c01007387 */ /* 0x0081e80000100a00 */
        /* <DEDUP_REMOVED lines=16> */
[----:B------:R-:W3:Y:S01]  /*4c470*/  LDL.LU R15, [R1+0x18c] ;  /* 0x00018c00010f7983 */ /* 0x000ee20000300800 */
[----:B------:R-:W-:-:S02]  /*4c480*/  IMAD.MOV.U32 R5, RZ, RZ, R26 ;  /* 0x000000ffff057224 */ /* 0x000fc400078e001a */
[----:B------:R-:W-:Y:S01]  /*4c490*/  IMAD.MOV.U32 R4, RZ, RZ, R27 ;  /* 0x000000ffff047224 */ /* 0x000fe200078e001b */
[----:B---3--:R-:W-:Y:S04]  /*4c4a0*/  STL.64 [R1+0x3af0], R14 ;  /* 0x003af00e01007387 */ /* 0x008fe80000100a00 */
[----:B--2---:R0:W-:Y:S04]  /*4c4b0*/  STL.64 [R1+0x3ae8], R12 ;  /* 0x003ae80c01007387 */ /* 0x0041e80000100a00 */
[----:B0-----:R-:W2:Y:S04]  /*4c4c0*/  LDL.LU R12, [R1+0x280] ;  /* 0x00028000010c7983 */ /* 0x001ea80000300800 */
[----:B------:R-:W2:Y:S04]  /*4c4d0*/  LDL.LU R13, [R1+0x284] ;  /* 0x00028400010d7983 */ /* 0x000ea80000300800 */
[----:B------:R-:W2:Y:S04]  /*4c4e0*/  LDL.LU R14, [R1+0x288] ;  /* 0x00028800010e7983 */ /* 0x000ea80000300800 */
[----:B------:R-:W2:Y:S04]  /*4c4f0*/  LDL.LU R15, [R1+0x28c] ;  /* 0x00028c00010f7983 */ /* 0x000ea80000300800 */
[----:B------:R0:W-:Y:S04]  /*4c500*/  STL.64 [R1+0x190], R24 ;  /* 0x0001901801007387 */ /* 0x0001e80000100a00 */
[----:B------:R-:W2:Y:S04]  /*4c510*/  LDL.LU.64 R26, [R1+0x3b00] ;  /* 0x003b0000011a7983 */ /* 0x000ea80000300a00 */
[----:B0-----:R-:W2:Y:S01]  /*4c520*/  LDL.LU.64 R24, [R1+0x3af8] ;  /* 0x003af80001187983 */ /* 0x001ea20000300a00 */
[----:B------:R-:W-:Y:S03]  /*4c530*/  HMMA.16816.F32 R16, R20, R6, R16 ;  /* 0x000000061410723c */ /* 0x000fe60000001810 */
[----:B------:R-:W-:Y:S04]  /*4c540*/  STL [R1+0x3978], R4 ;  /* 0x0039780401007387 */ /* 0x000fe80000100800 */
[----:B------:R-:W-:Y:S04]  /*4c550*/  STL [R1+0x3974], R5 ;  /* 0x0039740501007387 */ /* 0x000fe80000100800 */
[----:B------:R-:W3:Y:S01]  /*4c560*/  LDL.LU R20, [R1+0x40] ;  /* 0x0000400001147983 */ /* 0x000ee20000300800 */
[----:B------:R-:W-:-:S07]  /*4c570*/  IMAD.MOV.U32 R23, RZ, RZ, R8 ;  /* 0x000000ffff177224 */ /* 0x000fce00078e0008 */
[----:B------:R-:W-:Y:S04]  /*4c580*/  STL.64 [R1+0x150], R16 ;  /* 0x0001501001007387 */ /* 0x000fe80000100a00 */
[----:B------:R0:W-:Y:S04]  /*4c590*/  STL.64 [R1+0x158], R18 ;  /* 0x0001581201007387 */ /* 0x0001e80000100a00 */
[----:B------:R-:W3:Y:S04]  /*4c5a0*/  LDL.LU R21, [R1+0x44] ;  /* 0x0000440001157983 */ /* 0x000ee80000300800 */
[----:B------:R-:W3:Y:S01]  /*4c5b0*/  LDL.LU R22, [R1+0x48] ;  /* 0x0000480001167983 */ /* 0x000ee20000300800 */
[----:B0-----:R-:W-:Y:S01]  /*4c5c0*/  IMAD.MOV.U32 R19, RZ, RZ, R9 ;  /* 0x000000ffff137224 */ /* 0x001fe200078e0009 */
[----:B--2---:R-:W-:-:S15]  /*4c5d0*/  HMMA.16816.F32 R12, R24, R10, R12 ;  /* 0x0000000a180c723c */ /* 0x004fde000000180c */
[----:B------:R-:W-:-:S04]  /*4c5e0*/  NOP ;  /* 0x0000000000007918 */ /* 0x000fc80000000000 */
[----:B------:R-:W-:Y:S01]  /*4c5f0*/  IMAD.MOV.U32 R9, RZ, RZ, R14 ;  /* 0x000000ffff097224 */ /* 0x000fe200078e000e */
[----:B------:R-:W-:Y:S01]  /*4c600*/  STL.64 [R1+0x140], R12 ;  /* 0x0001400c01007387 */ /* 0x000fe20000100a00 */
[----:B------:R-:W-:-:S03]  /*4c610*/  IMAD.MOV.U32 R8, RZ, RZ, R15 ;  /* 0x000000ffff087224 */ /* 0x000fc600078e000f */
[----:B------:R-:W0:Y:S02]  /*4c620*/  LDSM.16.MT88.4 R12, [R2+UR5+0x14100] ;  /* 0x01410005020c783b */ /* 0x000e240008004200 */
[----:B0-----:R-:W-:Y:S02]  /*4c630*/  IMAD.MOV.U32 R29, RZ, RZ, R14 ;  /* 0x000000ffff1d7224 */ /* 0x001fe400078e000e */
[----:B------:R0:W-:Y:S01]  /*4c640*/  STL.64 [R1+0x30], R12 ;  /* 0x0000300c01007387 */ /* 0x0001e20000100a00 */
[----:B------:R-:W-:-:S03]  /*4c650*/  IMAD.MOV.U32 R28, RZ, RZ, R15 ;  /* 0x000000ffff1c7224 */ /* 0x000fc600078e000f */
[----:B------:R-:W2:Y:S04]  /*4c660*/  LDL.LU.64 R14, [R1+0x3af0] ;  /* 0x003af000010e7983 */ /* 0x000ea80000300a00 */
[----:B0-----:R-:W2:Y:S04]  /*4c670*/  LDL.LU.64 R12, [R1+0x3ae8] ;  /* 0x003ae800010c7983 */ /* 0x001ea80000300a00 */
[----:B------:R-:W-:Y:S04]  /*4c680*/  STL [R1+0x3a9c], R28 ;  /* 0x003a9c1c01007387 */ /* 0x000fe80000100800 */
[----:B------:R-:W-:Y:S01]  /*4c690*/  STL [R1+0x3a98], R29 ;  /* 0x003a981d01007387 */ /* 0x000fe20000100800 */
[----:B--2---:R-:W-:Y:S03]  /*4c6a0*/  HMMA.16816.F32 R12, R24, R6, R12 ;  /* 0x00000006180c723c */ /* 0x004fe6000000180c */
[----:B------:R-:W2:-:S15]  /*4c6b0*/  LDL.LU R24, [R1+0x50] ;  /* 0x0000500001187983 */ /* 0x000e9e0000300800 */
[----:B------:R-:W-:Y:S01]  /*4c6c0*/  NOP ;  /* 0x0000000000007918 */ /* 0x000fe20000000000 */
[----:B------:R-:W-:Y:S04]  /*4c6d0*/  STL.64 [R1+0x180], R12 ;  /* 0x0001800c01007387 */ /* 0x000fe80000100a00 */
[----:B------:R-:W-:Y:S04]  /*4c6e0*/  STL.64 [R1+0x188], R14 ;  /* 0x0001880e01007387 */ /* 0x000fe80000100a00 */
[----:B------:R-:W0:Y:S01]  /*4c6f0*/  LDSM.16.MT88.4 R12, [R2+UR5+0x14180] ;  /* 0x01418005020c783b */ /* 0x000e220008004200 */
[----:B------:R-:W-:Y:S02]  /*4c700*/  IMAD.MOV.U32 R26, RZ, RZ, R0 ;  /* 0x000000ffff1a7224 */ /* 0x000fe400078e0000 */
[----:B------:R-:W-:Y:S01]  /*4c710*/  IMAD.MOV.U32 R27, RZ, RZ, R3 ;  /* 0x000000ffff1b7224 */ /* 0x000fe200078e0003 */
[----:B------:R-:W2:Y:S04]  /*4c720*/  LDL.LU R25, [R1+0x54] ;  /* 0x0000540001197983 */ /* 0x000ea80000300800 */
[----:B------:R-:W4:Y:S04]  /*4c730*/  LDL.LU R0, [R1+0x3ae4] ;  /* 0x003ae40001007983 */ /* 0x000f280000300800 */
[----:B------:R-:W2:Y:S01]  /*4c740*/  LDL.LU R3, [R1+0x3ae0] ;  /* 0x003ae00001037983 */ /* 0x000ea20000300800 */
[----:B0-----:R-:W-:-:S03]  /*4c750*/  IMAD.MOV.U32 R28, RZ, RZ, R14 ;  /* 0x000000ffff1c7224 */ /* 0x001fc600078e000e */
[----:B------:R0:W-:Y:S01]  /*4c760*/  STL.64 [R1+0x20], R12 ;  /* 0x0000200c01007387 */ /* 0x0001e20000100a00 */
[----:B------:R-:W-:-:S03]  /*4c770*/  IMAD.MOV.U32 R29, RZ, RZ, R15 ;  /* 0x000000ffff1d7224 */ /* 0x000fc600078e000f */
[----:B------:R-:W3:Y:S04]  /*4c780*/  LDL.LU.64 R14, [R1+0x3ad8] ;  /* 0x003ad800010e7983 */ /* 0x000ee80000300a00 */
[----:B0-----:R-:W3:Y:S04]  /*4c790*/  LDL.LU.64 R12, [R1+0x3ad0] ;  /* 0x003ad000010c7983 */ /* 0x001ee80000300a00 */
        /* <DEDUP_REMOVED lines=11> */
[----:B------:R-:W-:Y:S04]  /*4c850*/  STL.64 [R1+0x1b0], R20 ;  /* 0x0001b01401007387 */ /* 0x000fe80000100a00 */
[----:B------:R-:W-:Y:S04]  /*4c860*/  STL.64 [R1+0x1b8], R22 ;  /* 0x0001b81601007387 */ /* 0x000fe80000100a00 */
[----:B------:R-:W0:Y:S04]  /*4c870*/  LDSM.16.MT88.4 R20, [R2+UR5+0x14200] ;  /* 0x014200050214783b */ /* 0x000e280008004200 */
[----:B0-----:R-:W-:Y:S01]  /*4c880*/  STL [R1+0x10], R20 ;  /* 0x0000101401007387 */ /* 0x001fe20000100800 */
[----:B------:R-:W-:-:S02]  /*4c890*/  IMAD.MOV.U32 R28, RZ, RZ, R21 ;  /* 0x000000ffff1c7224 */ /* 0x000fc400078e0015 */
[----:B------:R-:W-:Y:S01]  /*4c8a0*/  IMAD.MOV.U32 R29, RZ, RZ, R22 ;  /* 0x000000ffff1d7224 */ /* 0x000fe200078e0016 */
[----:B------:R2:W-:Y:S04]  /*4c8b0*/  STL [R1+0x1c], R23 ;  /* 0x00001c1701007387 */ /* 0x0005e80000100800 */
[----:B------:R-:W-:Y:S04]  /*4c8c0*/  STL [R1+0x3aac], R29 ;  /* 0x003aac1d01007387 */ /* 0x000fe80000100800 */
[----:B------:R-:W-:Y:S01]  /*4c8d0*/  STL [R1+0x3aa8], R28 ;  /* 0x003aa81c01007387 */ /* 0x000fe20000100800 */
[----:B--2---:R-:W-:Y:S03]  /*4c8e0*/  HMMA.16816.F32 R20, R24, R10, R12 ;  /* 0x0000000a1814723c */ /* 0x004fe6000000180c */
[----:B------:R-:W0:-:S15]  /*4c8f0*/  LDSM.16.MT88.4 R12, [R2+UR5+0x14280] ;  /* 0x01428005020c783b */ /* 0x000e1e0008004200 */
[----:B------:R-:W-:Y:S01]  /*4c900*/  NOP ;  /* 0x0000000000007918 */ /* 0x000fe20000000000 */
[----:B------:R-:W-:Y:S04]  /*4c910*/  STL.64 [R1+0x1f0], R20 ;  /* 0x0001f01401007387 */ /* 0x000fe80000100a00 */
[----:B------:R-:W-:Y:S04]  /*4c920*/  STL.64 [R1+0x1f8], R22 ;  /* 0x0001f81601007387 */ /* 0x000fe80000100a00 */
[----:B----4-:R-:W-:Y:S01]  /*4c930*/  LDSM.16.MT88.4 R20, [R0+UR5+0x18000] ;  /* 0x018000050014783b */ /* 0x010fe20008004200 */
[----:B0-----:R-:W-:-:S03]  /*4c940*/  IMAD.MOV.U32 R29, RZ, RZ, R14 ;  /* 0x000000ffff1d7224 */ /* 0x001fc600078e000e */
[----:B------:R-:W-:Y:S01]  /*4c950*/  STL.64 [R1], R12 ;  /* 0x0000000c01007387 */ /* 0x000fe20000100a00 */
[----:B------:R-:W-:-:S03]  /*4c960*/  IMAD.MOV.U32 R28, RZ, RZ, R15 ;  /* 0x000000ffff1c7224 */ /* 0x000fc600078e000f */
[----:B------:R-:W0:Y:S04]  /*4c970*/  LDSM.16.MT88.4 R12, [R2+UR5+0x14300] ;  /* 0x01430005020c783b */ /* 0x000e280008004200 */
[----:B0-----:R0:W-:Y:S02]  /*4c980*/  STL.64 [R1+0x39c0], R14 ;  /* 0x0039c00e01007387 */ /* 0x0011e40000100a00 */
[----:B0-----:R-:W-:Y:S02]  /*4c990*/  IMAD.MOV.U32 R15, RZ, RZ, R19 ;  /* 0x000000ffff0f7224 */ /* 0x001fe400078e0013 */
[----:B------:R-:W0:Y:S04]  /*4c9a0*/  LDSM.16.MT88.4 R16, [R2+UR5+0x14380] ;  /* 0x014380050210783b */ /* 0x000e280008004200 */
[----:B------:R-:W-:Y:S04]  /*4c9b0*/  STL.64 [R1+0x39b8], R12 ;  /* 0x0039b80c01007387 */ /* 0x000fe80000100a00 */
[----:B0-----:R-:W-:Y:S04]  /*4c9c0*/  STL.64 [R1+0x39a0], R18 ;  /* 0x0039a01201007387 */ /* 0x001fe80000100a00 */
[----:B------:R0:W-:Y:S04]  /*4c9d0*/  STL.64 [R1+0x3998], R16 ;  /* 0x0039981001007387 */ /* 0x0001e80000100a00 */
[----:B0-----:R-:W2:Y:S04]  /*4c9e0*/  LDL.LU.64 R16, [R1+0x70] ;  /* 0x0000700001107983 */ /* 0x001ea80000300a00 */
[----:B------:R-:W3:Y:S04]  /*4c9f0*/  LDL.LU.64 R18, [R1+0x78] ;  /* 0x0000780001127983 */ /* 0x000ee80000300a00 */
[----:B------:R-:W-:Y:S04]  /*4ca00*/  STL [R1+0x3968], R2 ;  /* 0x0039680201007387 */ /* 0x000fe80000100800 */
[----:B------:R-:W-:Y:S04]  /*4ca10*/  STL.64 [R1+0x40], R20 ;  /* 0x0000401401007387 */ /* 0x000fe80000100a00 */
[----:B------:R-:W-:Y:S04]  /*4ca20*/  STL.64 [R1+0x48], R22 ;  /* 0x0000481601007387 */ /* 0x000fe80000100a00 */
[----:B------:R-:W0:Y:S04]  /*4ca30*/  LDSM.16.M88.4 R20, [R3+UR5+0x20080] ;  /* 0x020080050314783b */ /* 0x000e280008000200 */
[----:B0-----:R0:W-:Y:S04]  /*4ca40*/  STL [R1+0x3980], R20 ;  /* 0x0039801401007387 */ /* 0x0011e80000100800 */
[----:B------:R1:W-:Y:S04]  /*4ca50*/  STL [R1+0x397c], R21 ;  /* 0x00397c1501007387 */ /* 0x0003e80000100800 */
[----:B------:R4:W-:Y:S04]  /*4ca60*/  STL [R1+0x379c], R22 ;  /* 0x00379c1601007387 */ /* 0x0009e80000100800 */
[----:B------:R4:W-:Y:S04]  /*4ca70*/  STL [R1+0x3798], R23 ;  /* 0x0037981701007387 */ /* 0x0009e80000100800 */
[----:B0-----:R-:W2:Y:S04]  /*4ca80*/  LDL.LU R20, [R1+0x300] ;  /* 0x0003000001147983 */ /* 0x001ea80000300800 */
[----:B-1----:R-:W2:Y:S04]  /*4ca90*/  LDL.LU R21, [R1+0x304] ;  /* 0x0003040001157983 */ /* 0x002ea80000300800 */
[----:B----4-:R-:W2:Y:S04]  /*4caa0*/  LDL.LU R22, [R1+0x308] ;  /* 0x0003080001167983 */ /* 0x010ea80000300800 */
[----:B------:R-:W2:Y:S02]  /*4cab0*/  LDL.LU R23, [R1+0x30c] ;  /* 0x00030c0001177983 */ /* 0x000ea40000300800 */
[----:B--2---:R-:W-:-:S15]  /*4cac0*/  HMMA.16816.F32 R24, R24, R6, R20 ;  /* 0x000000061818723c */ /* 0x004fde0000001814 */
[----:B------:R-:W-:-:S04]  /*4cad0*/  NOP ;  /* 0x0000000000007918 */ /* 0x000fc80000000000 */
[----:B------:R-:W-:Y:S04]  /*4cae0*/  STL.64 [R1+0x1e0], R24 ;  /* 0x0001e01801007387 */ /* 0x000fe80000100a00 */
[----:B------:R-:W-:Y:S04]  /*4caf0*/  STL [R1+0x1e8], R26 ;  /* 0x0001e81a01007387 */ /* 0x000fe80000100800 */
[----:B------:R0:W-:Y:S04]  /*4cb00*/  STL.64 [R1+0x3a90], R6 ;  /* 0x003a900601007387 */ /* 0x0001e80000100a00 */
[----:B------:R-:W2:Y:S04]  /*4cb10*/  LDL.LU R4, [R1+0x310] ;  /* 0x0003100001047983 */ /* 0x000ea80000300800 */
[----:B------:R-:W2:Y:S04]  /*4cb20*/  LDL.LU R5, [R1+0x314] ;  /* 0x0003140001057983 */ /* 0x000ea80000300800 */
[----:B0-----:R-:W2:Y:S04]  /*4cb30*/  LDL.LU R6, [R1+0x318] ;  /* 0x0003180001067983 */ /* 0x001ea80000300800 */
[----:B------:R-:W2:Y:S01]  /*4cb40*/  LDL.LU R7, [R1+0x31c] ;  /* 0x00031c0001077983 */ /* 0x000ea20000300800 */
[----:B------:R-:W-:-:S03]  /*4cb50*/  IMAD.MOV.U32 R23, RZ, RZ, R27 ;  /* 0x000000ffff177224 */ /* 0x000fc600078e001b */
[----:B------:R0:W1:Y:S04]  /*4cb60*/  LDSM.16.M88.4 R24, [R3+UR5+0x20880] ;  /* 0x020880050318783b */ /* 0x0000680008000200 */
[----:B------:R2:W-:Y:S01]  /*4cb70*/  STL [R1+0x38c0], R23 ;  /* 0x0038c01701007387 */ /* 0x0005e20000100800 */
[----:B---3--:R-:W-:Y:S02]  /*4cb80*/  IMAD.MOV.U32 R2, RZ, RZ, R19 ;  /* 0x000000ffff027224 */ /* 0x008fe400078e0013 */
[----:B0-----:R-:W-:Y:S01]  /*4cb90*/  IMAD.MOV.U32 R3, RZ, RZ, R18 ;  /* 0x000000ffff037224 */ /* 0x001fe200078e0012 */
[----:B-1----:R-:W-:Y:S04]  /*4cba0*/  STL [R1+0x3970], R24 ;  /* 0x0039701801007387 */ /* 0x002fe80000100800 */
[----:B------:R-:W-:Y:S04]  /*4cbb0*/  STL [R1+0x396c], R25 ;  /* 0x00396c1901007387 */ /* 0x000fe80000100800 */
[----:B------:R-:W-:Y:S04]  /*4cbc0*/  STL [R1+0x3730], R26 ;  /* 0x0037301a01007387 */ /* 0x000fe80000100800 */
[----:B------:R-:W-:Y:S01]  /*4cbd0*/  STL [R1+0x372c], R27 ;  /* 0x00372c1b01007387 */ /* 0x000fe20000100800 */
[----:B--2---:R-:W-:Y:S01]  /*4cbe0*/  HMMA.16816.F32 R20, R16, R10, R4 ;  /* 0x0000000a1014723c */ /* 0x004fe20000001804 */
[----:B------:R-:W-:-:S02]  /*4cbf0*/  IMAD.MOV.U32 R5, RZ, RZ, R16 ;  /* 0x000000ffff057224 */ /* 0x000fc400078e0010 */
[----:B------:R-:W-:-:S15]  /*4cc00*/  IMAD.MOV.U32 R4, RZ, RZ, R17 ;  /* 0x000000ffff047224 */ /* 0x000fde00078e0011 */
[----:B------:R-:W-:Y:S01]  /*4cc10*/  NOP ;  /* 0x0000000000007918 */ /* 0x000fe20000000000 */
[----:B------:R-:W-:Y:S04]  /*4cc20*/  STL.64 [R1+0x350], R20 ;  /* 0x0003501401007387 */ /* 0x000fe80000100a00 */
[----:B------:R0:W-:Y:S04]  /*4cc30*/  STL.64 [R1+0x358], R22 ;  /* 0x0003581601007387 */ /* 0x0001e80000100a00 */
[----:B------:R-:W-:Y:S04]  /*4cc40*/  STL.64 [R1+0x3a80], R10 ;  /* 0x003a800a01007387 */ /* 0x000fe80000100a00 */
[----:B------:R-:W-:Y:S01]  /*4cc50*/  STL.64 [R1+0x3a78], R8 ;  /* 0x003a780801007387 */ /* 0x000fe20000100a00 */
[----:B0-----:R-:W-:-:S05]  /*4cc60*/  IMAD.MOV.U32 R22, RZ, RZ, R15 ;  /* 0x000000ffff167224 */ /* 0x001fca00078e000f */
[----:B------:R-:W-:Y:S04]  /*4cc70*/  STL [R1+0x3a88], R22 ;  /* 0x003a881601007387 */ /* 0x000fe80000100800 */
        /* <DEDUP_REMOVED lines=14> */
[----:B------:R-:W2:Y:S04]  /*4cd60*/  LDL.LU R12, [R1] ;  /* 0x00000000010c7983 */ /* 0x000ea80000300800 */
[----:B------:R-:W2:Y:S04]  /*4cd70*/  LDL.LU R13, [R1+0x4] ;  /* 0x00000400010d7983 */ /* 0x000ea80000300800 */
[----:B------:R-:W3:Y:S04]  /*4cd80*/  LDL.LU R29, [R1+0x3aac] ;  /* 0x003aac00011d7983 */ /* 0x000ee80000300800 */
[----:B------:R-:W4:Y:S04]  /*4cd90*/  LDL.LU R28, [R1+0x3aa8] ;  /* 0x003aa800011c7983 */ /* 0x000f280000300800 */
[----:B------:R3:W-:Y:S04]  /*4cda0*/  STL.64 [R1+0x39f0], R14 ;  /* 0x0039f00e01007387 */ /* 0x0007e80000100a00 */
[----:B--2---:R4:W-:Y:S04]  /*4cdb0*/  STL.64 [R1+0x39e8], R12 ;  /* 0x0039e80c01007387 */ /* 0x0049e80000100a00 */
[----:B0-----:R-:W2:Y:S04]  /*4cdc0*/  LDL.LU R16, [R1+0x200] ;  /* 0x0002000001107983 */ /* 0x001ea80000300800 */
[----:B------:R-:W2:Y:S01]  /*4cdd0*/  LDL.LU R17, [R1+0x204] ;  /* 0x0002040001117983 */ /* 0x000ea20000300800 */
[----:B---3--:R-:W-:-:S03]  /*4cde0*/  IMAD.MOV.U32 R14, RZ, RZ, R29 ;  /* 0x000000ffff0e7224 */ /* 0x008fc600078e001d */
[----:B------:R-:W3:Y:S01]  /*4cdf0*/  LDL.LU R18, [R1+0x208] ;  /* 0x0002080001127983 */ /* 0x000ee20000300800 */
[----:B----4-:R-:W-:-:S03]  /*4ce00*/  IMAD.MOV.U32 R13, RZ, RZ, R28 ;  /* 0x000000ffff0d7224 */ /* 0x010fc600078e001c */
[----:B------:R-:W3:Y:S04]  /*4ce10*/  LDL.LU R19, [R1+0x20c] ;  /* 0x00020c0001137983 */ /* 0x000ee80000300800 */
[----:B------:R-:W4:Y:S04]  /*4ce20*/  LDL.LU R12, [R1+0x10] ;  /* 0x00001000010c7983 */ /* 0x000f280000300800 */
[----:B------:R-:W2:Y:S04]  /*4ce30*/  LDL.LU R28, [R1+0x3aa4] ;  /* 0x003aa400011c7983 */ /* 0x000ea80000300800 */
[----:B------:R-:W2:Y:S04]  /*4ce40*/  LDL.LU R29, [R1+0x3aa0] ;  /* 0x003aa000011d7983 */ /* 0x000ea80000300800 */
[----:B------:R-:W2:Y:S04]  /*4ce50*/  LDL.LU R15, [R1+0x1c] ;  /* 0x00001c00010f7983 */ /* 0x000ea80000300800 */
[----:B--2---:R-:W-:Y:S04]  /*4ce60*/  STL.64 [R1+0x3a20], R14 ;  /* 0x003a200e01007387 */ /* 0x004fe80000100a00 */
[----:B----4-:R0:W-:Y:S04]  /*4ce70*/  STL.64 [R1+0x3a18], R12 ;  /* 0x003a180c01007387 */ /* 0x0101e80000100a00 */
[----:B0-----:R-:W2:Y:S04]  /*4ce80*/  LDL.LU R12, [R1+0x20] ;  /* 0x00002000010c7983 */ /* 0x001ea80000300800 */
[----:B------:R-:W2:Y:S01]  /*4ce90*/  LDL.LU R13, [R1+0x24] ;  /* 0x00002400010d7983 */ /* 0x000ea20000300800 */
[----:B------:R-:W-:-:S02]  /*4cea0*/  IMAD.MOV.U32 R14, RZ, RZ, R28 ;  /* 0x000000ffff0e7224 */ /* 0x000fc400078e001c */
[----:B------:R-:W-:Y:S01]  /*4ceb0*/  IMAD.MOV.U32 R15, RZ, RZ, R29 ;  /* 0x000000ffff0f7224 */ /* 0x000fe200078e001d */
[----:B------:R-:W4:Y:S04]  /*4cec0*/  LDL.LU R28, [R1+0x3a9c] ;  /* 0x003a9c00011c7983 */ /* 0x000f280000300800 */
[----:B------:R-:W4:Y:S04]  /*4ced0*/  LDL.LU R29, [R1+0x3a98] ;  /* 0x003a9800011d7983 */ /* 0x000f280000300800 */
[----:B------:R-:W-:Y:S04]  /*4cee0*/  STL.64 [R1+0x3a50], R14 ;  /* 0x003a500e01007387 */ /* 0x000fe80000100a00 */
[----:B--2---:R-:W-:Y:S04]  /*4cef0*/  STL.64 [R1+0x3a48], R12 ;  /* 0x003a480c01007387 */ /* 0x004fe80000100a00 */
[----:B---3--:R-:W-:Y:S04]  /*4cf00*/  STL.64 [R1+0x39e0], R18 ;  /* 0x0039e01201007387 */ /* 0x008fe80000100a00 */
[----:B------:R0:W-:Y:S04]  /*4cf10*/  STL.64 [R1+0x39d8], R16 ;  /* 0x0039d81001007387 */ /* 0x0001e80000100a00 */
        /* <DEDUP_REMOVED lines=36> */
[----:B------:R-:W0:Y:S01]  /*4d160*/  LDSM.16.MT88.4 R4, [R0+UR5+0x18080] ;  /* 0x018080050004783b */ /* 0x000e220008004200 */
[----:B----4-:R-:W-:Y:S02]  /*4d170*/  IMAD.MOV.U32 R14, RZ, RZ, R29 ;  /* 0x000000ffff0e7224 */ /* 0x010fe400078e001d */
[----:B------:R-:W-:Y:S02]  /*4d180*/  IMAD.MOV.U32 R15, RZ, RZ, R28 ;  /* 0x000000ffff0f7224 */ /* 0x000fe400078e001c */
[----:B------:R-:W-:Y:S01]  /*4d190*/  IMAD.MOV.U32 R11, RZ, RZ, R2 ;  /* 0x000000ffff0b7224 */ /* 0x000fe200078e0002 */
        /* <DEDUP_REMOVED lines=10> */
[----:B------:R-:W0:Y:S02]  /*4d240*/  LDSM.16.MT88.4 R4, [R0+UR5+0x18100] ;  /* 0x018100050004783b */ /* 0x000e240008004200 */
[----:B0-----:R-:W-:Y:S02]  /*4d250*/  IMAD.MOV.U32 R24, RZ, RZ, R7 ;  /* 0x000000ffff187224 */ /* 0x001fe400078e0007 */
[----:B---3--:R-:W-:Y:S04]  /*4d260*/  STL.64 [R1+0x3a70], R18 ;  /* 0x003a701201007387 */ /* 0x008fe80000100a00 */
[----:B--2---:R0:W-:Y:S04]  /*4d270*/  STL.64 [R1+0x3a68], R16 ;  /* 0x003a681001007387 */ /* 0x0041e80000100a00 */
[----:B0-----:R-:W2:Y:S04]  /*4d280*/  LDL.LU R16, [R1+0x330] ;  /* 0x0003300001107983 */ /* 0x001ea80000300800 */
[----:B------:R-:W2:Y:S04]  /*4d290*/  LDL.LU R17, [R1+0x334] ;  /* 0x0003340001117983 */ /* 0x000ea80000300800 */
[----:B------:R-:W2:Y:S04]  /*4d2a0*/  LDL.LU R18, [R1+0x338] ;  /* 0x0003380001127983 */ /* 0x000ea80000300800 */
[----:B------:R-:W2:Y:S04]  /*4d2b0*/  LDL.LU R19, [R1+0x33c] ;  /* 0x00033c0001137983 */ /* 0x000ea80000300800 */
[----:B------:R-:W-:Y:S04]  /*4d2c0*/  STL.64 [R1+0x50], R4 ;  /* 0x0000500401007387 */ /* 0x000fe80000100a00 */
[----:B------:R0:W-:Y:S04]  /*4d2d0*/  STL [R1+0x58], R6 ;  /* 0x0000580601007387 */ /* 0x0001e80000100800 */
[----:B0-----:R-:W3:Y:S01]  /*4d2e0*/  LDL.LU.64 R6, [R1+0x3a90] ;  /* 0x003a900001067983 */ /* 0x001ee20000300a00 */
[----:B------:R-:W-:-:S07]  /*4d2f0*/  IMAD.MOV.U32 R10, RZ, RZ, R3 ;  /* 0x000000ffff0a7224 */ /* 0x000fce00078e0003 */
[----:B---3--:R-:W-:Y:S01]  /*4d300*/  HMMA.16816.F32 R8, R8, R6, R20 ;  /* 0x000000060808723c */ /* 0x008fe20000001814 */
[----:B------:R-:W3:-:S15]  /*4d310*/  LDL.LU R22, [R1+0x3a88] ;  /* 0x003a880001167983 */ /* 0x000ede0000300800 */
[----:B------:R-:W-:-:S03]  /*4d320*/  NOP ;  /* 0x0000000000007918 */ /* 0x000fc60000000000 */
[----:B------:R-:W-:Y:S04]  /*4d330*/  STL.64 [R1+0x340], R8 ;  /* 0x0003400801007387 */ /* 0x000fe80000100a00 */
[----:B------:R-:W-:Y:S04]  /*4d340*/  STL.64 [R1+0x348], R10 ;  /* 0x0003480a01007387 */ /* 0x000fe80000100a00 */
[----:B------:R-:W0:Y:S02]  /*4d350*/  LDSM.16.MT88.4 R8, [R0+UR5+0x18180] ;  /* 0x018180050008783b */ /* 0x000e240008004200 */
[----:B0-----:R-:W-:-:S02]  /*4d360*/  IMAD.MOV.U32 R4, RZ, RZ, R10 ;  /* 0x000000ffff047224 */ /* 0x001fc400078e000a */
[----:B------:R-:W-:Y:S02]  /*4d370*/  IMAD.MOV.U32 R5, RZ, RZ, R11 ;  /* 0x000000ffff057224 */ /* 0x000fe400078e000b */
[----:B------:R-:W2:Y:S01]  /*4d380*/  LDL.LU.64 R10, [R1+0x3a80] ;  /* 0x003a8000010a7983 */ /* 0x000ea20000300a00 */
[----:B------:R-:W-:Y:S02]  /*4d390*/  IMAD.MOV.U32 R20, RZ, RZ, R8 ;  /* 0x000000ffff147224 */ /* 0x000fe400078e0008 */
[----:B------:R-:W-:Y:S02]  /*4d3a0*/  IMAD.MOV.U32 R21, RZ, RZ, R9 ;  /* 0x000000ffff157224 */ /* 0x000fe400078e0009 */
[----:B------:R-:W4:Y:S01]  /*4d3b0*/  LDL.LU.64 R8, [R1+0x3a78] ;  /* 0x003a780001087983 */ /* 0x000f220000300a00 */
        /* <DEDUP_REMOVED lines=26> */
[----:B------:R-:W-:Y:S02]  /*4d560*/  IMAD.MOV.U32 R3, RZ, RZ, R15 ;  /* 0x000000ffff037224 */ /* 0x000fe400078e000f */
[----:B------:R-:W-:Y:S01]  /*4d570*/  IMAD.MOV.U32 R27, RZ, RZ, R12 ;  /* 0x000000ffff1b7224 */ /* 0x000fe200078e000c */
[----:B------:R-:W2:Y:S01]  /*4d580*/  LDL.LU.64 R14, [R1+0x3a20] ;  /* 0x003a2000010e7983 */ /* 0x000ea20000300a00 */
[----:B------:R-:W-:-:S03]  /*4d590*/  IMAD.MOV.U32 R26, RZ, RZ, R13 ;  /* 0x000000ffff1a7224 */ /* 0x000fc600078e000d */
[----:B------:R-:W2:Y:S04]  /*4d5a0*/  LDL.LU.64 R12, [R1+0x3a18] ;  /* 0x003a1800010c7983 */ /* 0x000ea80000300a00 */
[----:B------:R-:W-:Y:S04]  /*4d5b0*/  STL.64 [R1+0x3990], R26 ;  /* 0x0039901a01007387 */ /* 0x000fe80000100a00 */
[----:B------:R0:W-:Y:S04]  /*4d5c0*/  STL.64 [R1+0x3988], R24 ;  /* 0x0039881801007387 */ /* 0x0001e80000100a00 */
[----:B0-----:R-:W3:Y:S04]  /*4d5d0*/  LDL.LU R24, [R1+0x130] ;  /* 0x0001300001187983 */ /* 0x001ee80000300800 */
[----:B------:R-:W3:Y:S04]  /*4d5e0*/  LDL.LU R25, [R1+0x134] ;  /* 0x0001340001197983 */ /* 0x000ee80000300800 */
        /* <DEDUP_REMOVED lines=40> */
[----:B------:R-:W2:Y:S04]  /*4d870*/  LDL.LU R13, [R1+0x104] ;  /* 0x00010400010d7983 */ /* 0x000ea80000300800 */
[----:B-1----:R-:W2:Y:S04]  /*4d880*/  LDL.LU R14, [R1+0x108] ;  /* 0x00010800010e7983 */ /* 0x002ea80000300800 */
[----:B------:R-:W2:Y:S01]  /*4d890*/  LDL.LU R15, [R1+0x10c] ;  /* 0x00010c00010f7983 */ /* 0x000ea20000300800 */
[----:B---3--:R-:W-:Y:S01]  /*4d8a0*/  HMMA.16816.F32 R24, R16, R10, R24 ;  /* 0x0000000a1018723c */ /* 0x008fe20000001818 */
[----:B------:R-:W-:-:S02]  /*4d8b0*/  IMAD.MOV.U32 R10, RZ, RZ, R4 ;  /* 0x000000ffff0a7224 */ /* 0x000fc400078e0004 */
[----:B------:R-:W-:-:S15]  /*4d8c0*/  IMAD.MOV.U32 R11, RZ, RZ, R5 ;  /* 0x000000ffff0b7224 */ /* 0x000fde00078e0005 */
[----:B------:R-:W-:Y:S01]  /*4d8d0*/  NOP ;  /* 0x0000000000007918 */ /* 0x000fe20000000000 */
[----:B------:R-:W-:Y:S04]  /*4d8e0*/  STL.64 [R1+0x280], R24 ;  /* 0x0002801801007387 */ /* 0x000fe80000100a00 */
[----:B------:R0:W-:Y:S04]  /*4d8f0*/  STL.64 [R1+0x288], R26 ;  /* 0x0002881a01007387 */ /* 0x0001e80000100a00 */
[----:B0-----:R-:W3:Y:S04]  /*4d900*/  LDL.LU.64 R26, [R1+0x3990] ;  /* 0x00399000011a7983 */ /* 0x001ee80000300a00 */
[----:B------:R-:W2:Y:S04]  /*4d910*/  LDL.LU.64 R24, [R1+0x3988] ;  /* 0x0039880001187983 */ /* 0x000ea80000300a00 */
[----:B----4-:R0:W-:Y:S02]  /*4d920*/  STL.64 [R1+0x38d0], R8 ;  /* 0x0038d00801007387 */ /* 0x0101e40000100a00 */
[----:B0-----:R-:W-:-:S02]  /*4d930*/  IMAD.MOV.U32 R8, RZ, RZ, R20 ;  /* 0x000000ffff087224 */ /* 0x001fc400078e0014 */
[----:B------:R-:W2:Y:S01]  /*4d940*/  LDL.LU R20, [R1+0x3980] ;  /* 0x0039800001147983 */ /* 0x000ea20000300800 */
[----:B------:R-:W-:-:S03]  /*4d950*/  IMAD.MOV.U32 R9, RZ, RZ, R21 ;  /* 0x000000ffff097224 */ /* 0x000fc600078e0015 */
[----:B------:R-:W2:Y:S04]  /*4d960*/  LDL.LU R21, [R1+0x397c] ;  /* 0x00397c0001157983 */ /* 0x000ea80000300800 */
[----:B------:R-:W4:Y:S04]  /*4d970*/  LDL.LU R4, [R1+0x3978] ;  /* 0x0039780001047983 */ /* 0x000f280000300800 */
[----:B------:R-:W4:Y:S04]  /*4d980*/  LDL.LU R5, [R1+0x3974] ;  /* 0x0039740001057983 */ /* 0x000f280000300800 */
[----:B------:R-:W-:Y:S04]  /*4d990*/  STL.64 [R1+0x38f8], R10 ;  /* 0x0038f80a01007387 */ /* 0x000fe80000100a00 */
        /* <DEDUP_REMOVED lines=8> */
[----:B------:R0:W-:Y:S04]  /*4da20*/  STL.64 [R1+0x220], R8 ;  /* 0x0002200801007387 */ /* 0x0001e80000100a00 */
[----:B------:R-:W-:Y:S04]  /*4da30*/  STL.64 [R1+0x228], R10 ;  /* 0x0002280a01007387 */ /* 0x000fe80000100a00 */
[----:B------:R-:W2:Y:S04]  /*4da40*/  LDL.LU R17, [R1+0x44] ;  /* 0x0000440001117983 */ /* 0x000ea80000300800 */
[----:B------:R-:W2:Y:S04]  /*4da50*/  LDL.LU R18, [R1+0x48] ;  /* 0x0000480001127983 */ /* 0x000ea80000300800 */
[----:B------:R-:W2:Y:S04]  /*4da60*/  LDL.LU R19, [R1+0x4c] ;  /* 0x00004c0001137983 */ /* 0x000ea80000300800 */
[----:B----4-:R2:W-:Y:S04]  /*4da70*/  STL.64 [R1+0x38d8], R4 ;  /* 0x0038d80401007387 */ /* 0x0105e80000100a00 */
[----:B0-----:R-:W4:Y:S01]  /*4da80*/  LDL.LU R8, [R1+0x50] ;  /* 0x0000500001087983 */ /* 0x001f220000300800 */
[----:B--2---:R-:W-:Y:S01]  /*4da90*/  HMMA.16816.F32 R4, R16, R20, R12 ;  /* 0x000000141004723c */ /* 0x004fe2000000180c */
[----:B------:R-:W-:-:S02]  /*4daa0*/  IMAD.MOV.U32 R11, RZ, RZ, R24 ;  /* 0x000000ffff0b7224 */ /* 0x000fc400078e0018 */
[----:B------:R-:W0:-:S15]  /*4dab0*/  LDSM.16.MT88.4 R12, [R0+UR5+0x18280] ;  /* 0x01828005000c783b */ /* 0x000e1e0008004200 */
[----:B------:R-:W-:Y:S01]  /*4dac0*/  NOP ;  /* 0x0000000000007918 */ /* 0x000fe20000000000 */
[----:B------:R1:W-:Y:S04]  /*4dad0*/  STL.64 [R1+0x270], R4 ;  /* 0x0002700401007387 */ /* 0x0003e80000100a00 */
[----:B------:R2:W-:Y:S04]  /*4dae0*/  STL.64 [R1+0x278], R6 ;  /* 0x0002780601007387 */ /* 0x0005e80000100a00 */
[----:B------:R-:W4:Y:S04]  /*4daf0*/  LDL.LU R9, [R1+0x54] ;  /* 0x0000540001097983 */ /* 0x000f280000300800 */
[----:B------:R-:W2:Y:S04]  /*4db00*/  LDL.LU R10, [R1+0x58] ;  /* 0x00005800010a7983 */ /* 0x000ea80000300800 */
[----:B------:R-:W3:Y:S04]  /*4db10*/  LDL.LU R24, [R1+0x3970] ;  /* 0x0039700001187983 */ /* 0x000ee80000300800 */
[----:B--2---:R-:W-:Y:S04]  /*4db20*/  STL.64 [R1+0x3928], R10 ;  /* 0x0039280a01007387 */ /* 0x004fe80000100a00 */
[----:B----4-:R2:W-:Y:S04]  /*4db30*/  STL.64 [R1+0x3920], R8 ;  /* 0x0039200801007387 */ /* 0x0105e80000100a00 */
[----:B-1----:R-:W4:Y:S04]  /*4db40*/  LDL.LU R4, [R1+0x90] ;  /* 0x0000900001047983 */ /* 0x002f280000300800 */
[----:B------:R-:W4:Y:S04]  /*4db50*/  LDL.LU R5, [R1+0x94] ;  /* 0x0000940001057983 */ /* 0x000f280000300800 */
[----:B------:R-:W3:Y:S04]  /*4db60*/  LDL.LU R6, [R1+0x98] ;  /* 0x0000980001067983 */ /* 0x000ee80000300800 */
[----:B------:R-:W3:Y:S01]  /*4db70*/  LDL.LU R7, [R1+0x9c] ;  /* 0x00009c0001077983 */ /* 0x000ee20000300800 */
[----:B--2---:R-:W-:-:S02]  /*4db80*/  IMAD.MOV.U32 R8, RZ, RZ, R25 ;  /* 0x000000ffff087224 */ /* 0x004fc400078e0019 */
[----:B------:R-:W-:Y:S01]  /*4db90*/  IMAD.MOV.U32 R10, RZ, RZ, R28 ;  /* 0x000000ffff0a7224 */ /* 0x000fe200078e001c */
[----:B------:R-:W2:Y:S01]  /*4dba0*/  LDL.LU R25, [R1+0x396c] ;  /* 0x00396c0001197983 */ /* 0x000ea20000300800 */
[----:B------:R-:W-:Y:S02]  /*4dbb0*/  IMAD.MOV.U32 R11, RZ, RZ, R29 ;  /* 0x000000ffff0b7224 */ /* 0x000fe400078e001d */
[----:B------:R-:W-:Y:S02]  /*4dbc0*/  IMAD.MOV.U32 R9, RZ, RZ, R2 ;  /* 0x000000ffff097224 */ /* 0x000fe400078e0002 */
[----:B------:R-:W2:Y:S04]  /*4dbd0*/  LDL.LU R2, [R1+0x3968] ;  /* 0x0039680001027983 */ /* 0x000ea80000300800 */
[----:B------:R-:W2:Y:S04]  /*4dbe0*/  LDL.LU R28, [R1+0x3964] ;  /* 0x00396400011c7983 */ /* 0x000ea80000300800 */
[----:B------:R-:W2:Y:S04]  /*4dbf0*/  LDL.LU R29, [R1+0x3960] ;  /* 0x00396000011d7983 */ /* 0x000ea80000300800 */
[----:B------:R-:W-:Y:S04]  /*4dc00*/  STL.64 [R1+0x3958], R10 ;  /* 0x0039580a01007387 */ /* 0x000fe80000100a00 */
[----:B------:R-:W-:Y:S04]  /*4dc10*/  STL.64 [R1+0x3950], R8 ;  /* 0x0039500801007387 */ /* 0x000fe80000100a00 */
[----:B---3--:R-:W-:Y:S04]  /*4dc20*/  STL.64 [R1+0x38e8], R6 ;  /* 0x0038e80601007387 */ /* 0x008fe80000100a00 */
[----:B----4-:R1:W-:Y:S04]  /*4dc30*/  STL.64 [R1+0x38e0], R4 ;  /* 0x0038e00401007387 */ /* 0x0103e80000100a00 */
[----:B-1----:R-:W3:Y:S04]  /*4dc40*/  LDL.LU R4, [R1+0xa0] ;  /* 0x0000a00001047983 */ /* 0x002ee80000300800 */
[----:B------:R-:W3:Y:S04]  /*4dc50*/  LDL.LU R5, [R1+0xa4] ;  /* 0x0000a40001057983 */ /* 0x000ee80000300800 */
[----:B------:R-:W4:Y:S04]  /*4dc60*/  LDL.LU R6, [R1+0xa8] ;  /* 0x0000a80001067983 */ /* 0x000f280000300800 */
[----:B------:R-:W4:Y:S04]  /*4dc70*/  LDL.LU R7, [R1+0xac] ;  /* 0x0000ac0001077983 */ /* 0x000f280000300800 */
[----:B------:R-:W2:Y:S04]  /*4dc80*/  LDL.LU R8, [R1+0xf0] ;  /* 0x0000f00001087983 */ /* 0x000ea80000300800 */
[----:B------:R-:W2:Y:S04]  /*4dc90*/  LDL.LU R9, [R1+0xf4] ;  /* 0x0000f40001097983 */ /* 0x000ea80000300800 */
[----:B------:R-:W2:Y:S04]  /*4dca0*/  LDL.LU R10, [R1+0xf8] ;  /* 0x0000f800010a7983 */ /* 0x000ea80000300800 */
[----:B------:R-:W2:Y:S04]  /*4dcb0*/  LDL.LU R11, [R1+0xfc] ;  /* 0x0000fc00010b7983 */ /* 0x000ea80000300800 */
[----:B----4-:R-:W-:Y:S04]  /*4dcc0*/  STL.64 [R1+0x3908], R6 ;  /* 0x0039080601007387 */ /* 0x010fe80000100a00 */
[----:B---3--:R1:W-:Y:S04]  /*4dcd0*/  STL.64 [R1+0x3900], R4 ;  /* 0x0039000401007387 */ /* 0x0083e80000100a00 */
[----:B-1----:R-:W3:Y:S04]  /*4dce0*/  LDL.LU R4, [R1+0xb0] ;  /* 0x0000b00001047983 */ /* 0x002ee80000300800 */
[----:B------:R-:W3:Y:S04]  /*4dcf0*/  LDL.LU R5, [R1+0xb4] ;  /* 0x0000b40001057983 */ /* 0x000ee80000300800 */
[----:B------:R-:W4:Y:S04]  /*4dd00*/  LDL.LU R6, [R1+0xb8] ;  /* 0x0000b80001067983 */ /* 0x000f280000300800 */
[----:B------:R-:W4:Y:S04]  /*4dd10*/  LDL.LU R7, [R1+0xbc] ;  /* 0x0000bc0001077983 */ /* 0x000f280000300800 */
        /* <DEDUP_REMOVED lines=11> */
[----:B------:R-:W4:Y:S01]  /*4ddd0*/  LDL.LU R7, [R1+0xec] ;  /* 0x0000ec0001077983 */ /* 0x000f220000300800 */
[----:B--2---:R-:W-:Y:S03]  /*4dde0*/  HMMA.16816.F32 R16, R16, R24, R8 ;  /* 0x000000181010723c */ /* 0x004fe60000001808 */
[----:B----4-:R-:W-:Y:S04]  /*4ddf0*/  STL.64 [R1+0x3948], R6 ;  /* 0x0039480601007387 */ /* 0x010fe80000100a00 */
[----:B---3--:R1:W-:Y:S04]  /*4de00*/  STL.64 [R1+0x3940], R4 ;  /* 0x0039400401007387 */ /* 0x0083e80000100a00 */
[----:B-1----:R-:W2:Y:S04]  /*4de10*/  LDL.LU R4, [R1+0x120] ;  /* 0x0001200001047983 */ /* 0x002ea80000300800 */
[----:B------:R-:W2:Y:S04]  /*4de20*/  LDL.LU R5, [R1+0x124] ;  /* 0x0001240001057983 */ /* 0x000ea80000300800 */
[----:B------:R-:W2:Y:S04]  /*4de30*/  LDL.LU R6, [R1+0x128] ;  /* 0x0001280001067983 */ /* 0x000ea80000300800 */
[----:B------:R-:W2:Y:S04]  /*4de40*/  LDL.LU R7, [R1+0x12c] ;  /* 0x00012c0001077983 */ /* 0x000ea80000300800 */
[----:B0-----:R-:W-:Y:S04]  /*4de50*/  STL.64 [R1+0x38b8], R14 ;  /* 0x0038b80e01007387 */ /* 0x001fe80000100a00 */
[----:B------:R-:W-:Y:S04]  /*4de60*/  STL.64 [R1+0x38b0], R12 ;  /* 0x0038b00c01007387 */ /* 0x000fe80000100a00 */
[----:B------:R-:W2:Y:S04]  /*4de70*/  LDL.LU.64 R10, [R1+0x3958] ;  /* 0x00395800010a7983 */ /* 0x000ea80000300a00 */
[----:B------:R-:W2:Y:S04]  /*4de80*/  LDL.LU.64 R8, [R1+0x3950] ;  /* 0x0039500001087983 */ /* 0x000ea80000300a00 */
[----:B------:R-:W-:Y:S04]  /*4de90*/  STL.64 [R1+0x2e0], R16 ;  /* 0x0002e01001007387 */ /* 0x000fe80000100a00 */
[----:B------:R-:W-:Y:S04]  /*4dea0*/  STL.64 [R1+0x2e8], R18 ;  /* 0x0002e81201007387 */ /* 0x000fe80000100a00 */
[----:B------:R-:W0:Y:S04]  /*4deb0*/  LDSM.16.MT88.4 R16, [R0+UR5+0x18300] ;  /* 0x018300050010783b */ /* 0x000e280008004200 */
[----:B0-----:R0:W-:Y:S04]  /*4dec0*/  STL.64 [R1+0x3898], R18 ;  /* 0x0038981201007387 */ /* 0x0011e80000100a00 */
[----:B------:R1:W-:Y:S01]  /*4ded0*/  STL.64 [R1+0x3890], R16 ;  /* 0x0038901001007387 */ /* 0x0003e20000100a00 */
[----:B0-----:R-:W-:-:S03]  /*4dee0*/  IMAD.MOV.U32 R19, RZ, RZ, R28 ;  /* 0x000000ffff137224 */ /* 0x001fc600078e001c */
[----:B-1----:R-:W3:Y:S04]  /*4def0*/  LDL.LU R16, [R1+0xc0] ;  /* 0x0000c00001107983 */ /* 0x002ee80000300800 */
[----:B------:R-:W3:Y:S01]  /*4df00*/  LDL.LU R17, [R1+0xc4] ;  /* 0x0000c40001117983 */ /* 0x000ee20000300800 */
        /* <DEDUP_REMOVED lines=14> */
[----:B------:R-:W2:Y:S01]  /*4dff0*/  LDL.LU.64 R8, [R1+0x3920] ;  /* 0x0039200001087983 */ /* 0x000ea20000300a00 */
[----:B------:R-:W-:Y:S01]  /*4e000*/  IMAD.MOV.U32 R18, RZ, RZ, R29 ;  /* 0x000000ffff127224 */ /* 0x000fe200078e001d */
        /* <DEDUP_REMOVED lines=15> */
[----:B------:R-:W-:-:S02]  /*4e100*/  IMAD.MOV.U32 R13, RZ, RZ, R26 ;  /* 0x000000ffff0d7224 */ /* 0x000fc400078e001a */
[----:B------:R-:W-:Y:S02]  /*4e110*/  IMAD.MOV.U32 R15, RZ, RZ, R3 ;  /* 0x000000ffff0f7224 */ /* 0x000fe400078e0003 */
[----:B------:R-:W-:Y:S02]  /*4e120*/  IMAD.MOV.U32 R12, RZ, RZ, R27 ;  /* 0x000000ffff0c7224 */ /* 0x000fe400078e001b */
[----:B------:R-:W-:Y:S01]  /*4e130*/  IMAD.MOV.U32 R14, RZ, RZ, R23 ;  /* 0x000000ffff0e7224 */ /* 0x000fe200078e0017 */
[----:B--2---:R-:W-:-:S15]  /*4e140*/  HMMA.16816.F32 R4, R8, R20, R4 ;  /* 0x000000140804723c */ /* 0x004fde0000001804 */
[----:B------:R-:W-:-:S04]  /*4e150*/  NOP ;  /* 0x0000000000007918 */ /* 0x000fc80000000000 */
        /* <DEDUP_REMOVED lines=9> */
[----:B------:R-:W-:Y:S04]  /*4e1f0*/  STL [R1+0x38cc], R27 ;  /* 0x0038cc1b01007387 */ /* 0x000fe80000100800 */
[----:B------:R-:W-:Y:S04]  /*4e200*/  STL [R1+0x38c8], R3 ;  /* 0x0038c80301007387 */ /* 0x000fe80000100800 */
[----:B------:R-:W-:Y:S01]  /*4e210*/  STL [R1+0x38c4], R0 ;  /* 0x0038c40001007387 */ /* 0x000fe20000100800 */
[----:B---3--:R-:W-:Y:S08]  /*4e220*/  HMMA.16816.F32 R16, R12, R20, R16 ;  /* 0x000000140c10723c */ /* 0x008ff00000001810 */
[----:B--2---:R-:W-:Y:S01]  /*4e230*/  HMMA.16816.F32 R8, R8, R24, R4 ;  /* 0x000000180808723c */ /* 0x004fe20000001804 */
[----:B------:R-:W2:-:S15]  /*4e240*/  LDL.LU.64 R4, [R1+0x38d8] ;  /* 0x0038d80001047983 */ /* 0x000e9e0000300a00 */
[----:B------:R-:W-:-:S03]  /*4e250*/  NOP ;  /* 0x0000000000007918 */ /* 0x000fc60000000000 */
[----:B------:R-:W-:Y:S04]  /*4e260*/  STL.64 [R1+0x210], R8 ;  /* 0x0002100801007387 */ /* 0x000fe80000100a00 */
[----:B------:R-:W-:Y:S04]  /*4e270*/  STL.64 [R1+0x218], R10 ;  /* 0x0002180a01007387 */ /* 0x000fe80000100a00 */
[----:B------:R-:W0:Y:S02]  /*4e280*/  LDSM.16.MT88.4 R8, [R2+UR5+0x18000] ;  /* 0x018000050208783b */ /* 0x000e240008004200 */
[----:B0-----:R-:W-:-:S02]  /*4e290*/  IMAD.MOV.U32 R27, RZ, RZ, R8 ;  /* 0x000000ffff1b7224 */ /* 0x001fc400078e0008 */
[----:B------:R-:W-:Y:S01]  /*4e2a0*/  STL [R1+0x38], R10 ;  /* 0x0000380a01007387 */ /* 0x000fe20000100800 */
[----:B------:R-:W-:-:S03]  /*4e2b0*/  IMAD.MOV.U32 R3, RZ, RZ, R9 ;  /* 0x000000ffff037224 */ /* 0x000fc600078e0009 */
[----:B------:R-:W3:Y:S04]  /*4e2c0*/  LDL.LU.64 R8, [R1+0x38d0] ;  /* 0x0038d00001087983 */ /* 0x000ee80000300a00 */
[----:B------:R-:W-:Y:S04]  /*4e2d0*/  STL.64 [R1+0x200], R16 ;  /* 0x0002001001007387 */ /* 0x000fe80000100a00 */
[----:B------:R-:W-:Y:S04]  /*4e2e0*/  STL.64 [R1+0x208], R18 ;  /* 0x0002081201007387 */ /* 0x000fe80000100a00 */
[----:B------:R-:W0:Y:S02]  /*4e2f0*/  LDSM.16.MT88.4 R16, [R2+UR5+0x18080] ;  /* 0x018080050210783b */ /* 0x000e240008004200 */
[----:B0-----:R-:W-:-:S02]  /*4e300*/  IMAD.MOV.U32 R29, RZ, RZ, R18 ;  /* 0x000000ffff1d7224 */ /* 0x001fc400078e0012 */
[----:B------:R-:W-:Y:S01]  /*4e310*/  STL.64 [R1+0x20], R16 ;  /* 0x0000201001007387 */ /* 0x000fe20000100a00 */
[----:B------:R-:W-:-:S03]  /*4e320*/  IMAD.MOV.U32 R28, RZ, RZ, R19 ;  /* 0x000000ffff1c7224 */ /* 0x000fc600078e0013 */
[----:B------:R-:W0:Y:S04]  /*4e330*/  LDSM.16.MT88.4 R16, [R2+UR5+0x18100] ;  /* 0x018100050210783b */ /* 0x000e280008004200 */
[----:B0-----:R0:W-:Y:S04]  /*4e340*/  STL.64 [R1+0x10], R16 ;  /* 0x0000101001007387 */ /* 0x0011e80000100a00 */
[----:B------:R1:W-:Y:S04]  /*4e350*/  STL.64 [R1+0x18], R18 ;  /* 0x0000181201007387 */ /* 0x0003e80000100a00 */
[----:B0-----:R-:W4:Y:S04]  /*4e360*/  LDL.LU R16, [R1+0x150] ;  /* 0x0001500001107983 */ /* 0x001f280000300800 */
[----:B------:R-:W4:Y:S04]  /*4e370*/  LDL.LU R17, [R1+0x154] ;  /* 0x0001540001117983 */ /* 0x000f280000300800 */
[----:B-1----:R-:W2:Y:S04]  /*4e380*/  LDL.LU R18, [R1+0x158] ;  /* 0x0001580001127983 */ /* 0x002ea80000300800 */
[----:B------:R-:W2:Y:S01]  /*4e390*/  LDL.LU R19, [R1+0x15c] ;  /* 0x00015c0001137983 */ /* 0x000ea20000300800 */
[----:B------:R-:W-:-:S03]  /*4e3a0*/  IMAD.MOV.U32 R0, RZ, RZ, R11 ;  /* 0x000000ffff007224 */ /* 0x000fc600078e000b */
[----:B--2---:R0:W-:Y:S02]  /*4e3b0*/  STL.64 [R1+0x38a8], R18 ;  /* 0x0038a81201007387 */ /* 0x0041e40000100a00 */
[----:B0-----:R-:W-:Y:S02]  /*4e3c0*/  IMAD.MOV.U32 R18, RZ, RZ, R5 ;  /* 0x000000ffff127224 */ /* 0x001fe400078e0005 */
[----:B------:R-:W-:Y:S02]  /*4e3d0*/  IMAD.MOV.U32 R19, RZ, RZ, R4 ;  /* 0x000000ffff137224 */ /* 0x000fe400078e0004 */
[----:B------:R-:W0:Y:S04]  /*4e3e0*/  LDSM.16.MT88.4 R4, [R2+UR5+0x18180] ;  /* 0x018180050204783b */ /* 0x000e280008004200 */
[----:B----4-:R1:W-:Y:S04]  /*4e3f0*/  STL.64 [R1+0x38a0], R16 ;  /* 0x0038a01001007387 */ /* 0x0103e80000100a00 */
[----:B-1----:R-:W2:Y:S04]  /*4e400*/  LDL.LU R16, [R1+0x190] ;  /* 0x0001900001107983 */ /* 0x002ea80000300800 */
[----:B------:R-:W2:Y:S04]  /*4e410*/  LDL.LU R17, [R1+0x194] ;  /* 0x0001940001117983 */ /* 0x000ea80000300800 */
[----:B0-----:R3:W-:Y:S02]  /*4e420*/  STL.64 [R1+0x37e8], R6 ;  /* 0x0037e80601007387 */ /* 0x0017e40000100a00 */
[----:B---3--:R-:W-:-:S02]  /*4e430*/  IMAD.MOV.U32 R6, RZ, RZ, R9 ;  /* 0x000000ffff067224 */ /* 0x008fc400078e0009 */
[----:B------:R-:W-:Y:S02]  /*4e440*/  IMAD.MOV.U32 R7, RZ, RZ, R8 ;  /* 0x000000ffff077224 */ /* 0x000fe400078e0008 */
[----:B------:R-:W0:Y:S04]  /*4e450*/  LDSM.16.MT88.4 R8, [R2+UR5+0x18200] ;  /* 0x018200050208783b */ /* 0x000e280008004200 */
[----:B------:R1:W-:Y:S04]  /*4e460*/  STL.64 [R1+0x37e0], R4 ;  /* 0x0037e00401007387 */ /* 0x0003e80000100a00 */
[----:B-1----:R-:W3:Y:S04]  /*4e470*/  LDL.LU R4, [R1+0x140] ;  /* 0x0001400001047983 */ /* 0x002ee80000300800 */
[----:B------:R-:W3:Y:S04]  /*4e480*/  LDL.LU R5, [R1+0x144] ;  /* 0x0001440001057983 */ /* 0x000ee80000300800 */
[----:B0-----:R-:W-:Y:S04]  /*4e490*/  STL.64 [R1+0x37c8], R10 ;  /* 0x0037c80a01007387 */ /* 0x001fe80000100a00 */
[----:B------:R0:W-:Y:S02]  /*4e4a0*/  STL.64 [R1+0x37c0], R8 ;  /* 0x0037c00801007387 */ /* 0x0001e40000100a00 */
[----:B0-----:R-:W-:-:S02]  /*4e4b0*/  IMAD.MOV.U32 R8, RZ, RZ, R27 ;  /* 0x000000ffff087224 */ /* 0x001fc400078e001b */
[----:B------:R-:W4:Y:S01]  /*4e4c0*/  LDL.LU R27, [R1+0x38cc] ;  /* 0x0038cc00011b7983 */ /* 0x000f220000300800 */
[----:B------:R-:W-:-:S03]  /*4e4d0*/  IMAD.MOV.U32 R9, RZ, RZ, R3 ;  /* 0x000000ffff097224 */ /* 0x000fc600078e0003 */
[----:B------:R-:W2:Y:S04]  /*4e4e0*/  LDL.LU R3, [R1+0x38c8] ;  /* 0x0038c80001037983 */ /* 0x000ea80000300800 */
[----:B------:R-:W2:Y:S01]  /*4e4f0*/  LDL.LU R10, [R1+0x38] ;  /* 0x00003800010a7983 */ /* 0x000ea20000300800 */
[----:B------:R-:W-:-:S03]  /*4e500*/  IMAD.MOV.U32 R11, RZ, RZ, R0 ;  /* 0x000000ffff0b7224 */ /* 0x000fc600078e0000 */
[----:B------:R-:W3:Y:S04]  /*4e510*/  LDL.LU R0, [R1+0x38c4] ;  /* 0x0038c40001007983 */ /* 0x000ee80000300800 */
[----:B--2---:R0:W-:Y:S04]  /*4e520*/  STL.64 [R1+0x3858], R10 ;  /* 0x0038580a01007387 */ /* 0x0041e80000100a00 */
[----:B------:R1:W-:Y:S01]  /*4e530*/  STL.64 [R1+0x3850], R8 ;  /* 0x0038500801007387 */ /* 0x0003e20000100a00 */
[----:B0-----:R-:W-:Y:S02]  /*4e540*/  IMAD.MOV.U32 R10, RZ, RZ, R26 ;  /* 0x000000ffff0a7224 */ /* 0x001fe400078e001a */
[----:B------:R-:W-:-:S02]  /*4e550*/  IMAD.MOV.U32 R11, RZ, RZ, R3 ;  /* 0x000000ffff0b7224 */ /* 0x000fc400078e0003 */
[----:B-1----:R-:W-:Y:S02]  /*4e560*/  IMAD.MOV.U32 R8, RZ, RZ, R23 ;  /* 0x000000ffff087224 */ /* 0x002fe400078e0017 */
[----:B----4-:R-:W-:Y:S01]  /*4e570*/  IMAD.MOV.U32 R9, RZ, RZ, R27 ;  /* 0x000000ffff097224 */ /* 0x010fe200078e001b */
[----:B------:R-:W2:Y:S04]  /*4e580*/  LDL.LU R23, [R1+0x38c0] ;  /* 0x0038c00001177983 */ /* 0x000ea80000300800 */
[----:B------:R-:W-:Y:S04]  /*4e590*/  STL.64 [R1+0x3888], R10 ;  /* 0x0038880a01007387 */ /* 0x000fe80000100a00 */
[----:B------:R0:W-:Y:S04]  /*4e5a0*/  STL.64 [R1+0x3880], R8 ;  /* 0x0038800801007387 */ /* 0x0001e80000100a00 */
[----:B0-----:R-:W4:Y:S04]  /*4e5b0*/  LDL.LU R8, [R1+0x160] ;  /* 0x0001600001087983 */ /* 0x001f280000300800 */
[----:B------:R-:W4:Y:S04]  /*4e5c0*/  LDL.LU R9, [R1+0x164] ;  /* 0x0001640001097983 */ /* 0x000f280000300800 */
[----:B------:R-:W4:Y:S04]  /*4e5d0*/  LDL.LU R10, [R1+0x168] ;  /* 0x00016800010a7983 */ /* 0x000f280000300800 */
[----:B------:R-:W4:Y:S02]  /*4e5e0*/  LDL.LU R11, [R1+0x16c] ;  /* 0x00016c00010b7983 */ /* 0x000f240000300800 */
[----:B----4-:R-:W-:Y:S02]  /*4e5f0*/  HMMA.16816.F32 R12, R12, R24, R8 ;  /* 0x000000180c0c723c */ /* 0x010fe40000001808 */
[----:B------:R-:W4:-:S15]  /*4e600*/  LDL.LU R8, [R1+0x180] ;  /* 0x0001800001087983 */ /* 0x000f1e0000300800 */
[----:B------:R-:W-:Y:S02]  /*4e610*/  NOP ;  /* 0x0000000000007918 */ /* 0x000fe40000000000 */
[----:B------:R-:W-:Y:S04]  /*4e620*/  STL.64 [R1+0x1d0], R12 ;  /* 0x0001d00c01007387 */ /* 0x000fe80000100a00 */
[----:B------:R-:W-:Y:S04]  /*4e630*/  STL.64 [R1+0x1d8], R14 ;  /* 0x0001d80e01007387 */ /* 0x000fe80000100a00 */
[----:B------:R-:W0:Y:S04]  /*4e640*/  LDSM.16.MT88.4 R12, [R2+UR5+0x18280] ;  /* 0x01828005020c783b */ /* 0x000e280008004200 */
[----:B------:R-:W4:Y:S04]  /*4e650*/  LDL.LU R9, [R1+0x184] ;  /* 0x0001840001097983 */ /* 0x000f280000300800 */
[----:B------:R-:W4:Y:S04]  /*4e660*/  LDL.LU R10, [R1+0x188] ;  /* 0x00018800010a7983 */ /* 0x000f280000300800 */
[----:B------:R-:W4:Y:S04]  /*4e670*/  LDL.LU R11, [R1+0x18c] ;  /* 0x00018c00010b7983 */ /* 0x000f280000300800 */
        /* <DEDUP_REMOVED lines=15> */
[----:B------:R-:W0:Y:S01]  /*4e770*/  LDSM.16.MT88.4 R12, [R2+UR5+0x18300] ;  /* 0x01830005020c783b */ /* 0x000e220008004200 */
[----:B---3--:R-:W-:-:S15]  /*4e780*/  HMMA.16816.F32 R4, R16, R20, R4 ;  /* 0x000000141004723c */ /* 0x008fde0000001804 */
[----:B------:R-:W-:-:S04]  /*4e790*/  NOP ;  /* 0x0000000000007918 */ /* 0x000fc80000000000 */
[----:B------:R0:W-:Y:S04]  /*4e7a0*/  STL.64 [R1+0x190], R4 ;  /* 0x0001900401007387 */ /* 0x0001e80000100a00 */
[----:B------:R1:W-:Y:S01]  /*4e7b0*/  STL.64 [R1+0x198], R6 ;  /* 0x0001980601007387 */ /* 0x0003e20000100a00 */
[----:B0-----:R-:W-:Y:S02]  /*4e7c0*/  IMAD.MOV.U32 R5, RZ, RZ, R14 ;  /* 0x000000ffff057224 */ /* 0x001fe400078e000e */
[----:B------:R-:W-:Y:S02]  /*4e7d0*/  IMAD.MOV.U32 R4, RZ, RZ, R15 ;  /* 0x000000ffff047224 */ /* 0x000fe400078e000f */
[----:B-1----:R-:W-:Y:S02]  /*4e7e0*/  IMAD.MOV.U32 R7, RZ, RZ, R12 ;  /* 0x000000ffff077224 */ /* 0x002fe400078e000c */
[----:B------:R-:W-:-:S02]  /*4e7f0*/  IMAD.MOV.U32 R6, RZ, RZ, R13 ;  /* 0x000000ffff067224 */ /* 0x000fc400078e000d */
[----:B------:R-:W0:Y:S04]  /*4e800*/  LDSM.16.MT88.4 R12, [R2+UR5+0x18380] ;  /* 0x01838005020c783b */ /* 0x000e280008004200 */
[----:B------:R-:W-:Y:S04]  /*4e810*/  STL.64 [R1+0x3868], R6 ;  /* 0x0038680601007387 */ /* 0x000fe80000100a00 */
[----:B------:R1:W-:Y:S04]  /*4e820*/  STL.64 [R1+0x3860], R4 ;  /* 0x0038600401007387 */ /* 0x0003e80000100a00 */
        /* <DEDUP_REMOVED lines=16> */
[----:B------:R-:W-:Y:S04]  /*4e930*/  STL [R1+0x3728], R2 ;  /* 0x0037280201007387 */ /* 0x000fe80000100800 */
[----:B------:R-:W2:Y:S04]  /*4e940*/  LDL.LU.64 R10, [R1+0x3888] ;  /* 0x00388800010a7983 */ /* 0x000ea80000300a00 */
[----:B------:R-:W2:Y:S04]  /*4e950*/  LDL.LU.64 R8, [R1+0x3880] ;  /* 0x0038800001087983 */ /* 0x000ea80000300a00 */
[----:B------:R-:W-:Y:S04]  /*4e960*/  STL.64 [R1+0x180], R16 ;  /* 0x0001801001007387 */ /* 0x000fe80000100a00 */
[----:B------:R-:W-:Y:S04]  /*4e970*/  STL.64 [R1+0x188], R18 ;  /* 0x0001881201007387 */ /* 0x000fe80000100a00 */
[----:B------:R-:W0:Y:S04]  /*4e980*/  LDSM.16.MT88.4 R16, [R0+UR5+0x1c380] ;  /* 0x01c380050010783b */ /* 0x000e280008004200 */
[----:B0-----:R-:W-:Y:S04]  /*4e990*/  STL.64 [R1+0x3740], R18 ;  /* 0x0037401201007387 */ /* 0x001fe80000100a00 */
[----:B------:R0:W-:Y:S04]  /*4e9a0*/  STL.64 [R1+0x3738], R16 ;  /* 0x0037381001007387 */ /* 0x0001e80000100a00 */
[----:B0-----:R-:W4:Y:S04]  /*4e9b0*/  LDL.LU R16, [R1+0x1f0] ;  /* 0x0001f00001107983 */ /* 0x001f280000300800 */
[----:B------:R-:W4:Y:S04]  /*4e9c0*/  LDL.LU R17, [R1+0x1f4] ;  /* 0x0001f40001117983 */ /* 0x000f280000300800 */
[----:B------:R-:W4:Y:S04]  /*4e9d0*/  LDL.LU R18, [R1+0x1f8] ;  /* 0x0001f80001127983 */ /* 0x000f280000300800 */
[----:B------:R-:W4:Y:S01]  /*4e9e0*/  LDL.LU R19, [R1+0x1fc] ;  /* 0x0001fc0001137983 */ /* 0x000f220000300800 */
[----:B--2---:R-:W-:-:S15]  /*4e9f0*/  HMMA.16816.F32 R4, R8, R20, R4 ;  /* 0x000000140804723c */ /* 0x004fde0000001804 */
[----:B------:R-:W-:-:S04]  /*4ea00*/  NOP ;  /* 0x0000000000007918 */ /* 0x000fc80000000000 */
[----:B------:R0:W-:Y:S01]  /*4ea10*/  STL.64 [R1+0x78], R6 ;  /* 0x0000780601007387 */ /* 0x0001e20000100a00 */
[----:B------:R-:W-:Y:S02]  /*4ea20*/  IMAD.MOV.U32 R26, RZ, RZ, R4 ;  /* 0x000000ffff1a7224 */ /* 0x000fe400078e0004 */
[----:B------:R-:W-:Y:S01]  /*4ea30*/  IMAD.MOV.U32 R27, RZ, RZ, R5 ;  /* 0x000000ffff1b7224 */ /* 0x000fe200078e0005 */
[----:B0-----:R-:W2:Y:S04]  /*4ea40*/  LDL.LU.64 R6, [R1+0x3878] ;  /* 0x0038780001067983 */ /* 0x001ea80000300a00 */
[----:B------:R-:W2:Y:S01]  /*4ea50*/  LDL.LU.64 R4, [R1+0x3870] ;  /* 0x0038700001047983 */ /* 0x000ea20000300a00 */
[----:B------:R-:W-:Y:S02]  /*4ea60*/  IMAD.MOV.U32 R15, RZ, RZ, R23 ;  /* 0x000000ffff0f7224 */ /* 0x000fe400078e0017 */
[----:B------:R-:W-:Y:S01]  /*4ea70*/  IMAD.MOV.U32 R3, RZ, RZ, R22 ;  /* 0x000000ffff037224 */ /* 0x000fe200078e0016 */
[----:B--2---:R-:W-:Y:S01]  /*4ea80*/  HMMA.16816.F32 R8, R8, R24, R4 ;  /* 0x000000180808723c */ /* 0x004fe20000001804 */
[----:B------:R-:W2:Y:S04]  /*4ea90*/  LDL.LU.64 R6, [R1+0x3868] ;  /* 0x0038680001067983 */ /* 0x000ea80000300a00 */
[----:B------:R-:W2:-:S14]  /*4eaa0*/  LDL.LU.64 R4, [R1+0x3860] ;  /* 0x0038600001047983 */ /* 0x000e9c0000300a00 */
[----:B------:R-:W-:Y:S01]  /*4eab0*/  IMAD.MOV.U32 R22, RZ, RZ, R10 ;  /* 0x000000ffff167224 */ /* 0x000fe200078e000a */
[----:B------:R0:W-:Y:S01]  /*4eac0*/  STL.64 [R1+0x40], R8 ;  /* 0x0000400801007387 */ /* 0x0001e20000100a00 */
[----:B------:R-:W-:-:S03]  /*4ead0*/  IMAD.MOV.U32 R23, RZ, RZ, R11 ;  /* 0x000000ffff177224 */ /* 0x000fc600078e000b */
[----:B------:R-:W4:Y:S04]  /*4eae0*/  LDL.LU.64 R10, [R1+0x3858] ;  /* 0x00385800010a7983 */ /* 0x000f280000300a00 */
[----:B0-----:R-:W4:Y:S04]  /*4eaf0*/  LDL.LU.64 R8, [R1+0x3850] ;  /* 0x0038500001087983 */ /* 0x001f280000300a00 */
[----:B------:R-:W-:Y:S04]  /*4eb00*/  STL.64 [R1+0x3848], R22 ;  /* 0x0038481601007387 */ /* 0x000fe80000100a00 */
[----:B------:R-:W-:Y:S01]  /*4eb10*/  STL.64 [R1+0x3840], R20 ;  /* 0x0038401401007387 */ /* 0x000fe20000100a00 */
[C---:B----4-:R-:W-:Y:S03]  /*4eb20*/  HMMA.16816.F32 R16, R8.reuse, R20, R16 ;  /* 0x000000140810723c */ /* 0x050fe60000001810 */
[----:B------:R-:W0:Y:S05]  /*4eb30*/  LDSM.16.MT88.4 R20, [R0+UR5+0x1c000] ;  /* 0x01c000050014783b */ /* 0x000e2a0008004200 */
[----:B---3--:R-:W-:Y:S11]  /*4eb40*/  HMMA.16816.F32 R8, R8, R24, R12 ;  /* 0x000000180808723c */ /* 0x008ff6000000180c */
[----:B------:R1:W-:Y:S04]  /*4eb50*/  STL.64 [R1+0x170], R16 ;  /* 0x0001701001007387 */ /* 0x0003e80000100a00 */
[----:B------:R3:W-:Y:S04]  /*4eb60*/  STL.64 [R1+0x178], R18 ;  /* 0x0001781201007387 */ /* 0x0007e80000100a00 */
[----:B------:R-:W-:Y:S04]  /*4eb70*/  STL.64 [R1+0x3838], R26 ;  /* 0x0038381a01007387 */ /* 0x000fe80000100a00 */
[----:B------:R-:W-:Y:S04]  /*4eb80*/  STL.64 [R1+0x3830], R24 ;  /* 0x0038301801007387 */ /* 0x000fe80000100a00 */
[----:B------:R-:W-:Y:S04]  /*4eb90*/  STL.64 [R1+0x160], R8 ;  /* 0x0001600801007387 */ /* 0x000fe80000100a00 */
[----:B------:R-:W-:Y:S04]  /*4eba0*/  STL.64 [R1+0x168], R10 ;  /* 0x0001680a01007387 */ /* 0x000fe80000100a00 */
[----:B-1----:R-:W4:Y:S04]  /*4ebb0*/  LDL.LU R16, [R1+0x220] ;  /* 0x0002200001107983 */ /* 0x002f280000300800 */
[----:B------:R-:W4:Y:S04]  /*4ebc0*/  LDL.LU R17, [R1+0x224] ;  /* 0x0002240001117983 */ /* 0x000f280000300800 */
[----:B---3--:R-:W3:Y:S04]  /*4ebd0*/  LDL.LU R18, [R1+0x228] ;  /* 0x0002280001127983 */ /* 0x008ee80000300800 */
[----:B------:R-:W3:Y:S01]  /*4ebe0*/  LDL.LU R19, [R1+0x22c] ;  /* 0x00022c0001137983 */ /* 0x000ee20000300800 */
[----:B--2---:R-:W-:-:S02]  /*4ebf0*/  IMAD.MOV.U32 R14, RZ, RZ, R5 ;  /* 0x000000ffff0e7224 */ /* 0x004fc400078e0005 */
[----:B------:R-:W-:Y:S02]  /*4ec00*/  IMAD.MOV.U32 R15, RZ, RZ, R4 ;  /* 0x000000ffff0f7224 */ /* 0x000fe400078e0004 */
[----:B------:R-:W-:Y:S02]  /*4ec10*/  IMAD.MOV.U32 R12, RZ, RZ, R7 ;  /* 0x000000ffff0c7224 */ /* 0x000fe400078e0007 */
[----:B------:R-:W-:Y:S01]  /*4ec20*/  IMAD.MOV.U32 R13, RZ, RZ, R6 ;  /* 0x000000ffff0d7224 */ /* 0x000fe200078e0006 */
[----:B------:R-:W-:Y:S04]  /*4ec30*/  STL.64 [R1+0x3790], R14 ;  /* 0x0037900e01007387 */ /* 0x000fe80000100a00 */
[----:B------:R-:W-:Y:S04]  /*4ec40*/  STL.64 [R1+0x3788], R12 ;  /* 0x0037880c01007387 */ /* 0x000fe80000100a00 */
[----:B---3--:R-:W-:Y:S04]  /*4ec50*/  STL.64 [R1+0x3750], R18 ;  /* 0x0037501201007387 */ /* 0x008fe80000100a00 */
[----:B----4-:R1:W-:Y:S04]  /*4ec60*/  STL.64 [R1+0x3748], R16 ;  /* 0x0037481001007387 */ /* 0x0103e80000100a00 */
        /* <DEDUP_REMOVED lines=9> */
[----:B------:R-:W3:Y:S04]  /*4ed00*/  LDL.LU R19, [R1+0x29c] ;  /* 0x00029c0001137983 */ /* 0x000ee80000300800 */
[----:B------:R-:W4:Y:S04]  /*4ed10*/  LDL.LU R8, [R1+0x310] ;  /* 0x0003100001087983 */ /* 0x000f280000300800 */
        /* <DEDUP_REMOVED lines=11> */
[----:B-1----:R-:W2:Y:S04]  /*4edd0*/  LDL.LU R8, [R1+0x320] ;  /* 0x0003200001087983 */ /* 0x002ea80000300800 */
[----:B------:R-:W2:Y:S04]  /*4ede0*/  LDL.LU R9, [R1+0x324] ;  /* 0x0003240001097983 */ /* 0x000ea80000300800 */
[----:B------:R-:W4:Y:S04]  /*4edf0*/  LDL.LU R10, [R1+0x328] ;  /* 0x00032800010a7983 */ /* 0x000f280000300800 */
[----:B------:R-:W4:Y:S04]  /*4ee00*/  LDL.LU R11, [R1+0x32c] ;  /* 0x00032c00010b7983 */ /* 0x000f280000300800 */
[----:B----4-:R-:W-:Y:S04]  /*4ee10*/  STL.64 [R1+0x37f8], R10 ;  /* 0x0037f80a01007387 */ /* 0x010fe80000100a00 */
[----:B--2---:R1:W-:Y:S04]  /*4ee20*/  STL.64 [R1+0x37f0], R8 ;  /* 0x0037f00801007387 */ /* 0x0043e80000100a00 */
[----:B-1----:R-:W2:Y:S04]  /*4ee30*/  LDL.LU R8, [R1+0x330] ;  /* 0x0003300001087983 */ /* 0x002ea80000300800 */
[----:B------:R-:W2:Y:S04]  /*4ee40*/  LDL.LU R9, [R1+0x334] ;  /* 0x0003340001097983 */ /* 0x000ea80000300800 */
[----:B------:R-:W4:Y:S04]  /*4ee50*/  LDL.LU R10, [R1+0x338] ;  /* 0x00033800010a7983 */ /* 0x000f280000300800 */
[----:B------:R-:W4:Y:S04]  /*4ee60*/  LDL.LU R11, [R1+0x33c] ;  /* 0x00033c00010b7983 */ /* 0x000f280000300800 */
[----:B------:R-:W2:Y:S04]  /*4ee70*/  LDL.LU R4, [R1+0x20] ;  /* 0x0000200001047983 */ /* 0x000ea80000300800 */
[----:B------:R-:W3:Y:S04]  /*4ee80*/  LDL.LU R5, [R1+0x24] ;  /* 0x0000240001057983 */ /* 0x000ee80000300800 */
        /* <DEDUP_REMOVED lines=11> */
[----:B--2---:R1:W-:Y:S04]  /*4ef40*/  STL.64 [R1+0x3820], R8 ;  /* 0x0038200801007387 */ /* 0x0043e80000100a00 */
[----:B-1----:R-:W2:Y:S04]  /*4ef50*/  LDL.LU R8, [R1+0x340] ;  /* 0x0003400001087983 */ /* 0x002ea80000300800 */
[----:B------:R-:W2:Y:S04]  /*4ef60*/  LDL.LU R9, [R1+0x344] ;  /* 0x0003440001097983 */ /* 0x000ea80000300800 */
[----:B------:R-:W2:Y:S04]  /*4ef70*/  LDL.LU R10, [R1+0x348] ;  /* 0x00034800010a7983 */ /* 0x000ea80000300800 */
[----:B------:R-:W2:Y:S04]  /*4ef80*/  LDL.LU R11, [R1+0x34c] ;  /* 0x00034c00010b7983 */ /* 0x000ea80000300800 */
[----:B------:R-:W4:Y:S04]  /*4ef90*/  LDL.LU R12, [R1+0x2a0] ;  /* 0x0002a000010c7983 */ /* 0x000f280000300800 */
        /* <DEDUP_REMOVED lines=8> */
[----:B------:R-:W4:Y:S01]  /*4f020*/  LDL.LU R15, [R1+0x2cc] ;  /* 0x0002cc00010f7983 */ /* 0x000f220000300800 */
[----:B------:R-:W-:-:S02]  /*4f030*/  IMAD.MOV.U32 R6, RZ, RZ, R29 ;  /* 0x000000ffff067224 */ /* 0x000fc400078e001d */
[----:B------:R-:W-:Y:S02]  /*4f040*/  IMAD.MOV.U32 R7, RZ, RZ, R28 ;  /* 0x000000ffff077224 */ /* 0x000fe400078e001c */
[----:B0-----:R-:W-:Y:S02]  /*4f050*/  IMAD.MOV.U32 R29, RZ, RZ, R22 ;  /* 0x000000ffff1d7224 */ /* 0x001fe400078e0016 */
[----:B------:R-:W-:Y:S02]  /*4f060*/  IMAD.MOV.U32 R28, RZ, RZ, R23 ;  /* 0x000000ffff1c7224 */ /* 0x000fe400078e0017 */
[----:B------:R-:W-:Y:S01]  /*4f070*/  IMAD.MOV.U32 R2, RZ, RZ, R21 ;  /* 0x000000ffff027224 */ /* 0x000fe200078e0015 */
[----:B----4-:R-:W-:Y:S04]  /*4f080*/  STL.64 [R1+0x37b8], R14 ;  /* 0x0037b80e01007387 */ /* 0x010fe80000100a00 */
[----:B--2---:R0:W-:Y:S04]  /*4f090*/  STL.64 [R1+0x37b0], R12 ;  /* 0x0037b00c01007387 */ /* 0x0041e80000100a00 */
        /* <DEDUP_REMOVED lines=8> */
[----:B------:R-:W3:Y:S04]  /*4f120*/  LDL.LU R18, [R1+0x2f8] ;  /* 0x0002f80001127983 */ /* 0x000ee80000300800 */
[----:B------:R-:W3:Y:S04]  /*4f130*/  LDL.LU R19, [R1+0x2fc] ;  /* 0x0002fc0001137983 */ /* 0x000ee80000300800 */
[----:B------:R0:W-:Y:S04]  /*4f140*/  STL [R1+0x60], R20 ;  /* 0x0000601401007387 */ /* 0x0001e80000100800 */
[----:B------:R-:W4:Y:S04]  /*4f150*/  LDL.LU.64 R22, [R1+0x3848] ;  /* 0x0038480001167983 */ /* 0x000f280000300a00 */
        /* <DEDUP_REMOVED lines=56> */
[----:B------:R-:W3:Y:S02]  /*4f4e0*/  LDL.LU R11, [R1+0x5c] ;  /* 0x00005c00010b7983 */ /* 0x000ee40000300800 */
[----:B---3--:R-:W-:-:S15]  /*4f4f0*/  HMMA.16816.F32 R4, R8, R20, R4 ;  /* 0x000000140804723c */ /* 0x008fde0000001804 */
[----:B------:R-:W-:-:S04]  /*4f500*/  NOP ;  /* 0x0000000000007918 */ /* 0x000fc80000000000 */
[----:B------:R-:W-:Y:S04]  /*4f510*/  STL.64 [R1+0xd0], R4 ;  /* 0x0000d00401007387 */ /* 0x000fe80000100a00 */
[----:B------:R-:W-:Y:S04]  /*4f520*/  STL.64 [R1+0xd8], R6 ;  /* 0x0000d80601007387 */ /* 0x000fe80000100a00 */
[----:B------:R-:W0:Y:S01]  /*4f530*/  LDSM.16.MT88.4 R4, [R0+UR5+0x1c080] ;  /* 0x01c080050004783b */ /* 0x000e220008004200 */
[----:B--2---:R-:W-:Y:S03]  /*4f540*/  HMMA.16816.F32 R8, R8, R24, R12 ;  /* 0x000000180808723c */ /* 0x004fe6000000180c */
[----:B0-----:R4:W-:Y:S04]  /*4f550*/  STL.64 [R1+0x3708], R6 ;  /* 0x0037080601007387 */ /* 0x0019e80000100a00 */
[----:B------:R0:W-:Y:S01]  /*4f560*/  STL.64 [R1+0x3700], R4 ;  /* 0x0037000401007387 */ /* 0x0001e20000100a00 */
[----:B----4-:R-:W-:-:S03]  /*4f570*/  IMAD.MOV.U32 R6, RZ, RZ, R22 ;  /* 0x000000ffff067224 */ /* 0x010fc600078e0016 */
[----:B0-----:R-:W2:Y:S04]  /*4f580*/  LDL.LU R4, [R1+0x40] ;  /* 0x0000400001047983 */ /* 0x001ea80000300800 */
[----:B------:R-:W2:Y:S04]  /*4f590*/  LDL.LU R5, [R1+0x44] ;  /* 0x0000440001057983 */ /* 0x000ea80000300800 */
[----:B------:R-:W3:Y:S01]  /*4f5a0*/  LDL.LU R22, [R1+0x379c] ;  /* 0x00379c0001167983 */ /* 0x000ee20000300800 */
[----:B------:R-:W-:-:S03]  /*4f5b0*/  IMAD.MOV.U32 R7, RZ, RZ, R23 ;  /* 0x000000ffff077224 */ /* 0x000fc600078e0017 */
[----:B------:R-:W3:Y:S04]  /*4f5c0*/  LDL.LU R23, [R1+0x3798] ;  /* 0x0037980001177983 */ /* 0x000ee80000300800 */
[----:B------:R-:W4:Y:S04]  /*4f5d0*/  LDL.LU.64 R14, [R1+0x3790] ;  /* 0x00379000010e7983 */ /* 0x000f280000300a00 */
[----:B------:R-:W4:Y:S04]  /*4f5e0*/  LDL.LU.64 R12, [R1+0x3788] ;  /* 0x00378800010c7983 */ /* 0x000f280000300a00 */
[----:B------:R-:W-:Y:S04]  /*4f5f0*/  STL.64 [R1+0xc0], R8 ;  /* 0x0000c00801007387 */ /* 0x000fe80000100a00 */
[----:B------:R-:W-:Y:S04]  /*4f600*/  STL.64 [R1+0xc8], R10 ;  /* 0x0000c80a01007387 */ /* 0x000fe80000100a00 */
[----:B------:R-:W0:Y:S04]  /*4f610*/  LDSM.16.MT88.4 R8, [R0+UR5+0x1c100] ;  /* 0x01c100050008783b */ /* 0x000e280008004200 */
[----:B0-----:R-:W-:Y:S04]  /*4f620*/  STL.64 [R1+0x36e8], R10 ;  /* 0x0036e80a01007387 */ /* 0x001fe80000100a00 */
[----:B------:R-:W-:Y:S01]  /*4f630*/  STL.64 [R1+0x36e0], R8 ;  /* 0x0036e00801007387 */ /* 0x000fe20000100a00 */
[----:B----4-:R-:W-:-:S15]  /*4f640*/  HMMA.16816.F32 R16, R12, R20, R16 ;  /* 0x000000140c10723c */ /* 0x010fde0000001810 */
[----:B------:R-:W-:-:S04]  /*4f650*/  NOP ;  /* 0x0000000000007918 */ /* 0x000fc80000000000 */
[----:B------:R-:W-:Y:S04]  /*4f660*/  STL.64 [R1+0xb0], R16 ;  /* 0x0000b01001007387 */ /* 0x000fe80000100a00 */
[----:B------:R0:W-:Y:S04]  /*4f670*/  STL.64 [R1+0xb8], R18 ;  /* 0x0000b81201007387 */ /* 0x0001e80000100a00 */
[----:B0-----:R-:W4:Y:S04]  /*4f680*/  LDL.LU.64 R18, [R1+0x3780] ;  /* 0x0037800001127983 */ /* 0x001f280000300a00 */
[----:B------:R-:W4:Y:S01]  /*4f690*/  LDL.LU.64 R16, [R1+0x3778] ;  /* 0x0037780001107983 */ /* 0x000f220000300a00 */
[----:B------:R-:W-:Y:S01]  /*4f6a0*/  IMAD.MOV.U32 R11, RZ, RZ, R3 ;  /* 0x000000ffff0b7224 */ /* 0x000fe200078e0003 */
[----:B----4-:R-:W-:Y:S02]  /*4f6b0*/  HMMA.16816.F32 R12, R12, R24, R16 ;  /* 0x000000180c0c723c */ /* 0x010fe40000001810 */
[----:B------:R-:W4:Y:S04]  /*4f6c0*/  LDL.LU.64 R18, [R1+0x3770] ;  /* 0x0037700001127983 */ /* 0x000f280000300a00 */
[----:B------:R-:W4:-:S13]  /*4f6d0*/  LDL.LU.64 R16, [R1+0x3768] ;  /* 0x0037680001107983 */ /* 0x000f1a0000300a00 */
[----:B------:R-:W-:Y:S04]  /*4f6e0*/  STL.64 [R1+0xa0], R12 ;  /* 0x0000a00c01007387 */ /* 0x000fe80000100a00 */
[----:B------:R0:W-:Y:S01]  /*4f6f0*/  STL [R1+0xa8], R14 ;  /* 0x0000a80e01007387 */ /* 0x0001e20000100800 */
[----:B------:R-:W-:-:S03]  /*4f700*/  IMAD.MOV.U32 R3, RZ, RZ, R15 ;  /* 0x000000ffff037224 */ /* 0x000fc600078e000f */
[----:B0-----:R-:W4:Y:S04]  /*4f710*/  LDL.LU.64 R14, [R1+0x3760] ;  /* 0x00376000010e7983 */ /* 0x001f280000300a00 */
[----:B------:R-:W4:Y:S04]  /*4f720*/  LDL.LU.64 R12, [R1+0x3758] ;  /* 0x00375800010c7983 */ /* 0x000f280000300a00 */
        /* <DEDUP_REMOVED lines=11> */
[----:B------:R1:W-:Y:S01]  /*4f7e0*/  STL.64 [R1+0x88], R14 ;  /* 0x0000880e01007387 */ /* 0x0003e20000100a00 */
[----:B0-----:R-:W-:Y:S02]  /*4f7f0*/  IMAD.MOV.U32 R12, RZ, RZ, R26 ;  /* 0x000000ffff0c7224 */ /* 0x001fe400078e001a */
[----:B------:R-:W-:Y:S01]  /*4f800*/  IMAD.MOV.U32 R13, RZ, RZ, R27 ;  /* 0x000000ffff0d7224 */ /* 0x000fe200078e001b */
[----:B------:R-:W2:Y:S04]  /*4f810*/  LDL.LU R26, [R1+0x3730] ;  /* 0x00373000011a7983 */ /* 0x000ea80000300800 */
[----:B------:R-:W2:Y:S04]  /*4f820*/  LDL.LU R27, [R1+0x372c] ;  /* 0x00372c00011b7983 */ /* 0x000ea80000300800 */
[----:B-1----:R-:W3:Y:S04]  /*4f830*/  LDL.LU R14, [R1+0x78] ;  /* 0x00007800010e7983 */ /* 0x002ee80000300800 */
[----:B------:R-:W3:Y:S02]  /*4f840*/  LDL.LU R15, [R1+0x7c] ;  /* 0x00007c00010f7983 */ /* 0x000ee40000300800 */
[----:B---3--:R-:W-:-:S15]  /*4f850*/  HMMA.16816.F32 R12, R16, R22, R12 ;  /* 0x00000016100c723c */ /* 0x008fde000000180c */
[----:B------:R-:W-:-:S04]  /*4f860*/  NOP ;  /* 0x0000000000007918 */ /* 0x000fc80000000000 */
[----:B------:R-:W-:Y:S04]  /*4f870*/  STL.64 [R1+0x6d0], R12 ;  /* 0x0006d00c01007387 */ /* 0x000fe80000100a00 */
[----:B------:R-:W-:Y:S04]  /*4f880*/  STL.64 [R1+0x6d8], R14 ;  /* 0x0006d80e01007387 */ /* 0x000fe80000100a00 */
[----:B------:R-:W0:Y:S01]  /*4f890*/  LDSM.16.MT88.4 R12, [R0+UR5+0x1c180] ;  /* 0x01c18005000c783b */ /* 0x000e220008004200 */
[----:B--2---:R-:W-:Y:S01]  /*4f8a0*/  HMMA.16816.F32 R4, R16, R26, R4 ;  /* 0x0000001a1004723c */ /* 0x004fe20000001804 */
[----:B------:R-:W-:-:S02]  /*4f8b0*/  IMAD.MOV.U32 R17, RZ, RZ, R2 ;  /* 0x000000ffff117224 */ /* 0x000fc400078e0002 */
[----:B------:R-:W-:Y:S02]  /*4f8c0*/  IMAD.MOV.U32 R18, RZ, RZ, R29 ;  /* 0x000000ffff127224 */ /* 0x000fe400078e001d */
[----:B------:R-:W-:Y:S01]  /*4f8d0*/  IMAD.MOV.U32 R19, RZ, RZ, R28 ;  /* 0x000000ffff137224 */ /* 0x000fe200078e001c */
[----:B0-----:R-:W-:Y:S04]  /*4f8e0*/  STL.64 [R1+0x50], R12 ;  /* 0x0000500c01007387 */ /* 0x001fe80000100a00 */
[----:B------:R-:W-:Y:S04]  /*4f8f0*/  STL [R1+0x58], R14 ;  /* 0x0000580e01007387 */ /* 0x000fe80000100800 */
[----:B------:R-:W2:Y:S05]  /*4f900*/  LDL.LU R16, [R1+0x60] ;  /* 0x0000600001107983 */ /* 0x000eaa0000300800 */
[----:B------:R0:W-:Y:S04]  /*4f910*/  STL.64 [R1+0x6c0], R4 ;  /* 0x0006c00401007387 */ /* 0x0001e80000100a00 */
[----:B------:R1:W-:Y:S04]  /*4f920*/  STL.64 [R1+0x6c8], R6 ;  /* 0x0006c80601007387 */ /* 0x0003e80000100a00 */
[----:B------:R-:W3:Y:S04]  /*4f930*/  LDL.LU R2, [R1+0x3728] ;  /* 0x0037280001027983 */ /* 0x000ee80000300800 */
[----:B------:R-:W4:Y:S04]  /*4f940*/  LDL.LU R29, [R1+0x3724] ;  /* 0x00372400011d7983 */ /* 0x000f280000300800 */
[----:B------:R-:W2:Y:S04]  /*4f950*/  LDL.LU R28, [R1+0x3720] ;  /* 0x00372000011c7983 */ /* 0x000ea80000300800 */
[----:B0-----:R-:W2:Y:S04]  /*4f960*/  LDL.LU R4, [R1+0x2e0] ;  /* 0x0002e00001047983 */ /* 0x001ea80000300800 */
[----:B------:R-:W2:Y:S04]  /*4f970*/  LDL.LU R5, [R1+0x2e4] ;  /* 0x0002e40001057983 */ /* 0x000ea80000300800 */
[----:B-1----:R-:W2:Y:S04]  /*4f980*/  LDL.LU R6, [R1+0x2e8] ;  /* 0x0002e80001067983 */ /* 0x002ea80000300800 */
[----:B------:R-:W2:Y:S01]  /*4f990*/  LDL.LU R7, [R1+0x2ec] ;  /* 0x0002ec0001077983 */ /* 0x000ea20000300800 */
[----:B------:R-:W-:-:S02]  /*4f9a0*/  IMAD.MOV.U32 R20, RZ, RZ, R11 ;  /* 0x000000ffff147224 */ /* 0x000fc400078e000b */
[----:B------:R-:W-:Y:S02]  /*4f9b0*/  IMAD.MOV.U32 R21, RZ, RZ, R15 ;  /* 0x000000ffff157224 */ /* 0x000fe400078e000f */
[----:B------:R-:W0:Y:S04]  /*4f9c0*/  LDSM.16.MT88.4 R12, [R0+UR5+0x1c200] ;  /* 0x01c20005000c783b */ /* 0x000e280008004200 */
[----:B--2---:R-:W-:Y:S04]  /*4f9d0*/  STL.64 [R1+0x3718], R6 ;  /* 0x0037180601007387 */ /* 0x004fe80000100a00 */
[----:B------:R1:W-:Y:S04]  /*4f9e0*/  STL.64 [R1+0x3710], R4 ;  /* 0x0037100401007387 */ /* 0x0003e80000100a00 */
[----:B-1----:R-:W2:Y:S04]  /*4f9f0*/  LDL.LU R4, [R1+0x270] ;  /* 0x0002700001047983 */ /* 0x002ea80000300800 */
[----:B------:R-:W2:Y:S04]  /*4fa00*/  LDL.LU R5, [R1+0x274] ;  /* 0x0002740001057983 */ /* 0x000ea80000300800 */
[----:B------:R-:W2:Y:S04]  /*4fa10*/  LDL.LU R6, [R1+0x278] ;  /* 0x0002780001067983 */ /* 0x000ea80000300800 */
[----:B------:R-:W2:Y:S04]  /*4fa20*/  LDL.LU R7, [R1+0x27c] ;  /* 0x00027c0001077983 */ /* 0x000ea80000300800 */
[----:B------:R-:W3:Y:S04]  /*4fa30*/  LDL.LU R8, [R1+0x260] ;  /* 0x0002600001087983 */ /* 0x000ee80000300800 */
[----:B------:R-:W3:Y:S04]  /*4fa40*/  LDL.LU R9, [R1+0x264] ;  /* 0x0002640001097983 */ /* 0x000ee80000300800 */
[----:B------:R-:W3:Y:S04]  /*4fa50*/  LDL.LU R10, [R1+0x268] ;  /* 0x00026800010a7983 */ /* 0x000ee80000300800 */
[----:B------:R-:W3:Y:S01]  /*4fa60*/  LDL.LU R11, [R1+0x26c] ;  /* 0x00026c00010b7983 */ /* 0x000ee20000300800 */
[----:B--2---:R-:W-:Y:S03]  /*4fa70*/  HMMA.16816.F32 R4, R16, R22, R4 ;  /* 0x000000161004723c */ /* 0x004fe60000001804 */
[----:B---3--:R-:W-:Y:S04]  /*4fa80*/  STL.64 [R1+0x36f8], R10 ;  /* 0x0036f80a01007387 */ /* 0x008fe80000100a00 */
[----:B------:R1:W-:Y:S04]  /*4fa90*/  STL.64 [R1+0x36f0], R8 ;  /* 0x0036f00801007387 */ /* 0x0003e80000100a00 */
[----:B-1----:R-:W2:Y:S04]  /*4faa0*/  LDL.LU R8, [R1+0x2d0] ;  /* 0x0002d00001087983 */ /* 0x002ea80000300800 */
[----:B------:R-:W2:Y:S04]  /*4fab0*/  LDL.LU R9, [R1+0x2d4] ;  /* 0x0002d40001097983 */ /* 0x000ea80000300800 */
[----:B------:R-:W2:Y:S04]  /*4fac0*/  LDL.LU R10, [R1+0x2d8] ;  /* 0x0002d800010a7983 */ /* 0x000ea80000300800 */
[----:B0-----:R-:W-:Y:S04]  /*4fad0*/  STL.64 [R1+0x36a8], R14 ;  /* 0x0036a80e01007387 */ /* 0x001fe80000100a00 */
[----:B------:R-:W-:Y:S01]  /*4fae0*/  STL.64 [R1+0x36a0], R12 ;  /* 0x0036a00c01007387 */ /* 0x000fe20000100a00 */
[----:B------:R-:W-:-:S03]  /*4faf0*/  IMAD.MOV.U32 R11, RZ, RZ, R28 ;  /* 0x000000ffff0b7224 */ /* 0x000fc600078e001c */
[----:B------:R-:W-:Y:S04]  /*4fb00*/  STL.64 [R1+0x6b0], R4 ;  /* 0x0006b00401007387 */ /* 0x000fe80000100a00 */
[----:B------:R-:W-:Y:S01]  /*4fb10*/  STL.64 [R1+0x6b8], R6 ;  /* 0x0006b80601007387 */ /* 0x000fe20000100a00 */
[----:B------:R-:W-:-:S03]  /*4fb20*/  IMAD.MOV.U32 R28, RZ, RZ, R4 ;  /* 0x000000ffff1c7224 */ /* 0x000fc600078e0004 */
[----:B------:R-:W0:Y:S02]  /*4fb30*/  LDSM.16.MT88.4 R4, [R0+UR5+0x1c280] ;  /* 0x01c280050004783b */ /* 0x000e240008004200 */
[----:B0-----:R-:W-:Y:S02]  /*4fb40*/  IMAD.MOV.U32 R15, RZ, RZ, R4 ;  /* 0x000000ffff0f7224 */ /* 0x001fe400078e0004 */
[----:B------:R-:W-:Y:S02]  /*4fb50*/  IMAD.MOV.U32 R14, RZ, RZ, R5 ;  /* 0x000000ffff0e7224 */ /* 0x000fe400078e0005 */
[----:B------:R-:W-:Y:S02]  /*4fb60*/  IMAD.MOV.U32 R13, RZ, RZ, R6 ;  /* 0x000000ffff0d7224 */ /* 0x000fe400078e0006 */
[----:B------:R-:W-:Y:S02]  /*4fb70*/  IMAD.MOV.U32 R12, RZ, RZ, R7 ;  /* 0x000000ffff0c7224 */ /* 0x000fe400078e0007 */
[----:B------:R-:W0:Y:S04]  /*4fb80*/  LDSM.16.MT88.4 R4, [R0+UR5+0x1c300] ;  /* 0x01c300050004783b */ /* 0x000e280008004200 */
[----:B------:R-:W-:Y:S01]  /*4fb90*/  STL [R1+0x32c0], R28 ;  /* 0x0032c01c01007387 */ /* 0x000fe20000100800 */
[----:B0-----:R-:W-:-:S03]  /*4fba0*/  IMAD.MOV.U32 R25, RZ, RZ, R6 ;  /* 0x000000ffff197224 */ /* 0x001fc600078e0006 */
[----:B------:R-:W-:Y:S01]  /*4fbb0*/  STL.64 [R1+0x30], R4 ;  /* 0x0000300401007387 */ /* 0x000fe20000100a00 */
[----:B------:R-:W-:-:S03]  /*4fbc0*/  IMAD.MOV.U32 R24, RZ, RZ, R7 ;  /* 0x000000ffff187224 */ /* 0x000fc600078e0007 */
[----:B------:R-:W0:Y:S02]  /*4fbd0*/  LDSM.16.MT88.4 R4, [R2+UR5+0x1c000] ;  /* 0x01c000050204783b */ /* 0x000e240008004200 */
[----:B0-----:R-:W-:Y:S02]  /*4fbe0*/  IMAD.MOV.U32 R3, RZ, RZ, R5 ;  /* 0x000000ffff037224 */ /* 0x001fe400078e0005 */
[----:B------:R-:W-:Y:S01]  /*4fbf0*/  IMAD.MOV.U32 R28, RZ, RZ, R6 ;  /* 0x000000ffff1c7224 */ /* 0x000fe200078e0006 */
[----:B------:R-:W-:Y:S01]  /*4fc00*/  STL [R1+0x20], R4 ;  /* 0x0000200401007387 */ /* 0x000fe20000100800 */
[----:B------:R-:W-:-:S03]  /*4fc10*/  IMAD.MOV.U32 R0, RZ, RZ, R7 ;  /* 0x000000ffff007224 */ /* 0x000fc600078e0007 */
[----:B------:R-:W0:Y:S04]  /*4fc20*/  LDSM.16.MT88.4 R4, [R2+UR5+0x1c080] ;  /* 0x01c080050204783b */ /* 0x000e280008004200 */
[----:B0-----:R-:W-:Y:S04]  /*4fc30*/  STL.64 [R1+0x10], R4 ;  /* 0x0000100401007387 */ /* 0x001fe80000100a00 */
        /* <DEDUP_REMOVED lines=13> */
[----:B------:R-:W3:Y:S01]  /*4fd10*/  LDL.LU R18, [R1+0x258] ;  /* 0x0002580001127983 */ /* 0x000ee20000300800 */
[----:B----4-:R-:W-:Y:S01]  /*4fd20*/  IMAD.MOV.U32 R19, RZ, RZ, R29 ;  /* 0x000000ffff137224 */ /* 0x010fe200078e001d */
[----:B--2---:R-:W-:-:S15]  /*4fd30*/  HMMA.16816.F32 R8, R4, R22, R8 ;  /* 0x000000160408723c */ /* 0x004fde0000001808 */
[----:B------:R-:W-:-:S04]  /*4fd40*/  NOP ;  /* 0x0000000000007918 */ /* 0x000fc80000000000 */
[----:B------:R-:W-:Y:S04]  /*4fd50*/  STL.64 [R1+0x680], R8 ;  /* 0x0006800801007387 */ /* 0x000fe80000100a00 */
[----:B------:R0:W-:Y:S01]  /*4fd60*/  STL.64 [R1+0x688], R10 ;  /* 0x0006880a01007387 */ /* 0x0001e20000100a00 */
[----:B------:R-:W-:-:S03]  /*4fd70*/  IMAD.MOV.U32 R29, RZ, RZ, R8 ;  /* 0x000000ffff1d7224 */ /* 0x000fc600078e0008 */
[----:B0-----:R-:W2:Y:S04]  /*4fd80*/  LDL.LU.64 R10, [R1+0x36f8] ;  /* 0x0036f800010a7983 */ /* 0x001ea80000300a00 */
[----:B------:R-:W2:Y:S04]  /*4fd90*/  LDL.LU.64 R8, [R1+0x36f0] ;  /* 0x0036f00001087983 */ /* 0x000ea80000300a00 */
[----:B------:R-:W-:Y:S01]  /*4fda0*/  STL [R1+0x32c4], R29 ;  /* 0x0032c41d01007387 */ /* 0x000fe20000100800 */
[----:B--2---:R-:W-:Y:S03]  /*4fdb0*/  HMMA.16816.F32 R4, R4, R26, R8 ;  /* 0x0000001a0404723c */ /* 0x004fe60000001808 */
[----:B------:R-:W3:Y:S04]  /*4fdc0*/  LDL.LU.64 R10, [R1+0x36e8] ;  /* 0x0036e800010a7983 */ /* 0x000ee80000300a00 */
[----:B------:R-:W3:-:S12]  /*4fdd0*/  LDL.LU.64 R8, [R1+0x36e0] ;  /* 0x0036e00001087983 */ /* 0x000ed80000300a00 */
[----:B------:R-:W-:Y:S04]  /*4fde0*/  STL.64 [R1+0x570], R4 ;  /* 0x0005700401007387 */ /* 0x000fe80000100a00 */
[----:B------:R3:W-:Y:S04]  /*4fdf0*/  STL.64 [R1+0x578], R6 ;  /* 0x0005780601007387 */ /* 0x0007e80000100a00 */
[----:B------:R-:W-:Y:S04]  /*4fe00*/  STL.64 [R1+0x36d8], R22 ;  /* 0x0036d81601007387 */ /* 0x000fe80000100a00 */
[----:B------:R-:W-:Y:S01]  /*4fe10*/  STL [R1+0x36d0], R20 ;  /* 0x0036d01401007387 */ /* 0x000fe20000100800 */
[----:B---3--:R-:W-:-:S15]  /*4fe20*/  HMMA.16816.F32 R4, R8, R22, R16 ;  /* 0x000000160804723c */ /* 0x008fde0000001810 */
        /* <DEDUP_REMOVED lines=9> */
[----:B------:R1:W-:Y:S04]  /*4fec0*/  STL.64 [R1+0x3658], R18 ;  /* 0x0036581201007387 */ /* 0x0003e80000100a00 */
[----:B------:R2:W-:Y:S01]  /*4fed0*/  STL.64 [R1+0x3650], R16 ;  /* 0x0036501001007387 */ /* 0x0005e20000100a00 */
[----:B-1----:R-:W-:-:S02]  /*4fee0*/  IMAD.MOV.U32 R18, RZ, RZ, R13 ;  /* 0x000000ffff127224 */ /* 0x002fc400078e000d */
[----:B------:R-:W-:Y:S02]  /*4fef0*/  IMAD.MOV.U32 R19, RZ, RZ, R12 ;  /* 0x000000ffff137224 */ /* 0x000fe400078e000c */
[----:B--2---:R-:W-:Y:S02]  /*4ff00*/  IMAD.MOV.U32 R16, RZ, RZ, R15 ;  /* 0x000000ffff107224 */ /* 0x004fe400078e000f */
[----:B------:R-:W-:Y:S01]  /*4ff10*/  IMAD.MOV.U32 R17, RZ, RZ, R14 ;  /* 0x000000ffff117224 */ /* 0x000fe200078e000e */
[----:B------:R-:W-:Y:S04]  /*4ff20*/  STL.64 [R1+0x3688], R18 ;  /* 0x0036881201007387 */ /* 0x000fe80000100a00 */
[----:B------:R1:W-:Y:S04]  /*4ff30*/  STL.64 [R1+0x3680], R16 ;  /* 0x0036801001007387 */ /* 0x0003e80000100a00 */
[----:B-1----:R-:W2:Y:S04]  /*4ff40*/  LDL.LU R16, [R1+0x1d0] ;  /* 0x0001d00001107983 */ /* 0x002ea80000300800 */
[----:B------:R-:W2:Y:S04]  /*4ff50*/  LDL.LU R17, [R1+0x1d4] ;  /* 0x0001d40001117983 */ /* 0x000ea80000300800 */
[----:B------:R-:W3:Y:S04]  /*4ff60*/  LDL.LU R18, [R1+0x1d8] ;  /* 0x0001d80001127983 */ /* 0x000ee80000300800 */
[----:B------:R-:W3:Y:S04]  /*4ff70*/  LDL.LU R19, [R1+0x1dc] ;  /* 0x0001dc0001137983 */ /* 0x000ee80000300800 */
        /* <DEDUP_REMOVED lines=8> */
[----:B------:R-:W3:Y:S01]  /*50000*/  LDL.LU R19, [R1+0x20c] ;  /* 0x00020c0001137983 */ /* 0x000ee20000300800 */
[----:B------:R-:W-:-:S03]  /*50010*/  IMAD.MOV.U32 R15, RZ, RZ, R21 ;  /* 0x000000ffff0f7224 */ /* 0x000fc600078e0015 */
[----:B------:R-:W2:Y:S04]  /*50020*/  LDL.LU R20, [R1+0x240] ;  /* 0x0002400001147983 */ /* 0x000ea80000300800 */
        /* <DEDUP_REMOVED lines=18> */
[----:B------:R-:W3:Y:S01]  /*50150*/  LDL.LU R5, [R1+0x34] ;  /* 0x0000340001057983 */ /* 0x000ee20000300800 */
[----:B------:R-:W-:-:S02]  /*50160*/  IMAD.MOV.U32 R6, RZ, RZ, R25 ;  /* 0x000000ffff067224 */ /* 0x000fc400078e0019 */
[----:B------:R-:W-:-:S05]  /*50170*/  IMAD.MOV.U32 R7, RZ, RZ, R24 ;  /* 0x000000ffff077224 */ /* 0x000fca00078e0018 */
[----:B------:R-:W-:Y:S04]  /*50180*/  STL.64 [R1+0x3668], R6 ;  /* 0x0036680601007387 */ /* 0x000fe80000100a00 */
[----:B---3--:R0:W-:Y:S04]  /*50190*/  STL.64 [R1+0x3660], R4 ;  /* 0x0036600401007387 */ /* 0x0081e80000100a00 */
[----:B0-----:R-:W3:Y:S04]  /*501a0*/  LDL.LU R4, [R1+0x1a0] ;  /* 0x0001a00001047983 */ /* 0x001ee80000300800 */
[----:B------:R-:W3:Y:S04]  /*501b0*/  LDL.LU R5, [R1+0x1a4] ;  /* 0x0001a40001057983 */ /* 0x000ee80000300800 */
[----:B------:R-:W2:Y:S04]  /*501c0*/  LDL.LU R6, [R1+0x1a8] ;  /* 0x0001a80001067983 */ /* 0x000ea80000300800 */
[----:B------:R-:W2:Y:S01]  /*501d0*/  LDL.LU R7, [R1+0x1ac] ;  /* 0x0001ac0001077983 */ /* 0x000ea20000300800 */
[----:B----4-:R-:W-:Y:S03]  /*501e0*/  HMMA.16816.F32 R8, R8, R26, R20 ;  /* 0x0000001a0808723c */ /* 0x010fe60000001814 */
[----:B--2---:R-:W-:Y:S04]  /*501f0*/  STL.64 [R1+0x3678], R6 ;  /* 0x0036780601007387 */ /* 0x004fe80000100a00 */
[----:B---3--:R0:W-:Y:S04]  /*50200*/  STL.64 [R1+0x3670], R4 ;  /* 0x0036700401007387 */ /* 0x0081e80000100a00 */
[----:B0-----:R-:W2:Y:S04]  /*50210*/  LDL.LU R4, [R1+0x1c0] ;  /* 0x0001c00001047983 */ /* 0x001ea80000300800 */
[----:B------:R-:W2:Y:S04]  /*50220*/  LDL.LU R5, [R1+0x1c4] ;  /* 0x0001c40001057983 */ /* 0x000ea80000300800 */
[----:B------:R-:W2:Y:S04]  /*50230*/  LDL.LU R6, [R1+0x1c8] ;  /* 0x0001c80001067983 */ /* 0x000ea80000300800 */
[----:B------:R-:W2:Y:S04]  /*50240*/  LDL.LU R7, [R1+0x1cc] ;  /* 0x0001cc0001077983 */ /* 0x000ea80000300800 */
[----:B------:R-:W3:Y:S04]  /*50250*/  LDL.LU.64 R22, [R1+0x36d8] ;  /* 0x0036d80001167983 */ /* 0x000ee80000300a00 */
[----:B------:R-:W4:Y:S04]  /*50260*/  LDL.LU R20, [R1+0x36d0] ;  /* 0x0036d00001147983 */ /* 0x000f280000300800 */
        /* <DEDUP_REMOVED lines=32> */
[----:B------:R-:W-:Y:S01]  /*50470*/  STL.64 [R1+0x518], R14 ;  /* 0x0005180e01007387 */ /* 0x000fe20000100a00 */
[----:B------:R-:W-:-:S03]  /*50480*/  IMAD.MOV.U32 R21, RZ, RZ, R15 ;  /* 0x000000ffff157224 */ /* 0x000fc600078e000f */
[----:B------:R-:W0:Y:S04]  /*50490*/  LDSM.16.MT88.4 R12, [R2+UR5+0x1c300] ;  /* 0x01c30005020c783b */ /* 0x000e280008004200 */
[----:B------:R-:W-:Y:S04]  /*504a0*/  STL [R1+0x32c8], R21 ;  /* 0x0032c81501007387 */ /* 0x000fe80000100800 */
[----:B0-----:R-:W-:Y:S04]  /*504b0*/  STL.64 [R1+0x3560], R14 ;  /* 0x0035600e01007387 */ /* 0x001fe80000100a00 */
        /* <DEDUP_REMOVED lines=15> */
[----:B------:R0:W-:Y:S04]  /*505b0*/  STL.64 [R1+0x508], R18 ;  /* 0x0005081201007387 */ /* 0x0001e80000100a00 */
[----:B0-----:R-:W2:Y:S04]  /*505c0*/  LDL.LU.64 R18, [R1+0x3658] ;  /* 0x0036580001127983 */ /* 0x001ea80000300a00 */
[----:B------:R-:W2:Y:S01]  /*505d0*/  LDL.LU.64 R16, [R1+0x3650] ;  /* 0x0036500001107983 */ /* 0x000ea20000300a00 */
[C---:B---3--:R-:W-:Y:S08]  /*505e0*/  HMMA.16816.F32 R12, R4.reuse, R22, R12 ;  /* 0x00000016040c723c */ /* 0x048ff0000000180c */
[----:B------:R-:W-:Y:S11]  /*505f0*/  HMMA.16816.F32 R4, R4, R26, R8 ;  /* 0x0000001a0404723c */ /* 0x000ff60000001808 */
[----:B------:R0:W-:Y:S04]  /*50600*/  STL.64 [R1+0x5d0], R12 ;  /* 0x0005d00c01007387 */ /* 0x0001e80000100a00 */
[----:B------:R1:W-:Y:S04]  /*50610*/  STL.64 [R1+0x5d8], R14 ;  /* 0x0005d80e01007387 */ /* 0x0003e80000100a00 */
[----:B------:R-:W-:Y:S04]  /*50620*/  STL.64 [R1+0x1a0], R4 ;  /* 0x0001a00401007387 */ /* 0x000fe80000100a00 */
[----:B------:R2:W-:Y:S01]  /*50630*/  STL.64 [R1+0x1a8], R6 ;  /* 0x0001a80601007387 */ /* 0x0005e20000100a00 */
[----:B------:R-:W-:-:S02]  /*50640*/  IMAD.MOV.U32 R25, RZ, RZ, R7 ;  /* 0x000000ffff197224 */ /* 0x000fc400078e0007 */
[----:B------:R-:W-:Y:S01]  /*50650*/  IMAD.MOV.U32 R24, RZ, RZ, R5 ;  /* 0x000000ffff187224 */ /* 0x000fe200078e0005 */
[----:B0-----:R-:W3:Y:S04]  /*50660*/  LDL.LU R12, [R1+0xc0] ;  /* 0x0000c000010c7983 */ /* 0x001ee80000300800 */
[----:B------:R-:W3:Y:S04]  /*50670*/  LDL.LU R13, [R1+0xc4] ;  /* 0x0000c400010d7983 */ /* 0x000ee80000300800 */
[----:B-1----:R-:W3:Y:S04]  /*50680*/  LDL.LU R14, [R1+0xc8] ;  /* 0x0000c800010e7983 */ /* 0x002ee80000300800 */
[----:B------:R-:W3:Y:S01]  /*50690*/  LDL.LU R15, [R1+0xcc] ;  /* 0x0000cc00010f7983 */ /* 0x000ee20000300800 */
[----:B--2---:R-:W-:-:S02]  /*506a0*/  IMAD.MOV.U32 R6, RZ, RZ, R17 ;  /* 0x000000ffff067224 */ /* 0x004fc400078e0011 */
[----:B------:R-:W-:Y:S01]  /*506b0*/  IMAD.MOV.U32 R7, RZ, RZ, R16 ;  /* 0x000000ffff077224 */ /* 0x000fe200078e0010 */
[----:B------:R-:W2:Y:S01]  /*506c0*/  LDL.LU R8, [R1+0xe0] ;  /* 0x0000e00001087983 */ /* 0x000ea20000300800 */
[----:B------:R-:W-:Y:S02]  /*506d0*/  IMAD.MOV.U32 R4, RZ, RZ, R19 ;  /* 0x000000ffff047224 */ /* 0x000fe400078e0013 */
[----:B------:R-:W-:Y:S01]  /*506e0*/  IMAD.MOV.U32 R5, RZ, RZ, R18 ;  /* 0x000000ffff057224 */ /* 0x000fe200078e0012 */
        /* <DEDUP_REMOVED lines=27> */
[----:B------:R-:W3:Y:S01]  /*508a0*/  LDL.LU R16, [R1+0x20] ;  /* 0x0000200001107983 */ /* 0x000ee20000300800 */
[----:B------:R-:W-:-:S03]  /*508b0*/  IMAD.MOV.U32 R17, RZ, RZ, R3 ;  /* 0x000000ffff117224 */ /* 0x000fc600078e0003 */
        /* <DEDUP_REMOVED lines=15> */
[----:B0-----:R-:W3:Y:S04]  /*509b0*/  LDL.LU R4, [R1+0x170] ;  /* 0x0001700001047983 */ /* 0x001ee80000300800 */
[----:B------:R-:W3:Y:S04]  /*509c0*/  LDL.LU R5, [R1+0x174] ;  /* 0x0001740001057983 */ /* 0x000ee80000300800 */
[----:B------:R-:W3:Y:S04]  /*509d0*/  LDL.LU R6, [R1+0x178] ;  /* 0x0001780001067983 */ /* 0x000ee80000300800 */
[----:B------:R-:W3:Y:S04]  /*509e0*/  LDL.LU R7, [R1+0x17c] ;  /* 0x00017c0001077983 */ /* 0x000ee80000300800 */
[----:B------:R-:W-:Y:S04]  /*509f0*/  STL.64 [R1+0x3590], R10 ;  /* 0x0035900a01007387 */ /* 0x000fe80000100a00 */
[----:B------:R0:W-:Y:S04]  /*50a00*/  STL.64 [R1+0x3588], R8 ;  /* 0x0035880801007387 */ /* 0x0001e80000100a00 */
[----:B0-----:R-:W2:Y:S04]  /*50a10*/  LDL.LU R8, [R1+0xf0] ;  /* 0x0000f00001087983 */ /* 0x001ea80000300800 */
[----:B------:R-:W2:Y:S04]  /*50a20*/  LDL.LU R9, [R1+0xf4] ;  /* 0x0000f40001097983 */ /* 0x000ea80000300800 */
[----:B------:R-:W2:Y:S04]  /*50a30*/  LDL.LU R10, [R1+0xf8] ;  /* 0x0000f800010a7983 */ /* 0x000ea80000300800 */
[----:B------:R-:W2:Y:S01]  /*50a40*/  LDL.LU R11, [R1+0xfc] ;  /* 0x0000fc00010b7983 */ /* 0x000ea20000300800 */
[----:B------:R-:W-:-:S02]  /*50a50*/  IMAD.MOV.U32 R18, RZ, RZ, R28 ;  /* 0x000000ffff127224 */ /* 0x000fc400078e001c */
[----:B------:R-:W-:Y:S01]  /*50a60*/  IMAD.MOV.U32 R19, RZ, RZ, R0 ;  /* 0x000000ffff137224 */ /* 0x000fe200078e0000 */
[----:B--2---:R-:W-:Y:S04]  /*50a70*/  STL.64 [R1+0x35b0], R10 ;  /* 0x0035b00a01007387 */ /* 0x004fe80000100a00 */
[----:B------:R0:W-:Y:S04]  /*50a80*/  STL.64 [R1+0x35a8], R8 ;  /* 0x0035a80801007387 */ /* 0x0001e80000100a00 */
[----:B0-----:R-:W2:Y:S04]  /*50a90*/  LDL.LU R8, [R1+0x100] ;  /* 0x0001000001087983 */ /* 0x001ea80000300800 */
[----:B------:R-:W2:Y:S04]  /*50aa0*/  LDL.LU R9, [R1+0x104] ;  /* 0x0001040001097983 */ /* 0x000ea80000300800 */
[----:B------:R-:W2:Y:S04]  /*50ab0*/  LDL.LU R10, [R1+0x108] ;  /* 0x00010800010a7983 */ /* 0x000ea80000300800 */
[----:B------:R-:W2:Y:S01]  /*50ac0*/  LDL.LU R11, [R1+0x10c] ;  /* 0x00010c00010b7983 */ /* 0x000ea20000300800 */
[C---:B---3--:R-:W-:Y:S03]  /*50ad0*/  HMMA.16816.F32 R4, R16.reuse, R22, R4 ;  /* 0x000000161004723c */ /* 0x048fe60000001804 */
[----:B--2---:R-:W-:Y:S04]  /*50ae0*/  STL.64 [R1+0x35c0], R10 ;  /* 0x0035c00a01007387 */ /* 0x004fe80000100a00 */
[----:B------:R0:W-:Y:S04]  /*50af0*/  STL.64 [R1+0x35b8], R8 ;  /* 0x0035b80801007387 */ /* 0x0001e80000100a00 */
[----:B0-----:R-:W2:Y:S04]  /*50b00*/  LDL.LU R8, [R1+0x120] ;  /* 0x0001200001087983 */ /* 0x001ea80000300800 */
[----:B------:R-:W2:Y:S04]  /*50b10*/  LDL.LU R9, [R1+0x124] ;  /* 0x0001240001097983 */ /* 0x000ea80000300800 */
[----:B------:R-:W2:Y:S04]  /*50b20*/  LDL.LU R10, [R1+0x128] ;  /* 0x00012800010a7983 */ /* 0x000ea80000300800 */
[----:B------:R-:W2:Y:S04]  /*50b30*/  LDL.LU R11, [R1+0x12c] ;  /* 0x00012c00010b7983 */ /* 0x000ea80000300800 */
[----:B------:R-:W-:Y:S04]  /*50b40*/  STL.64 [R1+0x3570], R14 ;  /* 0x0035700e01007387 */ /* 0x000fe80000100a00 */
[----:B------:R0:W-:Y:S04]  /*50b50*/  STL.64 [R1+0x3568], R12 ;  /* 0x0035680c01007387 */ /* 0x0001e80000100a00 */
[----:B0-----:R-:W3:Y:S04]  /*50b60*/  LDL.LU R12, [R1+0xd0] ;  /* 0x0000d000010c7983 */ /* 0x001ee80000300800 */
[----:B------:R-:W3:Y:S04]  /*50b70*/  LDL.LU R13, [R1+0xd4] ;  /* 0x0000d400010d7983 */ /* 0x000ee80000300800 */
[----:B------:R-:W3:Y:S04]  /*50b80*/  LDL.LU R14, [R1+0xd8] ;  /* 0x0000d800010e7983 */ /* 0x000ee80000300800 */
[----:B------:R-:W3:Y:S04]  /*50b90*/  LDL.LU R15, [R1+0xdc] ;  /* 0x0000dc00010f7983 */ /* 0x000ee80000300800 */
[----:B------:R-:W-:Y:S04]  /*50ba0*/  STL [R1+0x32d0], R24 ;  /* 0x0032d01801007387 */ /* 0x000fe80000100800 */
[----:B------:R-:W-:Y:S04]  /*50bb0*/  STL [R1+0x32cc], R25 ;  /* 0x0032cc1901007387 */ /* 0x000fe80000100800 */
        /* <DEDUP_REMOVED lines=36> */
[----:B0-----:R0:W-:Y:S04]  /*50e00*/  STL.64 [R1+0x3530], R16 ;  /* 0x0035301001007387 */ /* 0x0011e80000100a00 */
[----:B0-----:R-:W2:Y:S04]  /*50e10*/  LDL.LU.64 R16, [R1+0x3c8] ;  /* 0x0003c80001107983 */ /* 0x001ea80000300a00 */
[----:B--2---:R0:W-:Y:S04]  /*50e20*/  STL.64 [R1+0x3538], R16 ;  /* 0x0035381001007387 */ /* 0x0041e80000100a00 */
[----:B0-----:R-:W2:Y:S04]  /*50e30*/  LDL.LU.64 R16, [R1+0x3e0] ;  /* 0x0003e00001107983 */ /* 0x001ea80000300a00 */
[----:B------:R0:W-:Y:S04]  /*50e40*/  STL.64 [R1+0x3528], R18 ;  /* 0x0035281201007387 */ /* 0x0001e80000100a00 */
[----:B0-----:R-:W2:Y:S01]  /*50e50*/  LDL.LU.64 R18, [R1+0x3d8] ;  /* 0x0003d80001127983 */ /* 0x001ea20000300a00 */
[C---:B------:R-:W-:Y:S03]  /*50e60*/  HMMA.16816.F32 R8, R4.reuse, R22, R8 ;  /* 0x000000160408723c */ /* 0x040fe60000001808 */
[----:B--2---:R0:W-:Y:S04]  /*50e70*/  STL.64 [R1+0x3540], R18 ;  /* 0x0035401201007387 */ /* 0x0041e80000100a00 */
[----:B0-----:R-:W2:Y:S04]  /*50e80*/  LDL.LU.64 R18, [R1+0x3e8] ;  /* 0x0003e80001127983 */ /* 0x001ea80000300a00 */
        /* <DEDUP_REMOVED lines=28> */
[----:B0-----:R-:W2:Y:S01]  /*51050*/  LDL.LU.64 R6, [R1+0x3d0] ;  /* 0x0003d00001067983 */ /* 0x001ea20000300a00 */
[----:B---3--:R-:W-:-:S15]  /*51060*/  HMMA.16816.F32 R12, R8, R22, R12 ;  /* 0x00000016080c723c */ /* 0x008fde000000180c */
[----:B------:R-:W-:-:S04]  /*51070*/  NOP ;  /* 0x0000000000007918 */ /* 0x000fc80000000000 */
[----:B------:R-:W-:Y:S04]  /*51080*/  STL.64 [R1+0x690], R12 ;  /* 0x0006900c01007387 */ /* 0x000fe80000100a00 */
[----:B------:R0:W-:Y:S04]  /*51090*/  STL.64 [R1+0x698], R14 ;  /* 0x0006980e01007387 */ /* 0x0001e80000100a00 */
[----:B0-----:R-:W3:Y:S04]  /*510a0*/  LDL.LU.64 R14, [R1+0x3570] ;  /* 0x00357000010e7983 */ /* 0x001ee80000300a00 */
[----:B------:R-:W3:Y:S01]  /*510b0*/  LDL.LU.64 R12, [R1+0x3568] ;  /* 0x00356800010c7983 */ /* 0x000ee20000300a00 */
[----:B----4-:R-:W-:-:S03]  /*510c0*/  IMAD.MOV.U32 R24, RZ, RZ, R20 ;  /* 0x000000ffff187224 */ /* 0x010fc600078e0014 */
[----:B------:R-:W4:Y:S01]  /*510d0*/  LDL.LU.64 R20, [R1+0x3b8] ;  /* 0x0003b80001147983 */ /* 0x000f220000300a00 */
[----:B---3--:R-:W-:Y:S03]  /*510e0*/  HMMA.16816.F32 R8, R8, R26, R12 ;  /* 0x0000001a0808723c */ /* 0x008fe6000000180c */
[----:B------:R-:W3:Y:S04]  /*510f0*/  LDL.LU.64 R14, [R1+0x3560] ;  /* 0x00356000010e7983 */ /* 0x000ee80000300a00 */
[----:B------:R-:W3:-:S12]  /*51100*/  LDL.LU.64 R12, [R1+0x3558] ;  /* 0x00355800010c7983 */ /* 0x000ed80000300a00 */
[----:B------:R0:W-:Y:S04]  /*51110*/  STL.64 [R1+0x580], R8 ;  /* 0x0005800801007387 */ /* 0x0001e80000100a00 */
[----:B------:R1:W-:Y:S04]  /*51120*/  STL.64 [R1+0x588], R10 ;  /* 0x0005880a01007387 */ /* 0x0003e80000100a00 */
[----:B0-----:R-:W2:Y:S04]  /*51130*/  LDL.LU R8, [R1+0xa0] ;  /* 0x0000a00001087983 */ /* 0x001ea80000300800 */
[----:B------:R-:W2:Y:S04]  /*51140*/  LDL.LU R9, [R1+0xa4] ;  /* 0x0000a40001097983 */ /* 0x000ea80000300800 */
[----:B-1----:R-:W2:Y:S04]  /*51150*/  LDL.LU R10, [R1+0xa8] ;  /* 0x0000a800010a7983 */ /* 0x002ea80000300800 */
[----:B------:R-:W2:Y:S01]  /*51160*/  LDL.LU.64 R28, [R1+0x3b0] ;  /* 0x0003b000011c7983 */ /* 0x000ea20000300a00 */
[----:B---3--:R-:W-:-:S15]  /*51170*/  HMMA.16816.F32 R16, R12, R22, R16 ;  /* 0x000000160c10723c */ /* 0x008fde0000001810 */
[----:B------:R-:W-:-:S04]  /*51180*/  NOP ;  /* 0x0000000000007918 */ /* 0x000fc80000000000 */
[----:B------:R-:W-:Y:S04]  /*51190*/  STL.64 [R1+0x630], R16 ;  /* 0x0006301001007387 */ /* 0x000fe80000100a00 */
[----:B------:R0:W-:Y:S04]  /*511a0*/  STL.64 [R1+0x638], R18 ;  /* 0x0006381201007387 */ /* 0x0001e80000100a00 */
[----:B0-----:R-:W3:Y:S04]  /*511b0*/  LDL.LU.64 R18, [R1+0x3550] ;  /* 0x0035500001127983 */ /* 0x001ee80000300a00 */
[----:B------:R-:W4:Y:S01]  /*511c0*/  LDL.LU.64 R16, [R1+0x3548] ;  /* 0x0035480001107983 */ /* 0x000f220000300a00 */
[----:B------:R-:W-:-:S04]  /*511d0*/  USHF.L.U32 UR4, UR9, 0x7, URZ ;  /* 0x0000000709047899 */ /* 0x000fc800080006ff */
[----:B------:R-:W-:Y:S02]  /*511e0*/  USHF.L.U32 UR12, UR4, 0x1, URZ ;  /* 0x00000001040c7899 */ /* 0x000fe400080006ff */
[----:B------:R-:W-:Y:S01]  /*511f0*/  USHF.R.S32.HI UR5, URZ, 0x1f, UR4 ;  /* 0x0000001fff057899 */ /* 0x000fe20008011404 */
[----:B------:R-:W-:-:S03]  /*51200*/  IMAD.MOV.U32 R11, RZ, RZ, R3 ;  /* 0x000000ffff0b7224 */ /* 0x000fc600078e0003 */
[----:B------:R-:W-:-:S04]  /*51210*/  USHF.L.U64.HI UR5, UR4, 0x1, UR5 ;  /* 0x0000000104057899 */ /* 0x000fc80008010205 */
[----:B--2---:R-:W-:Y:S01]  /*51220*/  HMMA.16816.F32 R8, R12, R26, R8 ;  /* 0x0000001a0c08723c */ /* 0x004fe20000001808 */
[----:B---3--:R-:W-:Y:S02]  /*51230*/  IADD3 R3, P0, PT, R18, UR12, RZ ;  /* 0x0000000c12037c10 */ /* 0x008fe4000ff1e0ff */
[----:B----4-:R-:W-:Y:S02]  /*51240*/  IADD3 R4, P1, PT, R16, UR12, RZ ;  /* 0x0000000c10047c10 */ /* 0x010fe4000ff3e0ff */
[----:B------:R-:W-:Y:S02]  /*51250*/  IADD3.X R2, PT, PT, R19, UR5, RZ, P0, !PT ;  /* 0x0000000513027c10 */ /* 0x000fe400087fe4ff */
[----:B------:R-:W-:Y:S01]  /*51260*/  IADD3.X R0, PT, PT, R17, UR5, RZ, P1, !PT ;  /* 0x0000000511007c10 */ /* 0x000fe20008ffe4ff */
[----:B------:R-:W2:Y:S04]  /*51270*/  LDL.LU.64 R18, [R1+0x3540] ;  /* 0x0035400001127983 */ /* 0x000ea80000300a00 */
[----:B------:R-:W3:Y:S04]  /*51280*/  LDL.LU.64 R16, [R1+0x3538] ;  /* 0x0035380001107983 */ /* 0x000ee80000300a00 */
[----:B------:R-:W4:Y:S04]  /*51290*/  LDL.LU.64 R14, [R1+0x3c0] ;  /* 0x0003c000010e7983 */ /* 0x000f280000300a00 */
[----:B------:R-:W-:Y:S04]  /*512a0*/  STL.64 [R1+0x3520], R26 ;  /* 0x0035201a01007387 */ /* 0x000fe80000100a00 */
[----:B------:R-:W-:Y:S04]  /*512b0*/  STL.64 [R1+0x520], R8 ;  /* 0x0005200801007387 */ /* 0x000fe80000100a00 */
[----:B------:R-:W-:Y:S04]  /*512c0*/  STL.64 [R1+0x528], R10 ;  /* 0x0005280a01007387 */ /* 0x000fe80000100a00 */
[----:B------:R0:W-:Y:S04]  /*512d0*/  STL [R1+0x3518], R24 ;  /* 0x0035181801007387 */ /* 0x0001e80000100800 */
[----:B0-----:R-:W2:Y:S04]  /*512e0*/  LDL.LU R24, [R1+0x90] ;  /* 0x0000900001187983 */ /* 0x001ea80000300800 */
[----:B------:R-:W2:Y:S04]  /*512f0*/  LDL.LU R25, [R1+0x94] ;  /* 0x0000940001197983 */ /* 0x000ea80000300800 */
[----:B------:R-:W2:Y:S04]  /*51300*/  LDL.LU R26, [R1+0x98] ;  /* 0x00009800011a7983 */ /* 0x000ea80000300800 */
[----:B------:R-:W2:Y:S01]  /*51310*/  LDL.LU R27, [R1+0x9c] ;  /* 0x00009c00011b7983 */ /* 0x000ea20000300800 */
[----:B---3--:R-:W-:-:S02]  /*51320*/  IADD3 R11, P2, PT, R16, UR12, RZ ;  /* 0x0000000c100b7c10 */ /* 0x008fc4000ff5e0ff */
[----:B----4-:R-:W-:Y:S02]  /*51330*/  IADD3 R10, P3, PT, R14, UR12, RZ ;  /* 0x0000000c0e0a7c10 */ /* 0x010fe4000ff7e0ff */
[----:B--2---:R-:W-:-:S03]  /*51340*/  IADD3 R9, P0, PT, R18, UR12, RZ ;  /* 0x0000000c12097c10 */ /* 0x004fc6000ff1e0ff */
[----:B------:R0:W-:Y:S01]  /*51350*/  STL.64 [R1+0x3500], R10 ;  /* 0x0035000a01007387 */ /* 0x0001e20000100a00 */
[----:B------:R-:W-:Y:S01]  /*51360*/  IADD3.X R5, PT, PT, R19, UR5, RZ, P0, !PT ;  /* 0x0000000513057c10 */ /* 0x000fe200087fe4ff */
[----:B0-----:R-:W-:Y:S02]  /*51370*/  IMAD.MOV.U32 R10, RZ, RZ, R16 ;  /* 0x000000ffff0a7224 */ /* 0x001fe400078e0010 */
[----:B------:R-:W-:Y:S02]  /*51380*/  IMAD.MOV.U32 R11, RZ, RZ, R17 ;  /* 0x000000ffff0b7224 */ /* 0x000fe400078e0011 */
[----:B------:R-:W2:Y:S04]  /*51390*/  LDL.LU.64 R16, [R1+0x3530] ;  /* 0x0035300001107983 */ /* 0x000ea80000300a00 */
[----:B------:R-:W2:Y:S01]  /*513a0*/  LDL.LU.64 R18, [R1+0x3528] ;  /* 0x0035280001127983 */ /* 0x000ea20000300a00 */
[----:B------:R-:W-:-:S04]  /*513b0*/  IADD3 R12, P1, PT, R6, UR12, RZ ;  /* 0x0000000c060c7c10 */ /* 0x000fc8000ff3e0ff */
[----:B------:R-:W-:Y:S02]  /*513c0*/  IADD3.X R6, PT, PT, R7, UR5, RZ, P1, !PT ;  /* 0x0000000507067c10 */ /* 0x000fe40008ffe4ff */
[----:B------:R-:W-:-:S05]  /*513d0*/  IADD3.X R7, PT, PT, R11, UR5, RZ, P2, !PT ;  /* 0x000000050b077c10 */ /* 0x000fca00097fe4ff */
        /* <DEDUP_REMOVED lines=10> */
[----:B0-----:R-:W3:Y:S04]  /*51480*/  LDL.LU.64 R26, [R1+0x3520] ;  /* 0x00352000011a7983 */ /* 0x001ee80000300a00 */
[----:B------:R-:W2:Y:S01]  /*51490*/  LDL.LU R24, [R1+0x3518] ;  /* 0x0035180001187983 */ /* 0x000ea20000300800 */
[----:B------:R-:W-:-:S02]  /*514a0*/  IADD3 R13, P0, PT, R20, UR12, RZ ;  /* 0x0000000c140d7c10 */ /* 0x000fc4000ff1e0ff */
[----:B------:R-:W-:Y:S02]  /*514b0*/  IADD3 R14, P1, PT, R28, UR12, RZ ;  /* 0x0000000c1c0e7c10 */ /* 0x000fe4000ff3e0ff */
[----:B------:R-:W-:Y:S02]  /*514c0*/  IADD3.X R8, PT, PT, R15, UR5, RZ, P3, !PT ;  /* 0x000000050f087c10 */ /* 0x000fe40009ffe4ff */
[----:B------:R-:W-:Y:S02]  /*514d0*/  IADD3.X R15, PT, PT, R21, UR5, RZ, P0, !PT ;  /* 0x00000005150f7c10 */ /* 0x000fe400087fe4ff */
[----:B------:R-:W-:Y:S01]  /*514e0*/  IADD3.X R20, PT, PT, R29, UR5, RZ, P1, !PT ;  /* 0x000000051d147c10 */ /* 0x000fe20008ffe4ff */
[----:B------:R-:W-:Y:S04]  /*514f0*/  STL [R1+0x32d4], R13 ;  /* 0x0032d40d01007387 */ /* 0x000fe80000100800 */
[----:B------:R-:W-:Y:S04]  /*51500*/  STL [R1+0x32d8], R14 ;  /* 0x0032d80e01007387 */ /* 0x000fe80000100800 */
[----:B------:R-:W-:Y:S04]  /*51510*/  STL [R1+0x32dc], R15 ;  /* 0x0032dc0f01007387 */ /* 0x000fe80000100800 */
[----:B------:R-:W-:Y:S01]  /*51520*/  STL [R1+0x32e0], R20 ;  /* 0x0032e01401007387 */ /* 0x000fe20000100800 */
[----:B--2---:R-:W-:-:S02]  /*51530*/  IMAD.MOV.U32 R23, RZ, RZ, R24 ;  /* 0x000000ffff177224 */ /* 0x004fc400078e0018 */
[----:B---3--:R-:W-:Y:S01]  /*51540*/  HMMA.16816.F32 R24, R16, R26, R4 ;  /* 0x0000001a1018723c */ /* 0x008fe20000001804 */
[----:B------:R-:W2:Y:S04]  /*51550*/  LDL.LU.64 R6, [R1+0x3510] ;  /* 0x0035100001067983 */ /* 0x000ea80000300a00 */
[----:B------:R-:W3:Y:S04]  /*51560*/  LDL.LU.64 R4, [R1+0x3508] ;  /* 0x0035080001047983 */ /* 0x000ee80000300a00 */
[----:B------:R-:W4:Y:S04]  /*51570*/  LDL.LU R16, [R1+0x2bc0] ;  /* 0x002bc00001107983 */ /* 0x000f280000300800 */
[----:B------:R-:W2:Y:S01]  /*51580*/  LDL.LU R17, [R1+0x2bb8] ;  /* 0x002bb80001117983 */ /* 0x000ea20000300800 */
[----:B------:R-:W-:-:S02]  /*51590*/  IMAD.MOV.U32 R10, RZ, RZ, R3 ;  /* 0x000000ffff0a7224 */ /* 0x000fc400078e0003 */
[----:B------:R-:W-:-:S03]  /*515a0*/  IMAD.MOV.U32 R11, RZ, RZ, R2 ;  /* 0x000000ffff0b7224 */ /* 0x000fc600078e0002 */
[----:B------:R-:W-:Y:S04]  /*515b0*/  STL.64 [R1+0x240], R24 ;  /* 0x0002401801007387 */ /* 0x000fe80000100a00 */
[----:B------:R0:W-:Y:S04]  /*515c0*/  STL.64 [R1+0x248], R26 ;  /* 0x0002481a01007387 */ /* 0x0001e80000100a00 */
[----:B------:R-:W2:Y:S04]  /*515d0*/  LDL.LU R18, [R1+0x2bb0] ;  /* 0x002bb00001127983 */ /* 0x000ea80000300800 */
[----:B------:R-:W2:Y:S04]  /*515e0*/  LDL.LU R19, [R1+0x2bdc] ;  /* 0x002bdc0001137983 */ /* 0x000ea80000300800 */
[----:B0-----:R-:W2:Y:S04]  /*515f0*/  LDL.LU R26, [R1+0x2ba8] ;  /* 0x002ba800011a7983 */ /* 0x001ea80000300800 */
[----:B------:R-:W2:Y:S04]  /*51600*/  LDL.LU R27, [R1+0x2bd4] ;  /* 0x002bd400011b7983 */ /* 0x000ea80000300800 */
[----:B------:R-:W2:Y:S04]  /*51610*/  LDL.LU R20, [R1+0x2ba0] ;  /* 0x002ba00001147983 */ /* 0x000ea80000300800 */
[----:B------:R-:W2:Y:S04]  /*51620*/  LDL.LU R15, [R1+0x2bcc] ;  /* 0x002bcc00010f7983 */ /* 0x000ea80000300800 */
        /* <DEDUP_REMOVED lines=10> */
[----:B------:R0:W-:Y:S01]  /*516d0*/  STL.64 [R1+0x3e8], R10 ;  /* 0x0003e80a01007387 */ /* 0x0001e20000100a00 */
[----:B------:R-:W-:-:S02]  /*516e0*/  VIADD R23, R23, 0x1 ;  /* 0x0000000117177836 */ /* 0x000fc40000000000 */
[----:B0-----:R-:W-:Y:S02]  /*516f0*/  IMAD.MOV.U32 R11, RZ, RZ, R0 ;  /* 0x000000ffff0b7224 */ /* 0x001fe400078e0000 */
[----:B---3--:R-:W-:Y:S02]  /*51700*/  IMAD.MOV.U32 R10, RZ, RZ, R4 ;  /* 0x000000ffff0a7224 */ /* 0x008fe400078e0004 */
[----:B------:R-:W3:Y:S04]  /*51710*/  LDL.LU R4, [R1+0x2be0] ;  /* 0x002be00001047983 */ /* 0x000ee80000300800 */
[----:B------:R-:W3:Y:S04]  /*51720*/  LDL.LU R0, [R1+0x2bd8] ;  /* 0x002bd80001007983 */ /* 0x000ee80000300800 */
[----:B------:R0:W-:Y:S04]  /*51730*/  STL.64 [R1+0x3e0], R10 ;  /* 0x0003e00a01007387 */ /* 0x0001e80000100a00 */
[----:B------:R-:W-:Y:S04]  /*51740*/  STL [R1+0x11d8], R23 ;  /* 0x0011d81701007387 */ /* 0x000fe80000100800 */
[----:B------:R-:W-:Y:S01]  /*51750*/  STL [R1+0x32ec], R23 ;  /* 0x0032ec1701007387 */ /* 0x000fe20000100800 */
[----:B0-----:R-:W-:-:S02]  /*51760*/  IMAD.MOV.U32 R10, RZ, RZ, R9 ;  /* 0x000000ffff0a7224 */ /* 0x001fc400078e0009 */
[----:B------:R-:W-:-:S05]  /*51770*/  IMAD.MOV.U32 R11, RZ, RZ, R5 ;  /* 0x000000ffff0b7224 */ /* 0x000fca00078e0005 */
[----:B------:R0:W-:Y:S02]  /*51780*/  STL.64 [R1+0x3d8], R10 ;  /* 0x0003d80a01007387 */ /* 0x0001e40000100a00 */
[----:B0-----:R-:W-:Y:S02]  /*51790*/  IMAD.MOV.U32 R10, RZ, RZ, R12 ;  /* 0x000000ffff0a7224 */ /* 0x001fe400078e000c */
[----:B--2---:R-:W-:-:S05]  /*517a0*/  IMAD.MOV.U32 R11, RZ, RZ, R6 ;  /* 0x000000ffff0b7224 */ /* 0x004fca00078e0006 */
[----:B------:R0:W-:Y:S04]  /*517b0*/  STL.64 [R1+0x3d0], R10 ;  /* 0x0003d00a01007387 */ /* 0x0001e80000100a00 */
[----:B0-----:R-:W2:Y:S01]  /*517c0*/  LDL.LU.64 R10, [R1+0x3500] ;  /* 0x00350000010a7983 */ /* 0x001ea20000300a00 */
[----:B----4-:R-:W-:Y:S02]  /*517d0*/  IADD3 R3, P0, PT, R3, UR12, RZ ;  /* 0x0000000c03037c10 */ /* 0x010fe4000ff1e0ff */
[----:B------:R-:W-:Y:S02]  /*517e0*/  IADD3 R2, P1, PT, R2, UR12, RZ ;  /* 0x0000000c02027c10 */ /* 0x000fe4000ff3e0ff */
[----:B------:R-:W-:Y:S02]  /*517f0*/  IADD3 R16, P2, PT, R16, UR12, RZ ;  /* 0x0000000c10107c10 */ /* 0x000fe4000ff5e0ff */
[----:B------:R-:W-:-:S02]  /*51800*/  IADD3 R17, P3, PT, R17, UR12, RZ ;  /* 0x0000000c11117c10 */ /* 0x000fc4000ff7e0ff */
[----:B------:R-:W-:Y:S02]  /*51810*/  IADD3 R18, P4, PT, R18, UR12, RZ ;  /* 0x0000000c12127c10 */ /* 0x000fe4000ff9e0ff */
[----:B------:R-:W-:Y:S02]  /*51820*/  IADD3.X R15, PT, PT, R15, UR5, RZ, P0, !PT ;  /* 0x000000050f0f7c10 */ /* 0x000fe400087fe4ff */
[----:B------:R-:W-:Y:S02]  /*51830*/  IADD3 R14, P0, PT, R14, UR12, RZ ;  /* 0x0000000c0e0e7c10 */ /* 0x000fe4000ff1e0ff */
[----:B------:R-:W-:Y:S02]  /*51840*/  IADD3.X R13, PT, PT, R13, UR5, RZ, P1, !PT ;  /* 0x000000050d0d7c10 */ /* 0x000fe40008ffe4ff */
[----:B------:R-:W-:Y:S02]  /*51850*/  IADD3 R22, P1, PT, R22, UR12, RZ ;  /* 0x0000000c16167c10 */ /* 0x000fe4000ff3e0ff */
[----:B------:R-:W-:-:S02]  /*51860*/  IADD3.X R25, PT, PT, R25, UR5, RZ, P2, !PT ;  /* 0x0000000519197c10 */ /* 0x000fc400097fe4ff */
[----:B------:R-:W-:Y:S02]  /*51870*/  IADD3 R24, P2, PT, R24, UR12, RZ ;  /* 0x0000000c18187c10 */ /* 0x000fe4000ff5e0ff */
[----:B---3--:R-:W-:Y:S02]  /*51880*/  IADD3 R4, P5, PT, R4, UR12, RZ ;  /* 0x0000000c04047c10 */ /* 0x008fe4000ffbe0ff */
[----:B------:R-:W-:Y:S02]  /*51890*/  IADD3 R0, P6, PT, R0, UR12, RZ ;  /* 0x0000000c00007c10 */ /* 0x000fe4000ffde0ff */
[----:B------:R-:W-:Y:S02]  /*518a0*/  IADD3.X R19, PT, PT, R19, UR5, RZ, P5, !PT ;  /* 0x0000000513137c10 */ /* 0x000fe4000affe4ff */
[----:B------:R-:W-:Y:S02]  /*518b0*/  IADD3 R26, P5, PT, R26, UR12, RZ ;  /* 0x0000000c1a1a7c10 */ /* 0x000fe4000ffbe0ff */
[----:B------:R-:W-:-:S02]  /*518c0*/  IADD3.X R27, PT, PT, R27, UR5, RZ, P6, !PT ;  /* 0x000000051b1b7c10 */ /* 0x000fc4000b7fe4ff */
[----:B------:R-:W-:Y:S01]  /*518d0*/  IADD3 R20, P6, PT, R20, UR12, RZ ;  /* 0x0000000c14147c10 */ /* 0x000fe2000ffde0ff */
[----:B--2---:R-:W-:-:S05]  /*518e0*/  IMAD.MOV.U32 R6, RZ, RZ, R11 ;  /* 0x000000ffff067224 */ /* 0x004fca00078e000b */
[----:B------:R0:W-:Y:S02]  /*518f0*/  STL.64 [R1+0x3c8], R6 ;  /* 0x0003c80601007387 */ /* 0x0001e40000100a00 */
[----:B0-----:R-:W-:Y:S02]  /*51900*/  IMAD.MOV.U32 R6, RZ, RZ, R10 ;  /* 0x000000ffff067224 */ /* 0x001fe400078e000a */
[----:B------:R-:W-:-:S05]  /*51910*/  IMAD.MOV.U32 R7, RZ, RZ, R8 ;  /* 0x000000ffff077224 */ /* 0x000fca00078e0008 */
[----:B------:R-:W-:Y:S04]  /*51920*/  STL.64 [R1+0x3c0], R6 ;  /* 0x0003c00601007387 */ /* 0x000fe80000100a00 */
        /* <DEDUP_REMOVED lines=18> */
[----:B------:R-:W-:-:S02]  /*51a50*/  IADD3.X R21, PT, PT, R21, UR5, RZ, P3, !PT ;  /* 0x0000000515157c10 */ /* 0x000fc40009ffe4ff */
[----:B------:R-:W-:-:S03]  /*51a60*/  IADD3 R29, P3, PT, R29, UR12, RZ ;  /* 0x0000000c1d1d7c10 */ /* 0x000fc6000ff7e0ff */
[----:B------:R-:W-:Y:S04]  /*51a70*/  STL [R1+0x2bb4], R21 ;  /* 0x002bb41501007387 */ /* 0x000fe80000100800 */
[----:B--2---:R0:W-:Y:S04]  /*51a80*/  STL [R1+0x34f8], R10 ;  /* 0x0034f80a01007387 */ /* 0x0041e80000100800 */
[----:B------:R-:W-:Y:S04]  /*51a90*/  STL [R1+0x2b80], R29 ;  /* 0x002b801d01007387 */ /* 0x000fe80000100800 */
[----:B0-----:R-:W2:Y:S01]  /*51aa0*/  LDL.LU R10, [R1+0x2ba4] ;  /* 0x002ba400010a7983 */ /* 0x001ea20000300800 */
[----:B------:R-:W-:-:S05]  /*51ab0*/  IADD3.X R28, PT, PT, R28, UR5, RZ, P4, !PT ;  /* 0x000000051c1c7c10 */ /* 0x000fca000a7fe4ff */
[----:B------:R-:W-:Y:S04]  /*51ac0*/  STL [R1+0x2bac], R28 ;  /* 0x002bac1c01007387 */ /* 0x000fe80000100800 */
        /* <DEDUP_REMOVED lines=30> */
[----:B--2---:R-:W-:-:S05]  /*51cb0*/  IADD3 R10, P4, PT, R10, UR12, RZ ;  /* 0x0000000c0a0a7c10 */ /* 0x004fca000ff9e0ff */
[----:B------:R0:W-:Y:S04]  /*51cc0*/  STL [R1+0x2b78], R10 ;  /* 0x002b780a01007387 */ /* 0x0001e80000100800 */
[----:B0-----:R-:W2:Y:S02]  /*51cd0*/  LDL.LU R10, [R1+0x34fc] ;  /* 0x0034fc00010a7983 */ /* 0x001ea40000300800 */
[----:B--2---:R-:W-:-:S05]  /*51ce0*/  IADD3.X R10, PT, PT, R10, UR5, RZ, P5, !PT ;  /* 0x000000050a0a7c10 */ /* 0x004fca000affe4ff */
[----:B------:R0:W-:Y:S04]  /*51cf0*/  STL [R1+0x2ba4], R10 ;  /* 0x002ba40a01007387 */ /* 0x0001e80000100800 */
[----:B0-----:R-:W2:Y:S01]  /*51d00*/  LDL.LU R10, [R1+0x34f8] ;  /* 0x0034f800010a7983 */ /* 0x001ea20000300800 */
[----:B---3--:R-:W-:Y:S02]  /*51d10*/  IADD3.X R8, PT, PT, R8, UR5, RZ, P6, !PT ;  /* 0x0000000508087c10 */ /* 0x008fe4000b7fe4ff */
[----:B----4-:R-:W-:Y:S02]  /*51d20*/  IADD3 R11, P6, PT, R11, UR12, RZ ;  /* 0x0000000c0b0b7c10 */ /* 0x010fe4000ffde0ff */
[----:B------:R-:W-:Y:S02]  /*51d30*/  IADD3.X R7, PT, PT, R7, UR5, RZ, P0, !PT ;  /* 0x0000000507077c10 */ /* 0x000fe400087fe4ff */
[----:B------:R-:W-:-:S02]  /*51d40*/  IADD3 R12, P0, PT, R12, UR12, RZ ;  /* 0x0000000c0c0c7c10 */ /* 0x000fc4000ff1e0ff */
[----:B------:R-:W-:Y:S02]  /*51d50*/  IADD3.X R6, PT, PT, R6, UR5, RZ, P1, !PT ;  /* 0x0000000506067c10 */ /* 0x000fe40008ffe4ff */
[----:B------:R-:W-:Y:S02]  /*51d60*/  IADD3 R9, P1, PT, R9, UR12, RZ ;  /* 0x0000000c09097c10 */ /* 0x000fe4000ff3e0ff */
[----:B------:R-:W-:Y:S02]  /*51d70*/  IADD3.X R5, PT, PT, R5, UR5, RZ, P2, !PT ;  /* 0x0000000505057c10 */ /* 0x000fe400097fe4ff */
[----:B------:R-:W-:Y:S02]  /*51d80*/  IADD3 R23, P2, PT, R23, UR12, RZ ;  /* 0x0000000c17177c10 */ /* 0x000fe4000ff5e0ff */
        /* <DEDUP_REMOVED lines=15> */
[----:B--2---:R-:W-:-:S05]  /*51e80*/  IADD3 R10, P5, PT, R10, UR12, RZ ;  /* 0x0000000c0a0a7c10 */ /* 0x004fca000ffbe0ff */
        /* <DEDUP_REMOVED lines=9> */
[----:B------:R-:W-:-:S03]  /*51f20*/  IADD3.X R16, PT, PT, R16, UR5, RZ, P5, !PT ;  /* 0x0000000510107c10 */ /* 0x000fc6000affe4ff */
[----:B------:R-:W-:Y:S01]  /*51f30*/  STL [R1+0x2b7c], R4 ;  /* 0x002b7c0401007387 */ /* 0x000fe20000100800 */
[----:B------:R-:W-:-:S03]  /*51f40*/  IADD3 R17, P5, PT, R17, UR12, RZ ;  /* 0x0000000c11117c10 */ /* 0x000fc6000ffbe0ff */
        /* <DEDUP_REMOVED lines=16> */
[----:B0-----:R-:W2:Y:S01]  /*52050*/  LDL.LU R10, [R1+0x2b24] ;  /* 0x002b2400010a7983 */ /* 0x001ea20000300800 */
[----:B------:R-:W-:-:S02]  /*52060*/  IADD3 R21, P4, PT, R21, UR12, RZ ;  /* 0x0000000c15157c10 */ /* 0x000fc4000ff9e0ff */
[----:B------:R-:W-:-:S03]  /*52070*/  IADD3.X R29, PT, PT, R29, UR5, RZ, P5, !PT ;  /* 0x000000051d1d7c10 */ /* 0x000fc6000affe4ff */
[----:B------:R-:W-:Y:S04]  /*52080*/  STL [R1+0x2b08], R21 ;  /* 0x002b081501007387 */ /* 0x000fe80000100800 */
[----:B--2---:R0:W-:Y:S04]  /*52090*/  STL [R1+0x34f0], R10 ;  /* 0x0034f00a01007387 */ /* 0x0041e80000100800 */
[----:B------:R-:W-:Y:S04]  /*520a0*/  STL [R1+0x2b34], R29 ;  /* 0x002b341d01007387 */ /* 0x000fe80000100800 */
[----:B0-----:R-:W2:Y:S01]  /*520b0*/  LDL.LU R10, [R1+0x2af8] ;  /* 0x002af800010a7983 */ /* 0x001ea20000300800 */
[----:B------:R-:W-:-:S05]  /*520c0*/  IADD3 R28, P5, PT, R28, UR12, RZ ;  /* 0x0000000c1c1c7c10 */ /* 0x000fca000ffbe0ff */
        /* <DEDUP_REMOVED lines=31> */
[----:B--2---:R-:W-:-:S05]  /*522c0*/  IADD3.X R10, PT, PT, R10, UR5, RZ, P6, !PT ;  /* 0x000000050a0a7c10 */ /* 0x004fca000b7fe4ff */
[----:B------:R0:W-:Y:S04]  /*522d0*/  STL [R1+0x2b2c], R10 ;  /* 0x002b2c0a01007387 */ /* 0x0001e80000100800 */
[----:B0-----:R-:W2:Y:S02]  /*522e0*/  LDL.LU R10, [R1+0x34f4] ;  /* 0x0034f400010a7983 */ /* 0x001ea40000300800 */
[----:B--2---:R-:W-:-:S05]  /*522f0*/  IADD3 R10, P6, PT, R10, UR12, RZ ;  /* 0x0000000c0a0a7c10 */ /* 0x004fca000ffde0ff */
[----:B------:R0:W-:Y:S04]  /*52300*/  STL [R1+0x2af8], R10 ;  /* 0x002af80a01007387 */ /* 0x0001e80000100800 */
[----:B0-----:R-:W2:Y:S01]  /*52310*/  LDL.LU R10, [R1+0x34f0] ;  /* 0x0034f000010a7983 */ /* 0x001ea20000300800 */
[----:B----4-:R-:W-:Y:S02]  /*52320*/  IADD3.X R11, PT, PT, R11, UR5, RZ, P1, !PT ;  /* 0x000000050b0b7c10 */ /* 0x010fe40008ffe4ff */
[----:B---3--:R-:W-:Y:S02]  /*52330*/  IADD3 R7, P1, PT, R7, UR12, RZ ;  /* 0x0000000c07077c10 */ /* 0x008fe4000ff3e0ff */
        /* <DEDUP_REMOVED lines=20> */
[----:B--2---:R-:W-:Y:S02]  /*52480*/  IADD3.X R10, PT, PT, R10, UR5, RZ, P0, !PT ;  /* 0x000000050a0a7c10 */ /* 0x004fe400087fe4ff */
[----:B------:R-:W-:-:S03]  /*52490*/  IADD3 R8, P0, PT, R8, UR12, RZ ;  /* 0x0000000c08087c10 */ /* 0x000fc6000ff1e0ff */
        /* <DEDUP_REMOVED lines=6095> */
[----:B------:R-:W-:Y:S01]  /*6a190*/  IADD3.X R4, PT, PT, R4, UR5, RZ, P1, !PT ;  /* 0x0000000504047c10 */ /* 0x000fe20008ffe4ff */
[----:B------:R-:W-:Y:S01]  /*6a1a0*/  USHF.L.U32 UR4, UR13, 0x7, URZ ;  /* 0x000000070d047899 */ /* 0x000fe200080006ff */
[----:B------:R-:W-:-:S02]  /*6a1b0*/  IADD3 R0, P1, PT, R0, UR12, RZ ;  /* 0x0000000c00007c10 */ /* 0x000fc4000ff3e0ff */
[----:B------:R-:W-:Y:S02]  /*6a1c0*/  IADD3.X R3, PT, PT, R3, UR5, RZ, P2, !PT ;  /* 0x0000000503037c10 */ /* 0x000fe400097fe4ff */
[----:B------:R-:W-:Y:S01]  /*6a1d0*/  IADD3 R2, P2, PT, R2, UR12, RZ ;  /* 0x0000000c02027c10 */ /* 0x000fe2000ff5e0ff */
[----:B------:R-:W-:Y:S01]  /*6a1e0*/  USHF.L.U32 UR14, UR4, 0x1, URZ ;  /* 0x00000001040e7899 */ /* 0x000fe200080006ff */
        /* <DEDUP_REMOVED lines=20> */
[----:B------:R0:W-:Y:S01]  /*6a330*/  STL [R1+0x3188], R23 ;  /* 0x0031881701007387 */ /* 0x0001e20000100800 */
        /* <DEDUP_REMOVED lines=60> */
[----:B0-----:R-:W2:Y:S01]  /*6a700*/  LDL.LU R23, [R1+0x32f4] ;  /* 0x0032f40001177983 */ /* 0x001ea20000300800 */
[----:B------:R-:W-:Y:S01]  /*6a710*/  USHF.R.S32.HI UR6, URZ, 0x1f, UR4 ;  /* 0x0000001fff067899 */ /* 0x000fe20008011404 */
[----:B--2---:R-:W-:-:S05]  /*6a720*/  IADD3.X R23, PT, PT, R23, UR5, RZ, P5, !PT ;  /* 0x0000000517177c10 */ /* 0x004fca000affe4ff */
[----:B------:R0:W-:Y:S04]  /*6a730*/  STL [R1+0x11dc], R23 ;  /* 0x0011dc1701007387 */ /* 0x0001e80000100800 */
[----:B0-----:R-:W2:Y:S01]  /*6a740*/  LDL.LU R23, [R1+0x32f0] ;  /* 0x0032f00001177983 */ /* 0x001ea20000300800 */
[----:B------:R-:W-:Y:S01]  /*6a750*/  USHF.L.U64.HI UR6, UR4, 0x1, UR6 ;  /* 0x0000000104067899 */ /* 0x000fe20008010206 */
[----:B---3--:R-:W-:-:S05]  /*6a760*/  IADD3 R10, P4, PT, R10, UR14, RZ ;  /* 0x0000000e0a0a7c10 */ /* 0x008fca000ff9e0ff */
[----:B----4-:R-:W-:Y:S02]  /*6a770*/  IADD3.X R8, PT, PT, R8, UR6, RZ, P6, !PT ;  /* 0x0000000608087c10 */ /* 0x010fe4000b7fe4ff */
        /* <DEDUP_REMOVED lines=21> */
[----:B--2---:R-:W-:-:S04]  /*6a8d0*/  IADD3 R23, P5, PT, R23, UR14, RZ ;  /* 0x0000000e17177c10 */ /* 0x004fc8000ffbe0ff */
[----:B------:R-:W-:Y:S01]  /*6a8e0*/  IADD3.X R7, PT, PT, R7, UR6, RZ, P5, !PT ;  /* 0x0000000607077c10 */ /* 0x000fe2000affe4ff */
[----:B------:R0:W-:Y:S01]  /*6a8f0*/  STL [R1+0x31ac], R23 ;  /* 0x0031ac1701007387 */ /* 0x0001e20000100800 */
[----:B------:R-:W-:-:S03]  /*6a900*/  IADD3 R12, P5, PT, R12, UR14, RZ ;  /* 0x0000000e0c0c7c10 */ /* 0x000fc6000ffbe0ff */
[----:B0-----:R-:W2:Y:S04]  /*6a910*/  LDL.LU R23, [R1+0x32ec] ;  /* 0x0032ec0001177983 */ /* 0x001ea80000300800 */
        /* <DEDUP_REMOVED lines=20> */
[----:B------:R-:W-:Y:S04]  /*6aa60*/  STL [R1+0x3244], R14 ;  /* 0x0032440e01007387 */ /* 0x000fe80000100800 */
[----:B------:R-:W-:Y:S04]  /*6aa70*/  STL [R1+0x31e8], R13 ;  /* 0x0031e80d01007387 */ /* 0x000fe80000100800 */
[----:B------:R-:W-:Y:S04]  /*6aa80*/  STL [R1+0x320c], R22 ;  /* 0x00320c1601007387 */ /* 0x000fe80000100800 */
[----:B------:R-:W-:Y:S04]  /*6aa90*/  STL [R1+0x31f0], R25 ;  /* 0x0031f01901007387 */ /* 0x000fe80000100800 */
[----:B------:R-:W-:Y:S04]  /*6aaa0*/  STL [R1+0x3254], R24 ;  /* 0x0032541801007387 */ /* 0x000fe80000100800 */
[----:B0-----:R-:W3:Y:S01]  /*6aab0*/  LDL.LU R20, [R1+0x322c] ;  /* 0x00322c0001147983 */ /* 0x001ee20000300800 */
[----:B------:R-:W-:-:S02]  /*6aac0*/  IADD3.X R21, PT, PT, R21, UR6, RZ, P5, !PT ;  /* 0x0000000615157c10 */ /* 0x000fc4000affe4ff */
[----:B------:R-:W-:-:S03]  /*6aad0*/  IADD3 R29, P5, PT, R29, UR14, RZ ;  /* 0x0000000e1d1d7c10 */ /* 0x000fc6000ffbe0ff */
[----:B------:R-:W-:Y:S04]  /*6aae0*/  STL [R1+0x31f8], R21 ;  /* 0x0031f81501007387 */ /* 0x000fe80000100800 */
[----:B---3--:R0:W-:Y:S04]  /*6aaf0*/  STL [R1+0x32e4], R20 ;  /* 0x0032e41401007387 */ /* 0x0081e80000100800 */
[----:B------:R-:W-:Y:S04]  /*6ab00*/  STL [R1+0x321c], R29 ;  /* 0x00321c1d01007387 */ /* 0x000fe80000100800 */
[----:B0-----:R-:W3:Y:S01]  /*6ab10*/  LDL.LU R20, [R1+0x3208] ;  /* 0x0032080001147983 */ /* 0x001ee20000300800 */
[----:B------:R-:W-:-:S05]  /*6ab20*/  IADD3.X R28, PT, PT, R28, UR6, RZ, P4, !PT ;  /* 0x000000061c1c7c10 */ /* 0x000fca000a7fe4ff */
[----:B------:R-:W-:Y:S04]  /*6ab30*/  STL [R1+0x3200], R28 ;  /* 0x0032001c01007387 */ /* 0x000fe80000100800 */
[----:B---3--:R0:W-:Y:S04]  /*6ab40*/  STL [R1+0x32e8], R20 ;  /* 0x0032e81401007387 */ /* 0x0081e80000100800 */
[----:B0-----:R-:W3:Y:S04]  /*6ab50*/  LDL.LU R20, [R1+0x3264] ;  /* 0x0032640001147983 */ /* 0x001ee80000300800 */
        /* <DEDUP_REMOVED lines=24> */
[----:B------:R-:W4:Y:S01]  /*6ace0*/  LDL.LU R27, [R1+0x3270] ;  /* 0x00327000011b7983 */ /* 0x000f220000300800 */
[----:B--2---:R-:W-:-:S03]  /*6acf0*/  IMAD.MOV.U32 R8, RZ, RZ, R23 ;  /* 0x000000ffff087224 */ /* 0x004fc600078e0017 */
[----:B------:R-:W2:Y:S04]  /*6ad00*/  LDL.LU R22, [R1+0x3280] ;  /* 0x0032800001167983 */ /* 0x000ea80000300800 */
[----:B------:R-:W2:Y:S01]  /*6ad10*/  LDL.LU R23, [R1+0x3290] ;  /* 0x0032900001177983 */ /* 0x000ea20000300800 */
[----:B---3--:R-:W-:-:S05]  /*6ad20*/  IADD3 R20, P4, PT, R20, UR14, RZ ;  /* 0x0000000e14147c10 */ /* 0x008fca000ff9e0ff */
[----:B------:R0:W-:Y:S04]  /*6ad30*/  STL [R1+0x3264], R20 ;  /* 0x0032641401007387 */ /* 0x0001e80000100800 */
[----:B0-----:R-:W3:Y:S02]  /*6ad40*/  LDL.LU R20, [R1+0x32e8] ;  /* 0x0032e80001147983 */ /* 0x001ee40000300800 */
[----:B---3--:R-:W-:-:S05]  /*6ad50*/  IADD3.X R20, PT, PT, R20, UR6, RZ, P6, !PT ;  /* 0x0000000614147c10 */ /* 0x008fca000b7fe4ff */
[----:B------:R0:W-:Y:S04]  /*6ad60*/  STL [R1+0x3208], R20 ;  /* 0x0032081401007387 */ /* 0x0001e80000100800 */
[----:B0-----:R-:W3:Y:S01]  /*6ad70*/  LDL.LU R20, [R1+0x32e4] ;  /* 0x0032e40001147983 */ /* 0x001ee20000300800 */
[----:B----4-:R-:W-:Y:S02]  /*6ad80*/  IADD3.X R15, PT, PT, R15, UR6, RZ, P5, !PT ;  /* 0x000000060f0f7c10 */ /* 0x010fe4000affe4ff */
[----:B------:R-:W-:Y:S02]  /*6ad90*/  IADD3 R14, P5, PT, R14, UR14, RZ ;  /* 0x0000000e0e0e7c10 */ /* 0x000fe4000ffbe0ff */
[----:B------:R-:W-:Y:S02]  /*6ada0*/  IADD3.X R13, PT, PT, R13, UR6, RZ, P0, !PT ;  /* 0x000000060d0d7c10 */ /* 0x000fe400087fe4ff */
[----:B------:R-:W-:-:S02]  /*6adb0*/  IADD3 R24, P0, PT, R24, UR14, RZ ;  /* 0x0000000e18187c10 */ /* 0x000fc4000ff1e0ff */
[----:B------:R-:W-:Y:S02]  /*6adc0*/  IADD3.X R29, PT, PT, R29, UR6, RZ, P1, !PT ;  /* 0x000000061d1d7c10 */ /* 0x000fe40008ffe4ff */
[----:B------:R-:W-:Y:S02]  /*6add0*/  IADD3 R28, P1, PT, R28, UR14, RZ ;  /* 0x0000000e1c1c7c10 */ /* 0x000fe4000ff3e0ff */
[----:B------:R-:W-:Y:S02]  /*6ade0*/  IADD3.X R11, PT, PT, R11, UR6, RZ, P2, !PT ;  /* 0x000000060b0b7c10 */ /* 0x000fe400097fe4ff */
[----:B------:R-:W-:Y:S02]  /*6adf0*/  IADD3.X R10, PT, PT, R10, UR6, RZ, P0, !PT ;  /* 0x000000060a0a7c10 */ /* 0x000fe400087fe4ff */
[----:B---3--:R-:W-:-:S05]  /*6ae00*/  IADD3 R20, P6, PT, R20, UR14, RZ ;  /* 0x0000000e14147c10 */ /* 0x008fca000ffde0ff */
[----:B------:R0:W-:Y:S04]  /*6ae10*/  STL [R1+0x322c], R20 ;  /* 0x00322c1401007387 */ /* 0x0001e80000100800 */
[----:B0-----:R-:W3:Y:S04]  /*6ae20*/  LDL.LU R20, [R1+0x32e0] ;  /* 0x0032e00001147983 */ /* 0x001ee80000300800 */
[----:B------:R0:W-:Y:S04]  /*6ae30*/  STL [R1+0x3210], R15 ;  /* 0x0032100f01007387 */ /* 0x0001e80000100800 */
[----:B0-----:R-:W4:Y:S04]  /*6ae40*/  LDL.LU R15, [R1+0x32dc] ;  /* 0x0032dc00010f7983 */ /* 0x001f280000300800 */
[----:B------:R0:W-:Y:S04]  /*6ae50*/  STL [R1+0x3274], R14 ;  /* 0x0032740e01007387 */ /* 0x0001e80000100800 */
[----:B0-----:R-:W4:Y:S04]  /*6ae60*/  LDL.LU R14, [R1+0x32d8] ;  /* 0x0032d800010e7983 */ /* 0x001f280000300800 */
[----:B------:R0:W-:Y:S04]  /*6ae70*/  STL [R1+0x3218], R13 ;  /* 0x0032180d01007387 */ /* 0x0001e80000100800 */
[----:B0-----:R-:W4:Y:S01]  /*6ae80*/  LDL.LU R13, [R1+0x32d4] ;  /* 0x0032d400010d7983 */ /* 0x001f220000300800 */
[----:B------:R-:W-:-:S02]  /*6ae90*/  IADD3.X R25, PT, PT, R25, UR6, RZ, P6, !PT ;  /* 0x0000000619197c10 */ /* 0x000fc4000b7fe4ff */
[----:B------:R-:W-:Y:S01]  /*6aea0*/  IADD3 R21, P6, PT, R21, UR14, RZ ;  /* 0x0000000e15157c10 */ /* 0x000fe2000ffde0ff */
[----:B------:R0:W-:Y:S01]  /*6aeb0*/  STL [R1+0x323c], R24 ;  /* 0x00323c1801007387 */ /* 0x0001e20000100800 */
[----:B------:R-:W-:Y:S02]  /*6aec0*/  IADD3 R7, P2, PT, R7, UR14, RZ ;  /* 0x0000000e07077c10 */ /* 0x000fe4000ff5e0ff */
[----:B------:R-:W-:Y:S01]  /*6aed0*/  IADD3.X R12, PT, PT, R12, UR6, RZ, P3, !PT ;  /* 0x000000060c0c7c10 */ /* 0x000fe20009ffe4ff */
[----:B0-----:R1:W5:Y:S04]  /*6aee0*/  LDL.LU R24, [R1+0x32d0] ;  /* 0x0032d00001187983 */ /* 0x0013680000300800 */
[----:B------:R0:W-:Y:S01]  /*6aef0*/  STL [R1+0x3220], R25 ;  /* 0x0032201901007387 */ /* 0x0001e20000100800 */
[----:B------:R-:W-:-:S02]  /*6af00*/  IADD3 R6, P3, PT, R6, UR14, RZ ;  /* 0x0000000e06067c10 */ /* 0x000fc4000ff7e0ff */
[----:B------:R-:W-:Y:S01]  /*6af10*/  IADD3.X R9, PT, PT, R9, UR6, RZ, P4, !PT ;  /* 0x0000000609097c10 */ /* 0x000fe2000a7fe4ff */
[----:B0-----:R1:W5:Y:S04]  /*6af20*/  LDL.LU R25, [R1+0x32cc] ;  /* 0x0032cc0001197983 */ /* 0x0013680000300800 */
        /* <DEDUP_REMOVED lines=9> */
[----:B------:R-:W-:Y:S02]  /*6afc0*/  IADD3.X R2, PT, PT, R2, UR6, RZ, P2, !PT ;  /* 0x0000000602027c10 */ /* 0x000fe400097fe4ff */
[----:B------:R-:W-:Y:S01]  /*6afd0*/  IADD3 R16, P2, PT, R16, UR14, RZ ;  /* 0x0000000e10107c10 */ /* 0x000fe2000ff5e0ff */
[----:B0-----:R1:W5:Y:S04]  /*6afe0*/  LDL.LU R28, [R1+0x32c0] ;  /* 0x0032c000011c7983 */ /* 0x0013680000300800 */
[----:B------:R-:W-:Y:S04]  /*6aff0*/  STL [R1+0x3230], R10 ;  /* 0x0032300a01007387 */ /* 0x000fe80000100800 */
[----:B------:R-:W-:Y:S04]  /*6b000*/  STL [R1+0x3238], R11 ;  /* 0x0032380b01007387 */ /* 0x000fe80000100800 */
[----:B------:R-:W-:Y:S04]  /*6b010*/  STL [R1+0x324c], R7 ;  /* 0x00324c0701007387 */ /* 0x000fe80000100800 */
[----:B------:R-:W-:Y:S04]  /*6b020*/  STL [R1+0x3248], R12 ;  /* 0x0032480c01007387 */ /* 0x000fe80000100800 */
[----:B------:R-:W-:Y:S04]  /*6b030*/  STL [R1+0x325c], R6 ;  /* 0x00325c0601007387 */ /* 0x000fe80000100800 */
[----:B------:R-:W-:Y:S04]  /*6b040*/  STL [R1+0x3258], R9 ;  /* 0x0032580901007387 */ /* 0x000fe80000100800 */
[----:B------:R-:W-:Y:S01]  /*6b050*/  STL [R1+0x326c], R5 ;  /* 0x00326c0501007387 */ /* 0x000fe20000100800 */
[----:B------:R-:W-:-:S03]  /*6b060*/  UIADD3 UR7, UPT, UPT, UR15, 0x7f, URZ ;  /* 0x0000007f0f077890 */ /* 0x000fc6000fffe0ff */
[----:B------:R-:W-:Y:S01]  /*6b070*/  STL [R1+0x3268], R4 ;  /* 0x0032680401007387 */ /* 0x000fe20000100800 */
[----:B------:R-:W-:-:S03]  /*6b080*/  IADD3 R17, P6, PT, R17, UR14, RZ ;  /* 0x0000000e11117c10 */ /* 0x000fc6000ffde0ff */
[----:B------:R-:W-:Y:S01]  /*6b090*/  STL [R1+0x327c], R0 ;  /* 0x00327c0001007387 */ /* 0x000fe20000100800 */
[----:B------:R-:W-:-:S03]  /*6b0a0*/  IADD3.X R18, PT, PT, R18, UR6, RZ, P1, !PT ;  /* 0x0000000612127c10 */ /* 0x000fc60008ffe4ff */
[----:B------:R3:W-:Y:S01]  /*6b0b0*/  STL [R1+0x3278], R3 ;  /* 0x0032780301007387 */ /* 0x0007e20000100800 */
[----:B------:R-:W-:-:S03]  /*6b0c0*/  IADD3.X R19, PT, PT, R19, UR6, RZ, P3, !PT ;  /* 0x0000000613137c10 */ /* 0x000fc60009ffe4ff */
[----:B------:R0:W-:Y:S01]  /*6b0d0*/  STL [R1+0x3240], R2 ;  /* 0x0032400201007387 */ /* 0x0001e20000100800 */
[----:B------:R-:W-:Y:S01]  /*6b0e0*/  IADD3.X R26, PT, PT, R26, UR6, RZ, P4, !PT ;  /* 0x000000061a1a7c10 */ /* 0x000fe2000a7fe4ff */
[----:B------:R-:W-:Y:S02]  /*6b0f0*/  USHF.R.S32.HI UR8, URZ, 0x1f, UR7 ;  /* 0x0000001fff087899 */ /* 0x000fe40008011407 */
[----:B------:R1:W-:Y:S01]  /*6b100*/  STL [R1+0x328c], R16 ;  /* 0x00328c1001007387 */ /* 0x0003e20000100800 */
[----:B------:R-:W-:-:S03]  /*6b110*/  IADD3.X R27, PT, PT, R27, UR6, RZ, P5, !PT ;  /* 0x000000061b1b7c10 */ /* 0x000fc6000affe4ff */
[----:B------:R1:W-:Y:S01]  /*6b120*/  STL [R1+0x3298], R17 ;  /* 0x0032981101007387 */ /* 0x0003e20000100800 */
[----:B--2---:R-:W-:-:S03]  /*6b130*/  IADD3.X R22, PT, PT, R22, UR6, RZ, P2, !PT ;  /* 0x0000000616167c10 */ /* 0x004fc600097fe4ff */
[----:B------:R1:W-:Y:S04]  /*6b140*/  STL [R1+0x3288], R18 ;  /* 0x0032881201007387 */ /* 0x0003e80000100800 */
[----:B------:R1:W-:Y:S01]  /*6b150*/  STL [R1+0x3250], R19 ;  /* 0x0032501301007387 */ /* 0x0003e20000100800 */
[----:B------:R-:W-:Y:S01]  /*6b160*/  IADD3.X R23, PT, PT, R23, UR6, RZ, P6, !PT ;  /* 0x0000000617177c10 */ /* 0x000fe2000b7fe4ff */
[----:B------:R-:W-:Y:S02]  /*6b170*/  ULEA.HI UR8, UR8, UR7, URZ, 0x7 ;  /* 0x0000000708087291 */ /* 0x000fe4000f8f38ff */
[----:B------:R1:W-:Y:S04]  /*6b180*/  STL [R1+0x3260], R26 ;  /* 0x0032601a01007387 */ /* 0x0003e80000100800 */
[----:B------:R1:W-:Y:S04]  /*6b190*/  STL [R1+0x3270], R27 ;  /* 0x0032701b01007387 */ /* 0x0003e80000100800 */
[----:B------:R1:W-:Y:S01]  /*6b1a0*/  STL [R1+0x3280], R22 ;  /* 0x0032801601007387 */ /* 0x0003e20000100800 */
[----:B------:R-:W-:-:S06]  /*6b1b0*/  USHF.R.S32.HI UR8, URZ, 0x7, UR8 ;  /* 0x00000007ff087899 */ /* 0x000fcc0008011408 */
[----:B------:R-:W-:Y:S01]  /*6b1c0*/  ISETP.NE.U32.AND P0, PT, R8, UR8, PT ;  /* 0x0000000808007c0c */ /* 0x000fe2000bf05070 */
[----:B---3--:R-:W-:Y:S02]  /*6b1d0*/  IMAD.MOV.U32 R3, RZ, RZ, R20 ;  /* 0x000000ffff037224 */ /* 0x008fe400078e0014 */
[----:B----4-:R-:W-:Y:S02]  /*6b1e0*/  IMAD.MOV.U32 R5, RZ, RZ, R15 ;  /* 0x000000ffff057224 */ /* 0x010fe400078e000f */
[----:B0-----:R-:W-:-:S05]  /*6b1f0*/  IMAD.MOV.U32 R2, RZ, RZ, R14 ;  /* 0x000000ffff027224 */ /* 0x001fca00078e000e */
[----:B------:R1:W-:Y:S04]  /*6b200*/  STL.64 [R1+0x3b0], R2 ;  /* 0x0003b00201007387 */ /* 0x0003e80000100a00 */
[----:B------:R1:W-:Y:S01]  /*6b210*/  STL [R1+0x3290], R23 ;  /* 0x0032901701007387 */ /* 0x0003e20000100800 */
[----:B------:R-:W-:-:S05]  /*6b220*/  IMAD.MOV.U32 R4, RZ, RZ, R13 ;  /* 0x000000ffff047224 */ /* 0x000fca00078e000d */
[----:B------:R1:W-:Y:S01]  /*6b230*/  STL.64 [R1+0x3b8], R4 ;  /* 0x0003b80401007387 */ /* 0x0003e20000100a00 */
[----:B------:R-:W-:Y:S05]  /*6b240*/  @P0 BRA `(.L_x_1) ;  /* 0xfffffa5000980947 */ /* 0x000fea000383ffff */
[----:B------:R-:W2:Y:S04]  /*6b250*/  LDL.LU R9, [R1+0x24c] ;  /* 0x00024c0001097983 */ /* 0x000ea80000300800 */
[----:B-1----:R-:W2:Y:S04]  /*6b260*/  LDL.LU R27, [R1+0x52c] ;  /* 0x00052c00011b7983 */ /* 0x002ea80000300800 */
[----:B------:R-:W3:Y:S04]  /*6b270*/  LDL.LU R5, [R1+0x244] ;  /* 0x0002440001057983 */ /* 0x000ee80000300800 */
[----:B------:R-:W3:Y:S04]  /*6b280*/  LDL.LU R26, [R1+0x524] ;  /* 0x00052400011a7983 */ /* 0x000ee80000300800 */
[----:B------:R-:W4:Y:S04]  /*6b290*/  LDL.LU R16, [R1+0x6cc] ;  /* 0x0006cc0001107983 */ /* 0x000f280000300800 */
[----:B------:R-:W2:Y:S04]  /*6b2a0*/  LDL.LU R17, [R1+0x6c4] ;  /* 0x0006c40001117983 */ /* 0x000ea80000300800 */
[----:B------:R-:W2:Y:S04]  /*6b2b0*/  LDL.LU R18, [R1+0x58c] ;  /* 0x00058c0001127983 */ /* 0x000ea80000300800 */
[----:B------:R-:W2:Y:S04]  /*6b2c0*/  LDL.LU R23, [R1+0x59c] ;  /* 0x00059c0001177983 */ /* 0x000ea80000300800 */
[----:B------:R-:W2:Y:S04]  /*6b2d0*/  LDL.LU R19, [R1+0x584] ;  /* 0x0005840001137983 */ /* 0x000ea80000300800 */
[----:B------:R-:W2:Y:S04]  /*6b2e0*/  LDL.LU R22, [R1+0x594] ;  /* 0x0005940001167983 */ /* 0x000ea80000300800 */
[----:B------:R-:W2:Y:S04]  /*6b2f0*/  LDL.LU R6, [R1+0x50c] ;  /* 0x00050c0001067983 */ /* 0x000ea80000300800 */
[----:B------:R-:W2:Y:S04]  /*6b300*/  LDL.LU R4, [R1+0x510] ;  /* 0x0005100001047983 */ /* 0x000ea80000300800 */
[----:B--2---:R-:W-:Y:S04]  /*6b310*/  STL [R1+0x33ac], R4 ;  /* 0x0033ac0401007387 */ /* 0x004fe80000100800 */
[----:B------:R-:W2:Y:S04]  /*6b320*/  LDL.LU R0, [R1+0x5c8] ;  /* 0x0005c80001007983 */ /* 0x000ea80000300800 */
[----:B--2---:R-:W-:Y:S04]  /*6b330*/  STL [R1+0x33b0], R0 ;  /* 0x0033b00001007387 */ /* 0x004fe80000100800 */
[----:B------:R-:W2:Y:S04]  /*6b340*/  LDL.LU R3, [R1+0x570] ;  /* 0x0005700001037983 */ /* 0x000ea80000300800 */
[----:B--2---:R-:W-:Y:S04]  /*6b350*/  STL [R1+0x33b4], R3 ;  /* 0x0033b40301007387 */ /* 0x004fe80000100800 */
[----:B------:R-:W2:Y:S04]  /*6b360*/  LDL.LU R2, [R1+0x5c0] ;  /* 0x0005c00001027983 */ /* 0x000ea80000300800 */
[----:B--2---:R-:W-:Y:S04]  /*6b370*/  STL [R1+0x33b8], R2 ;  /* 0x0033b80201007387 */ /* 0x004fe80000100800 */
[----:B-----5:R0:W-:Y:S04]  /*6b380*/  STL [R1+0x32c4], R28 ;  /* 0x0032c41c01007387 */ /* 0x0201e80000100800 */
[----:B0-----:R-:W2:Y:S01]  /*6b390*/  LDL.LU R28, [R1+0x578] ;  /* 0x00057800011c7983 */ /* 0x001ea20000300800 */
[----:B------:R-:W-:-:S03]  /*6b3a0*/  F2FP.F16.F32.PACK_AB R27, R9, R27 ;  /* 0x0000001b091b723e */ /* 0x000fc600000000ff */
[----:B--2---:R-:W-:Y:S04]  /*6b3b0*/  STL [R1+0x33bc], R28 ;  /* 0x0033bc1c01007387 */ /* 0x004fe80000100800 */
[----:B------:R0:W-:Y:S04]  /*6b3c0*/  STL [R1+0x32c0], R29 ;  /* 0x0032c01d01007387 */ /* 0x0001e80000100800 */
[----:B0-----:R-:W2:Y:S04]  /*6b3d0*/  LDL.LU R29, [R1+0x5b0] ;  /* 0x0005b000011d7983 */ /* 0x001ea80000300800 */
[----:B--2---:R-:W-:Y:S04]  /*6b3e0*/  STL [R1+0x33c0], R29 ;  /* 0x0033c01d01007387 */ /* 0x004fe80000100800 */
[----:B------:R0:W-:Y:S04]  /*6b3f0*/  STL [R1+0x32c8], R27 ;  /* 0x0032c81b01007387 */ /* 0x0001e80000100800 */
[----:B0-----:R-:W2:Y:S01]  /*6b400*/  LDL.LU R27, [R1+0x5a0] ;  /* 0x0005a000011b7983 */ /* 0x001ea20000300800 */
[----:B---3--:R-:W-:-:S03]  /*6b410*/  F2FP.F16.F32.PACK_AB R26, R5, R26 ;  /* 0x0000001a051a723e */ /* 0x008fc600000000ff */
[----:B--2---:R-:W-:Y:S04]  /*6b420*/  STL [R1+0x33c4], R27 ;  /* 0x0033c41b01007387 */ /* 0x004fe80000100800 */
[----:B------:R-:W2:Y:S04]  /*6b430*/  LDL.LU R9, [R1+0x504] ;  /* 0x0005040001097983 */ /* 0x000ea80000300800 */
[----:B------:R-:W2:Y:S04]  /*6b440*/  LDL.LU R5, [R1+0x514] ;  /* 0x0005140001057983 */ /* 0x000ea80000300800 */
[----:B------:R0:W-:Y:S04]  /*6b450*/  STL [R1+0x32cc], R26 ;  /* 0x0032cc1a01007387 */ /* 0x0001e80000100800 */
[----:B0-----:R-:W3:Y:S01]  /*6b460*/  LDL.LU R26, [R1+0x5b8] ;  /* 0x0005b800011a7983 */ /* 0x001ee20000300800 */
[----:B----4-:R-:W-:-:S03]  /*6b470*/  F2FP.F16.F32.PACK_AB R25, R16, R25 ;  /* 0x000000191019723e */ /* 0x010fc600000000ff */
[----:B---3--:R-:W-:Y:S04]  /*6b480*/  STL [R1+0x33c8], R26 ;  /* 0x0033c81a01007387 */ /* 0x008fe80000100800 */
[----:B------:R0:W-:Y:S04]  /*6b490*/  STL [R1+0x32d0], R25 ;  /* 0x0032d01901007387 */ /* 0x0001e80000100800 */
[----:B0-----:R-:W3:Y:S01]  /*6b4a0*/  LDL.LU R25, [R1+0x5a8] ;  /* 0x0005a80001197983 */ /* 0x001ee20000300800 */
[----:B------:R-:W-:-:S03]  /*6b4b0*/  F2FP.F16.F32.PACK_AB R24, R17, R24 ;  /* 0x000000181118723e */ /* 0x000fc600000000ff */
[----:B---3--:R-:W-:Y:S04]  /*6b4c0*/  STL [R1+0x33cc], R25 ;  /* 0x0033cc1901007387 */ /* 0x008fe80000100800 */
[----:B------:R0:W-:Y:S04]  /*6b4d0*/  STL [R1+0x32d4], R24 ;  /* 0x0032d41801007387 */ /* 0x0001e80000100800 */
[----:B0-----:R-:W3:Y:S01]  /*6b4e0*/  LDL.LU R24, [R1+0x540] ;  /* 0x0005400001187983 */ /* 0x001ee20000300800 */
[----:B------:R-:W-:Y:S02]  /*6b4f0*/  F2FP.F16.F32.PACK_AB R23, R18, R23 ;  /* 0x000000171217723e */ /* 0x000fe400000000ff */
[----:B------:R-:W-:-:S02]  /*6b500*/  F2FP.F16.F32.PACK_AB R22, R19, R22 ;  /* 0x000000161316723e */ /* 0x000fc400000000ff */
[----:B------:R-:W-:Y:S01]  /*6b510*/  F2FP.F16.F32.PACK_AB R21, R6, R21 ;  /* 0x000000150615723e */ /* 0x000fe200000000ff */
[----:B---3--:R-:W-:Y:S04]  /*6b520*/  STL [R1+0x33d0], R24 ;  /* 0x0033d01801007387 */ /* 0x008fe80000100800 */
[----:B------:R0:W-:Y:S04]  /*6b530*/  STL [R1+0x32d8], R23 ;  /* 0x0032d81701007387 */ /* 0x0001e80000100800 */
[----:B0-----:R-:W3:Y:S04]  /*6b540*/  LDL.LU R23, [R1+0x530] ;  /* 0x0005300001177983 */ /* 0x001ee80000300800 */
[----:B------:R-:W4:Y:S04]  /*6b550*/  LDL.LU R24, [R1+0x55c] ;  /* 0x00055c0001187983 */ /* 0x000f280000300800 */
        /* <DEDUP_REMOVED lines=9> */
[----:B------:R0:W-:Y:S04]  /*6b5f0*/  STL [R1+0x32dc], R22 ;  /* 0x0032dc1601007387 */ /* 0x0001e80000100800 */
[----:B0-----:R-:W3:Y:S04]  /*6b600*/  LDL.LU R22, [R1+0x548] ;  /* 0x0005480001167983 */ /* 0x001ee80000300800 */
[----:B------:R0:W-:Y:S04]  /*6b610*/  STL [R1+0x32e0], R21 ;  /* 0x0032e01501007387 */ /* 0x0001e80000100800 */
[----:B0-----:R-:W3:Y:S01]  /*6b620*/  LDL.LU R21, [R1+0x538] ;  /* 0x0005380001157983 */ /* 0x001ee20000300800 */
[----:B--2---:R-:W-:-:S03]  /*6b630*/  F2FP.F16.F32.PACK_AB R20, R9, R5 ;  /* 0x000000050914723e */ /* 0x004fc600000000ff */
        /* <DEDUP_REMOVED lines=15> */
[----:B------:R0:W-:Y:S04]  /*6b730*/  STL [R1+0x32e4], R20 ;  /* 0x0032e41401007387 */ /* 0x0001e80000100800 */
[----:B0-----:R-:W2:Y:S01]  /*6b740*/  LDL.LU R20, [R1+0x560] ;  /* 0x0005600001147983 */ /* 0x001ea20000300800 */
[----:B----4-:R-:W-:-:S03]  /*6b750*/  F2FP.F16.F32.PACK_AB R19, R24, R19 ;  /* 0x000000131813723e */ /* 0x010fc600000000ff */
[----:B------:R-:W4:Y:S04]  /*6b760*/  LDL.LU R24, [R1+0x33d0] ;  /* 0x0033d00001187983 */ /* 0x000f280000300800 */
[----:B------:R0:W-:Y:S01]  /*6b770*/  STL [R1+0x32e8], R19 ;  /* 0x0032e81301007387 */ /* 0x0001e20000100800 */
[----:B---3--:R-:W-:-:S03]  /*6b780*/  F2FP.F16.F32.PACK_AB R18, R25, R18 ;  /* 0x000000121912723e */ /* 0x008fc600000000ff */
[----:B0-----:R-:W3:Y:S01]  /*6b790*/  LDL.LU R19, [R1+0x550] ;  /* 0x0005500001137983 */ /* 0x001ee20000300800 */
[----:B------:R-:W-:-:S03]  /*6b7a0*/  F2FP.F16.F32.PACK_AB R17, R26, R17 ;  /* 0x000000111a11723e */ /* 0x000fc600000000ff */
[----:B------:R-:W3:Y:S04]  /*6b7b0*/  LDL.LU R25, [R1+0x33cc] ;  /* 0x0033cc0001197983 */ /* 0x000ee80000300800 */
[----:B------:R0:W-:Y:S01]  /*6b7c0*/  STL [R1+0x32ec], R18 ;  /* 0x0032ec1201007387 */ /* 0x0001e20000100800 */
[----:B------:R-:W-:-:S03]  /*6b7d0*/  F2FP.F16.F32.PACK_AB R16, R27, R16 ;  /* 0x000000101b10723e */ /* 0x000fc600000000ff */
[----:B0-----:R-:W3:Y:S01]  /*6b7e0*/  LDL.LU R18, [R1+0x568] ;  /* 0x0005680001127983 */ /* 0x001ee20000300800 */
[----:B------:R-:W-:-:S03]  /*6b7f0*/  F2FP.F16.F32.PACK_AB R15, R29, R15 ;  /* 0x0000000f1d0f723e */ /* 0x000fc600000000ff */
[----:B------:R-:W3:Y:S04]  /*6b800*/  LDL.LU R26, [R1+0x33c8] ;  /* 0x0033c800011a7983 */ /* 0x000ee80000300800 */
[----:B------:R0:W-:Y:S04]  /*6b810*/  STL [R1+0x32f0], R17 ;  /* 0x0032f01101007387 */ /* 0x0001e80000100800 */
[----:B0-----:R-:W3:Y:S04]  /*6b820*/  LDL.LU R17, [R1+0x558] ;  /* 0x0005580001117983 */ /* 0x001ee80000300800 */
[----:B------:R-:W3:Y:S04]  /*6b830*/  LDL.LU R27, [R1+0x33c4] ;  /* 0x0033c400011b7983 */ /* 0x000ee80000300800 */
[----:B------:R0:W-:Y:S01]  /*6b840*/  STL [R1+0x32f4], R16 ;  /* 0x0032f41001007387 */ /* 0x0001e20000100800 */
[----:B--2---:R-:W-:-:S03]  /*6b850*/  F2FP.F16.F32.PACK_AB R14, R28, R14 ;  /* 0x0000000e1c0e723e */ /* 0x004fc600000000ff */
[----:B0-----:R-:W2:Y:S04]  /*6b860*/  LDL.LU R16, [R1+0x500] ;  /* 0x0005000001107983 */ /* 0x001ea80000300800 */
[----:B------:R-:W2:Y:S01]  /*6b870*/  LDL.LU R29, [R1+0x33c0] ;  /* 0x0033c000011d7983 */ /* 0x000ea20000300800 */
[----:B------:R-:W-:-:S03]  /*6b880*/  F2FP.F16.F32.PACK_AB R13, R2, R13 ;  /* 0x0000000d020d723e */ /* 0x000fc600000000ff */
[----:B------:R0:W-:Y:S01]  /*6b890*/  STL [R1+0x32f8], R15 ;  /* 0x0032f80f01007387 */ /* 0x0001e20000100800 */
[----:B------:R-:W-:-:S03]  /*6b8a0*/  F2FP.F16.F32.PACK_AB R12, R3, R12 ;  /* 0x0000000c030c723e */ /* 0x000fc600000000ff */
[----:B0-----:R-:W2:Y:S04]  /*6b8b0*/  LDL.LU R15, [R1+0x508] ;  /* 0x00050800010f7983 */ /* 0x001ea80000300800 */
[----:B------:R-:W3:Y:S04]  /*6b8c0*/  LDL.LU R28, [R1+0x33bc] ;  /* 0x0033bc00011c7983 */ /* 0x000ee80000300800 */
[----:B------:R0:W-:Y:S01]  /*6b8d0*/  STL [R1+0x32fc], R14 ;  /* 0x0032fc0e01007387 */ /* 0x0001e20000100800 */
[----:B------:R-:W-:-:S03]  /*6b8e0*/  F2FP.F16.F32.PACK_AB R11, R0, R11 ;  /* 0x0000000b000b723e */ /* 0x000fc600000000ff */
[----:B0-----:R-:W3:Y:S04]  /*6b8f0*/  LDL.LU R14, [R1+0x580] ;  /* 0x00058000010e7983 */ /* 0x001ee80000300800 */
[----:B------:R-:W4:Y:S04]  /*6b900*/  LDL.LU R2, [R1+0x33b8] ;  /* 0x0033b80001027983 */ /* 0x000f280000300800 */
[----:B------:R0:W-:Y:S04]  /*6b910*/  STL [R1+0x3300], R13 ;  /* 0x0033000d01007387 */ /* 0x0001e80000100800 */
[----:B0-----:R-:W4:Y:S04]  /*6b920*/  LDL.LU R13, [R1+0x588] ;  /* 0x00058800010d7983 */ /* 0x001f280000300800 */
[----:B------:R-:W4:Y:S04]  /*6b930*/  LDL.LU R3, [R1+0x33b4] ;  /* 0x0033b40001037983 */ /* 0x000f280000300800 */
[----:B------:R0:W-:Y:S01]  /*6b940*/  STL [R1+0x3304], R12 ;  /* 0x0033040c01007387 */ /* 0x0001e20000100800 */
[----:B------:R-:W-:-:S03]  /*6b950*/  F2FP.F16.F32.PACK_AB R10, R4, R10 ;  /* 0x0000000a040a723e */ /* 0x000fc600000000ff */
[----:B0-----:R-:W4:Y:S04]  /*6b960*/  LDL.LU R12, [R1+0x6c0] ;  /* 0x0006c000010c7983 */ /* 0x001f280000300800 */
[----:B------:R-:W4:Y:S04]  /*6b970*/  LDL.LU R0, [R1+0x33b0] ;  /* 0x0033b00001007983 */ /* 0x000f280000300800 */
[----:B------:R0:W-:Y:S04]  /*6b980*/  STL [R1+0x3308], R11 ;  /* 0x0033080b01007387 */ /* 0x0001e80000100800 */
[----:B0-----:R-:W4:Y:S04]  /*6b990*/  LDL.LU R11, [R1+0x6c8] ;  /* 0x0006c800010b7983 */ /* 0x001f280000300800 */
[----:B------:R-:W4:Y:S04]  /*6b9a0*/  LDL.LU R4, [R1+0x33ac] ;  /* 0x0033ac0001047983 */ /* 0x000f280000300800 */
[----:B------:R-:W-:Y:S01]  /*6b9b0*/  STL [R1+0x330c], R10 ;  /* 0x00330c0a01007387 */ /* 0x000fe20000100800 */
[----:B--2---:R-:W-:-:S02]  /*6b9c0*/  F2FP.F16.F32.PACK_AB R5, R15, R5 ;  /* 0x000000050f05723e */ /* 0x004fc400000000ff */
[----:B---3--:R-:W-:Y:S02]  /*6b9d0*/  F2FP.F16.F32.PACK_AB R6, R14, R6 ;  /* 0x000000060e06723e */ /* 0x008fe400000000ff */
[----:B----4-:R-:W-:Y:S02]  /*6b9e0*/  F2FP.F16.F32.PACK_AB R7, R13, R7 ;  /* 0x000000070d07723e */ /* 0x010fe400000000ff */
[----:B------:R-:W-:Y:S02]  /*6b9f0*/  F2FP.F16.F32.PACK_AB R8, R12, R8 ;  /* 0x000000080c08723e */ /* 0x000fe400000000ff */
[----:B------:R-:W-:Y:S02]  /*6ba00*/  F2FP.F16.F32.PACK_AB R9, R11, R9 ;  /* 0x000000090b09723e */ /* 0x000fe400000000ff */
[----:B------:R-:W-:-:S03]  /*6ba10*/  F2FP.F16.F32.PACK_AB R4, R16, R4 ;  /* 0x000000041004723e */ /* 0x000fc600000000ff */
[----:B------:R-:W-:Y:S04]  /*6ba20*/  STL [R1+0x3310], R9 ;  /* 0x0033100901007387 */ /* 0x000fe80000100800 */
[----:B------:R-:W-:Y:S04]  /*6ba30*/  STL [R1+0x3314], R8 ;  /* 0x0033140801007387 */ /* 0x000fe80000100800 */
[----:B------:R-:W-:Y:S04]  /*6ba40*/  STL [R1+0x3318], R7 ;  /* 0x0033180701007387 */ /* 0x000fe80000100800 */
[----:B------:R0:W-:Y:S04]  /*6ba50*/  STL [R1+0x331c], R6 ;  /* 0x00331c0601007387 */ /* 0x0001e80000100800 */
[----:B------:R1:W-:Y:S04]  /*6ba60*/  STL [R1+0x3320], R5 ;  /* 0x0033200501007387 */ /* 0x0003e80000100800 */
[----:B------:R2:W-:Y:S01]  /*6ba70*/  STL [R1+0x3324], R4 ;  /* 0x0033240401007387 */ /* 0x0005e20000100800 */
[----:B0-----:R-:W-:-:S02]  /*6ba80*/  F2FP.F16.F32.PACK_AB R6, R19, R20 ;  /* 0x000000141306723e */ /* 0x001fc400000000ff */
[----:B-1----:R-:W-:Y:S02]  /*6ba90*/  F2FP.F16.F32.PACK_AB R5, R17, R18 ;  /* 0x000000121105723e */ /* 0x002fe400000000ff */
[----:B--2---:R-:W-:-:S03]  /*6baa0*/  F2FP.F16.F32.PACK_AB R4, R21, R22 ;  /* 0x000000161504723e */ /* 0x004fc600000000ff */
[----:B------:R0:W-:Y:S04]  /*6bab0*/  STL [R1+0xc], R5 ;  /* 0x00000c0501007387 */ /* 0x0001e80000100800 */
[----:B------:R1:W-:Y:S04]  /*6bac0*/  STL [R1+0x8], R6 ;  /* 0x0000080601007387 */ /* 0x0003e80000100800 */
[----:B------:R2:W-:Y:S01]  /*6bad0*/  STL [R1+0x4], R4 ;  /* 0x0000040401007387 */ /* 0x0005e20000100800 */
[----:B0-----:R-:W-:Y:S02]  /*6bae0*/  F2FP.F16.F32.PACK_AB R5, R23, R24 ;  /* 0x000000181705723e */ /* 0x001fe400000000ff */
[----:B-1----:R-:W-:-:S03]  /*6baf0*/  F2FP.F16.F32.PACK_AB R6, R25, R26 ;  /* 0x0000001a1906723e */ /* 0x002fc600000000ff */
[----:B------:R0:W-:Y:S01]  /*6bb00*/  STL [R1], R5 ;  /* 0x0000000501007387 */ /* 0x0001e20000100800 */
[----:B--2---:R-:W-:-:S03]  /*6bb10*/  F2FP.F16.F32.PACK_AB R4, R27, R29 ;  /* 0x0000001d1b04723e */ /* 0x004fc600000000ff */
[----:B------:R-:W-:Y:S04]  /*6bb20*/  STL [R1+0x1c], R6 ;  /* 0x00001c0601007387 */ /* 0x000fe80000100800 */
[----:B------:R1:W-:Y:S01]  /*6bb30*/  STL [R1+0x18], R4 ;  /* 0x0000180401007387 */ /* 0x0003e20000100800 */
[----:B0-----:R-:W-:Y:S02]  /*6bb40*/  F2FP.F16.F32.PACK_AB R5, R28, R0 ;  /* 0x000000001c05723e */ /* 0x001fe400000000ff */
[----:B------:R-:W-:Y:S01]  /*6bb50*/  F2FP.F16.F32.PACK_AB R0, R3, R2 ;  /* 0x000000020300723e */ /* 0x000fe200000000ff */
[----:B-1----:R-:W2:Y:S04]  /*6bb60*/  LDL.LU R4, [R1+0x638] ;  /* 0x0006380001047983 */ /* 0x002ea80000300800 */
[----:B------:R-:W-:Y:S04]  /*6bb70*/  STL [R1+0x14], R5 ;  /* 0x0000140501007387 */ /* 0x000fe80000100800 */
[----:B--2---:R0:W-:Y:S04]  /*6bb80*/  STL [R1+0x332c], R4 ;  /* 0x00332c0401007387 */ /* 0x0041e80000100800 */
[----:B------:R-:W-:Y:S04]  /*6bb90*/  STL [R1+0x10], R0 ;  /* 0x0000100001007387 */ /* 0x000fe80000100800 */
[----:B0-----:R-:W2:Y:S04]  /*6bba0*/  LDL.LU R4, [R1+0x6b4] ;  /* 0x0006b40001047983 */ /* 0x001ea80000300800 */
[----:B--2---:R0:W-:Y:S04]  /*6bbb0*/  STL [R1+0x3334], R4 ;  /* 0x0033340401007387 */ /* 0x0041e80000100800 */
        /* <DEDUP_REMOVED lines=29> */
[----:B------:R-:W3:Y:S04]  /*6bd90*/  LDL.LU R5, [R1+0x5e0] ;  /* 0x0005e00001057983 */ /* 0x000ee80000300800 */
[----:B---3--:R0:W-:Y:S04]  /*6bda0*/  STL [R1+0x3328], R5 ;  /* 0x0033280501007387 */ /* 0x0081e80000100800 */
[----:B0-----:R-:W3:Y:S04]  /*6bdb0*/  LDL.LU R5, [R1+0x5e8] ;  /* 0x0005e80001057983 */ /* 0x001ee80000300800 */
        /* <DEDUP_REMOVED lines=31> */
[----:B0-----:R-:W2:Y:S04]  /*6bfb0*/  LDL.LU R5, [R1+0x5ec] ;  /* 0x0005ec0001057983 */ /* 0x001ea80000300800 */
[----:B------:R-:W3:Y:S04]  /*6bfc0*/  LDL.LU R6, [R1+0x630] ;  /* 0x0006300001067983 */ /* 0x000ee80000300800 */
        /* <DEDUP_REMOVED lines=26> */
[----:B--2---:R-:W-:-:S03]  /*6c170*/  F2FP.F16.F32.PACK_AB R4, R5, R4 ;  /* 0x000000040504723e */ /* 0x004fc600000000ff */
[----:B------:R-:W2:Y:S04]  /*6c180*/  LDL.LU R5, [R1+0x33a8] ;  /* 0x0033a80001057983 */ /* 0x000ea80000300800 */
[----:B------:R0:W-:Y:S04]  /*6c190*/  STL [R1+0x2c], R4 ;  /* 0x00002c0401007387 */ /* 0x0001e80000100800 */
[----:B0-----:R-:W2:Y:S02]  /*6c1a0*/  LDL.LU R4, [R1+0x33a4] ;  /* 0x0033a40001047983 */ /* 0x001ea40000300800 */
[----:B--2---:R-:W-:-:S02]  /*6c1b0*/  F2FP.F16.F32.PACK_AB R4, R5, R4 ;  /* 0x000000040504723e */ /* 0x004fc400000000ff */
        /* <DEDUP_REMOVED lines=60> */
[----:B------:R-:W2:Y:S01]  /*6c580*/  LDL.LU R5, [R1+0x3328] ;  /* 0x0033280001057983 */ /* 0x000ea20000300800 */
[----:B----4-:R-:W-:-:S03]  /*6c590*/  F2FP.F16.F32.PACK_AB R8, R7, R8 ;  /* 0x000000080708723e */ /* 0x010fc600000000ff */
[----:B------:R0:W-:Y:S01]  /*6c5a0*/  STL [R1+0x6c], R4 ;  /* 0x00006c0401007387 */ /* 0x0001e20000100800 */
[----:B---3--:R-:W-:Y:S02]  /*6c5b0*/  F2FP.F16.F32.PACK_AB R10, R9, R10 ;  /* 0x0000000a090a723e */ /* 0x008fe400000000ff */
[----:B------:R-:W-:Y:S01]  /*6c5c0*/  F2FP.F16.F32.PACK_AB R12, R11, R12 ;  /* 0x0000000c0b0c723e */ /* 0x000fe200000000ff */
[----:B0-----:R0:W5:Y:S01]  /*6c5d0*/  LDL.LU R4, [R1+0x3324] ;  /* 0x0033240001047983 */ /* 0x0011620000300800 */
[----:B------:R-:W-:Y:S02]  /*6c5e0*/  F2FP.F16.F32.PACK_AB R14, R13, R14 ;  /* 0x0000000e0d0e723e */ /* 0x000fe400000000ff */
[----:B------:R-:W-:Y:S02]  /*6c5f0*/  F2FP.F16.F32.PACK_AB R16, R15, R16 ;  /* 0x000000100f10723e */ /* 0x000fe400000000ff */
[----:B------:R-:W-:Y:S02]  /*6c600*/  F2FP.F16.F32.PACK_AB R18, R17, R18 ;  /* 0x000000121112723e */ /* 0x000fe400000000ff */
[----:B------:R-:W-:-:S02]  /*6c610*/  F2FP.F16.F32.PACK_AB R20, R19, R20 ;  /* 0x000000141314723e */ /* 0x000fc400000000ff */
[----:B------:R-:W-:Y:S02]  /*6c620*/  F2FP.F16.F32.PACK_AB R22, R21, R22 ;  /* 0x000000161516723e */ /* 0x000fe400000000ff */
[----:B------:R-:W-:Y:S02]  /*6c630*/  F2FP.F16.F32.PACK_AB R24, R23, R24 ;  /* 0x000000181718723e */ /* 0x000fe400000000ff */
[----:B------:R-:W-:Y:S02]  /*6c640*/  F2FP.F16.F32.PACK_AB R26, R25, R26 ;  /* 0x0000001a191a723e */ /* 0x000fe400000000ff */
[----:B------:R-:W-:Y:S02]  /*6c650*/  F2FP.F16.F32.PACK_AB R28, R27, R28 ;  /* 0x0000001c1b1c723e */ /* 0x000fe400000000ff */
[----:B------:R-:W-:Y:S02]  /*6c660*/  F2FP.F16.F32.PACK_AB R0, R29, R0 ;  /* 0x000000001d00723e */ /* 0x000fe400000000ff */
[----:B--2---:R-:W-:-:S02]  /*6c670*/  F2FP.F16.F32.PACK_AB R6, R5, R6 ;  /* 0x000000060506723e */ /* 0x004fc400000000ff */
[----:B------:R0:W5:Y:S04]  /*6c680*/  LDL.LU R5, [R1+0x3320] ;  /* 0x0033200001057983 */ /* 0x0001680000300800 */
[----:B------:R1:W-:Y:S04]  /*6c690*/  STL [R1+0x68], R6 ;  /* 0x0000680601007387 */ /* 0x0003e80000100800 */
[----:B-1----:R0:W5:Y:S04]  /*6c6a0*/  LDL.LU R6, [R1+0x331c] ;  /* 0x00331c0001067983 */ /* 0x0021680000300800 */
        /* <DEDUP_REMOVED lines=32> */
[----:B-1----:R-:W2:Y:S04]  /*6c8b0*/  LDL.LU R28, [R1+0x32c4] ;  /* 0x0032c400011c7983 */ /* 0x002ea80000300800 */
[----:B------:R-:W2:Y:S01]  /*6c8c0*/  LDL.LU R29, [R1+0x32c0] ;  /* 0x0032c000011d7983 */ /* 0x000ea20000300800 */
[----:B------:R-:W-:-:S03]  /*6c8d0*/  F2FP.F16.F32.PACK_AB R2, R3, R2 ;  /* 0x000000020302723e */ /* 0x000fc600000000ff */
[----:B------:R2:W-:Y:S02]  /*6c8e0*/  STL [R1+0x98], R0 ;  /* 0x0000980001007387 */ /* 0x0005e40000100800 */
[----:B--2---:R-:W-:-:S05]  /*6c8f0*/  F2FP.F16.F32.PACK_AB R0, R29, R28 ;  /* 0x0000001c1d00723e */ /* 0x004fca00000000ff */
[----:B------:R0:W-:Y:S04]  /*6c900*/  STL [R1+0x90], R0 ;  /* 0x0000900001007387 */ /* 0x0001e80000100800 */
[----:B------:R0:W-:Y:S02]  /*6c910*/  STL [R1+0x94], R2 ;  /* 0x0000940201007387 */ /* 0x0001e40000100800 */
.L_x_0:
[----:B-----5:R-:W-:Y:S01]  /*6c920*/  STL.64 [R1+0x33d0], R6 ;  /* 0x0033d00601007387 */ /* 0x020fe20000100a00 */
[----:B------:R-:W1:Y:S01]  /*6c930*/  S2R R3, SR_TID.X ;  /* 0x0000000000037919 */ /* 0x000e620000002100 */
[----:B------:R-:W2:Y:S01]  /*6c940*/  S2UR UR5, SR_CgaCtaId ;  /* 0x00000000000579c3 */ /* 0x000ea20000008800 */
[----:B------:R-:W-:Y:S01]  /*6c950*/  UMOV UR4, 0x400 ;  /* 0x0000040000047882 */ /* 0x000fe20000000000 */
[----:B------:R-:W4:Y:S01]  /*6c960*/  LDCU.128 UR12, c[0x0][0x390] ;  /* 0x00007200ff0c77ac */ /* 0x000f220008000c00 */
[----:B------:R0:W-:Y:S01]  /*6c970*/  STL.64 [R1+0x33c8], R4 ;  /* 0x0033c80401007387 */ /* 0x0001e20000100a00 */
[----:B------:R-:W3:Y:S01]  /*6c980*/  LDCU UR6, c[0x0][0x398] ;  /* 0x00007300ff0677ac */ /* 0x000ee20008000800 */
[----:B------:R-:W1:Y:S01]  /*6c990*/  LDCU UR7, c[0x0][0x398] ;  /* 0x00007300ff0777ac */ /* 0x000e620008000800 */
[----:B------:R-:W1:Y:S01]  /*6c9a0*/  LDCU UR8, c[0x0][0x398] ;  /* 0x00007300ff0877ac */ /* 0x000e620008000800 */
[----:B0-----:R-:W3:Y:S01]  /*6c9b0*/  LDL.LU R4, [R1+0x80] ;  /* 0x0000800001047983 */ /* 0x001ee20000300800 */
[----:B------:R-:W0:Y:S03]  /*6c9c0*/  LDCU UR9, c[0x0][0x398] ;  /* 0x00007300ff0977ac */ /* 0x000e260008000800 */
[----:B------:R-:W3:Y:S01]  /*6c9d0*/  LDL.LU R5, [R1+0x84] ;  /* 0x0000840001057983 */ /* 0x000ee20000300800 */
[----:B------:R-:W0:Y:S03]  /*6c9e0*/  LDCU UR16, c[0x0][0x398] ;  /* 0x00007300ff1077ac */ /* 0x000e260008000800 */
[----:B------:R-:W3:Y:S01]  /*6c9f0*/  LDL.LU R6, [R1+0x88] ;  /* 0x0000880001067983 */ /* 0x000ee20000300800 */
[----:B------:R-:W0:Y:S03]  /*6ca00*/  LDCU UR17, c[0x0][0x398] ;  /* 0x00007300ff1177ac */ /* 0x000e260008000800 */
[----:B------:R-:W3:Y:S01]  /*6ca10*/  LDL.LU R7, [R1+0x8c] ;  /* 0x00008c0001077983 */ /* 0x000ee20000300800 */
[----:B------:R-:W0:Y:S03]  /*6ca20*/  LDCU UR18, c[0x0][0x398] ;  /* 0x00007300ff1277ac */ /* 0x000e260008000800 */
[----:B------:R-:W-:Y:S01]  /*6ca30*/  STL.64 [R1+0x33c0], R10 ;  /* 0x0033c00a01007387 */ /* 0x000fe20000100a00 */
[----:B------:R-:W0:Y:S03]  /*6ca40*/  LDCU UR19, c[0x0][0x398] ;  /* 0x00007300ff1377ac */ /* 0x000e260008000800 */
[----:B------:R1:W-:Y:S01]  /*6ca50*/  STL.64 [R1+0x33b8], R8 ;  /* 0x0033b80801007387 */ /* 0x0003e20000100a00 */
[----:B------:R-:W0:Y:S01]  /*6ca60*/  LDCU UR20, c[0x0][0x398] ;  /* 0x00007300ff1477ac */ /* 0x000e220008000800 */
[----:B------:R-:W0:Y:S01]  /*6ca70*/  LDCU UR21, c[0x0][0x398] ;  /* 0x00007300ff1577ac */ /* 0x000e220008000800 */
[----:B------:R-:W0:Y:S01]  /*6ca80*/  LDCU UR22, c[0x0][0x398] ;  /* 0x00007300ff1677ac */ /* 0x000e220008000800 */
[----:B-1----:R-:W3:Y:S01]  /*6ca90*/  LDL.LU R8, [R1+0x90] ;  /* 0x0000900001087983 */ /* 0x002ee20000300800 */
[----:B------:R-:W1:Y:S03]  /*6caa0*/  LDCU UR23, c[0x0][0x398] ;  /* 0x00007300ff1777ac */ /* 0x000e660008000800 */
[----:B------:R-:W3:Y:S01]  /*6cab0*/  LDL.LU R9, [R1+0x94] ;  /* 0x0000940001097983 */ /* 0x000ee20000300800 */
[----:B------:R-:W0:Y:S03]  /*6cac0*/  LDCU UR24, c[0x0][0x398] ;  /* 0x00007300ff1877ac */ /* 0x000e260008000800 */
[----:B------:R-:W3:Y:S01]  /*6cad0*/  LDL.LU R10, [R1+0x98] ;  /* 0x00009800010a7983 */ /* 0x000ee20000300800 */
[----:B------:R-:W0:Y:S03]  /*6cae0*/  LDCU UR25, c[0x0][0x398] ;  /* 0x00007300ff1977ac */ /* 0x000e260008000800 */
[----:B------:R-:W3:Y:S01]  /*6caf0*/  LDL.LU R11, [R1+0x9c] ;  /* 0x00009c00010b7983 */ /* 0x000ee20000300800 */
[----:B------:R-:W0:Y:S03]  /*6cb00*/  LDCU UR26, c[0x0][0x398] ;  /* 0x00007300ff1a77ac */ /* 0x000e260008000800 */
[----:B------:R1:W-:Y:S01]  /*6cb10*/  STL.64 [R1+0x33b0], R14 ;  /* 0x0033b00e01007387 */ /* 0x0003e20000100a00 */
[----:B------:R-:W0:Y:S01]  /*6cb20*/  LDCU UR27, c[0x0][0x398] ;  /* 0x00007300ff1b77ac */ /* 0x000e220008000800 */
[----:B------:R-:W0:Y:S01]  /*6cb30*/  LDCU UR28, c[0x0][0x398] ;  /* 0x00007300ff1c77ac */ /* 0x000e220008000800 */
[----:B------:R-:W0:Y:S01]  /*6cb40*/  LDCU UR29, c[0x0][0x398] ;  /* 0x00007300ff1d77ac */ /* 0x000e220008000800 */
[----:B-1----:R-:W4:Y:S01]  /*6cb50*/  LDL R15, [R1+0x329c] ;  /* 0x00329c00010f7983 */ /* 0x002f220000100800 */
[C---:B------:R-:W-:Y:S01]  /*6cb60*/  IMAD.SHL.U32 R0, R3.reuse, 0x10, RZ ;  /* 0x0000001003007824 */ /* 0x040fe200078e00ff */
[C---:B------:R-:W-:Y:S01]  /*6cb70*/  LOP3.LUT R29, R3.reuse, 0x3f, RZ, 0xc0, !PT ;  /* 0x0000003f031d7812 */ /* 0x040fe200078ec0ff */
[C---:B------:R-:W-:Y:S01]  /*6cb80*/  IMAD.SHL.U32 R2, R3.reuse, 0x20, RZ ;  /* 0x0000002003027824 */ /* 0x040fe200078e00ff */
[----:B--2---:R-:W-:Y:S01]  /*6cb90*/  ULEA UR4, UR5, UR4, 0x18 ;  /* 0x0000000405047291 */ /* 0x004fe2000f8ec0ff */
[----:B------:R-:W-:Y:S01]  /*6cba0*/  IMAD.SHL.U32 R28, R3, 0x8, RZ ;  /* 0x00000008031c7824 */ /* 0x000fe200078e00ff */
[----:B------:R-:W-:Y:S01]  /*6cbb0*/  LOP3.LUT R0, R0, 0xf0, RZ, 0xc0, !PT ;  /* 0x000000f000007812 */ /* 0x000fe200078ec0ff */
[----:B------:R-:W-:Y:S01]  /*6cbc0*/  STL.64 [R1+0x33a8], R12 ;  /* 0x0033a80c01007387 */ /* 0x000fe20000100a00 */
[----:B------:R-:W-:Y:S01]  /*6cbd0*/  LOP3.LUT R2, R2, 0x200, RZ, 0xc0, !PT ;  /* 0x0000020002027812 */ /* 0x000fe200078ec0ff */
[----:B------:R-:W1:Y:S01]  /*6cbe0*/  LDCU UR5, c[0x0][0x398] ;  /* 0x00007300ff0577ac */ /* 0x000e620008000800 */
[----:B------:R-:W-:Y:S01]  /*6cbf0*/  LOP3.LUT R28, R28, 0x100, RZ, 0xc0, !PT ;  /* 0x000001001c1c7812 */ /* 0x000fe200078ec0ff */
[----:B------:R-:W-:Y:S01]  /*6cc00*/  STL.64 [R1+0x33a0], R18 ;  /* 0x0033a01201007387 */ /* 0x000fe20000100a00 */
[----:B------:R-:W-:-:S03]  /*6cc10*/  IADD3 R2, PT, PT, R2, UR4, R0 ;  /* 0x0000000402027c10 */ /* 0x000fc6000fffe000 */
[----:B------:R-:W-:Y:S02]  /*6cc20*/  STL.64 [R1+0x3398], R16 ;  /* 0x0033981001007387 */ /* 0x000fe40000100a00 */
[----:B------:R-:W-:Y:S01]  /*6cc30*/  IMAD.IADD R2, R28, 0x1, R2 ;  /* 0x000000011c027824 */ /* 0x000fe200078e0202 */
[----:B------:R-:W-:Y:S06]  /*6cc40*/  BAR.SYNC.DEFER_BLOCKING 0x0 ;  /* 0x0000000000007b1d */ /* 0x000fec0000010000 */
[----:B------:R-:W-:Y:S04]  /*6cc50*/  STL.64 [R1+0x3390], R22 ;  /* 0x0033901601007387 */ /* 0x000fe80000100a00 */
[----:B------:R-:W-:Y:S04]  /*6cc60*/  STL.64 [R1+0x3388], R20 ;  /* 0x0033881401007387 */ /* 0x000fe80000100a00 */
[----:B------:R-:W-:Y:S04]  /*6cc70*/  STL.64 [R1+0x3380], R26 ;  /* 0x0033801a01007387 */ /* 0x000fe80000100a00 */
[----:B------:R-:W-:Y:S04]  /*6cc80*/  STL.64 [R1+0x3378], R24 ;  /* 0x0033781801007387 */ /* 0x000fe80000100a00 */
[----:B---3--:R-:W-:Y:S01]  /*6cc90*/  STSM.16.M88.4 [R2], R8 ;  /* 0x0000000802007844 */ /* 0x008fe20000000200 */
[----:B----4-:R-:W-:-:S02]  /*6cca0*/  VIADD R0, R15, 0x1 ;  /* 0x000000010f007836 */ /* 0x010fc40000000000 */
[----:B------:R-:W-:Y:S01]  /*6ccb0*/  VIADD R3, R15, 0x2 ;  /* 0x000000020f037836 */ /* 0x000fe20000000000 */
[----:B------:R-:W-:Y:S02]  /*6ccc0*/  BAR.SYNC.DEFER_BLOCKING 0x0 ;  /* 0x0000000000007b1d */ /* 0x000fe40000010000 */
[----:B------:R-:W-:Y:S02]  /*6ccd0*/  ISETP.GE.AND P4, PT, R0, UR15, PT ;  /* 0x0000000f00007c0c */ /* 0x000fe4000bf86270 */
[----:B------:R-:W-:Y:S02]  /*6cce0*/  LEA R0, R29, UR4, 0x4 ;  /* 0x000000041d007c11 */ /* 0x000fe4000f8e20ff */
[----:B------:R-:W-:Y:S02]  /*6ccf0*/  ISETP.GE.AND P2, PT, R3, UR15, PT ;  /* 0x0000000f03007c0c */ /* 0x000fe4000bf46270 */
[----:B------:R-:W2:Y:S01]  /*6cd00*/  LDC R29, c[0x0][0x3b4] ;  /* 0x0000ed00ff1d7b82 */ /* 0x000ea20000000800 */
[----:B------:R-:W3:Y:S01]  /*6cd10*/  LDCU UR4, c[0x0][0x3b8] ;  /* 0x00007700ff0477ac */ /* 0x000ee20008000800 */
[----:B------:R-:W4:Y:S06]  /*6cd20*/  LDS.128 R8, [R0] ;  /* 0x0000000000087984 */ /* 0x000f2c0000000c00 */
[----:B------:R-:W-:Y:S06]  /*6cd30*/  BAR.SYNC.DEFER_BLOCKING 0x0 ;  /* 0x0000000000007b1d */ /* 0x000fec0000010000 */
[----:B------:R0:W-:Y:S02]  /*6cd40*/  STSM.16.M88.4 [R2], R4 ;  /* 0x0000000402007844 */ /* 0x0001e40000000200 */
[----:B------:R-:W-:Y:S06]  /*6cd50*/  BAR.SYNC.DEFER_BLOCKING 0x0 ;  /* 0x0000000000007b1d */ /* 0x000fec0000010000 */
[----:B----4-:R-:W-:Y:S04]  /*6cd60*/  STL.64 [R1+0x90], R8 ;  /* 0x0000900801007387 */ /* 0x010fe80000100a00 */
[----:B------:R-:W-:Y:S04]  /*6cd70*/  STL.64 [R1+0x98], R10 ;  /* 0x0000980a01007387 */ /* 0x000fe80000100a00 */
[----:B0-----:R-:W4:Y:S04]  /*6cd80*/  LDL.LU R4, [R1+0x50] ;  /* 0x0000500001047983 */ /* 0x001f280000300800 */
[----:B------:R-:W4:Y:S04]  /*6cd90*/  LDL.LU R5, [R1+0x54] ;  /* 0x0000540001057983 */ /* 0x000f280000300800 */
[----:B------:R-:W2:Y:S04]  /*6cda0*/  LDL.LU R6, [R1+0x58] ;  /* 0x0000580001067983 */ /* 0x000ea80000300800 */
[----:B------:R-:W2:Y:S04]  /*6cdb0*/  LDL.LU R7, [R1+0x5c] ;  /* 0x00005c0001077983 */ /* 0x000ea80000300800 */
[----:B------:R-:W0:Y:S01]  /*6cdc0*/  LDS.128 R16, [R0] ;  /* 0x0000000000107984 */ /* 0x000e220000000c00 */
[----:B------:R-:W-:Y:S06]  /*6cdd0*/  BAR.SYNC.DEFER_BLOCKING 0x0 ;  /* 0x0000000000007b1d */ /* 0x000fec0000010000 */
[----:B--2---:R-:W-:Y:S04]  /*6cde0*/  STL.64 [R1+0x33e0], R6 ;  /* 0x0033e00601007387 */ /* 0x004fe80000100a00 */
[----:B----4-:R2:W-:Y:S04]  /*6cdf0*/  STL.64 [R1+0x33d8], R4 ;  /* 0x0033d80401007387 */ /* 0x0105e80000100a00 */
[----:B--2---:R-:W2:Y:S04]  /*6ce00*/  LDL.LU R4, [R1+0x60] ;  /* 0x0000600001047983 */ /* 0x004ea80000300800 */
[----:B------:R-:W2:Y:S04]  /*6ce10*/  LDL.LU R5, [R1+0x64] ;  /* 0x0000640001057983 */ /* 0x000ea80000300800 */
[----:B------:R-:W4:Y:S04]  /*6ce20*/  LDL.LU R6, [R1+0x68] ;  /* 0x0000680001067983 */ /* 0x000f280000300800 */
[----:B------:R-:W4:Y:S04]  /*6ce30*/  LDL.LU R7, [R1+0x6c] ;  /* 0x00006c0001077983 */ /* 0x000f280000300800 */
[----:B----4-:R-:W-:Y:S04]  /*6ce40*/  STL.64 [R1+0x33f0], R6 ;  /* 0x0033f00601007387 */ /* 0x010fe80000100a00 */
[----:B--2---:R2:W-:Y:S04]  /*6ce50*/  STL.64 [R1+0x33e8], R4 ;  /* 0x0033e80401007387 */ /* 0x0045e80000100a00 */
[----:B--2---:R-:W2:Y:S04]  /*6ce60*/  LDL.LU R4, [R1+0x70] ;  /* 0x0000700001047983 */ /* 0x004ea80000300800 */
[----:B------:R-:W2:Y:S04]  /*6ce70*/  LDL.LU R5, [R1+0x74] ;  /* 0x0000740001057983 */ /* 0x000ea80000300800 */
[----:B------:R-:W2:Y:S04]  /*6ce80*/  LDL.LU R6, [R1+0x78] ;  /* 0x0000780001067983 */ /* 0x000ea80000300800 */
[----:B------:R-:W2:Y:S04]  /*6ce90*/  LDL.LU R7, [R1+0x7c] ;  /* 0x00007c0001077983 */ /* 0x000ea80000300800 */
[----:B------:R-:W4:Y:S04]  /*6cea0*/  LDL.LU R8, [R1+0x40] ;  /* 0x0000400001087983 */ /* 0x000f280000300800 */
[----:B------:R-:W4:Y:S04]  /*6ceb0*/  LDL.LU R9, [R1+0x44] ;  /* 0x0000440001097983 */ /* 0x000f280000300800 */
[----:B------:R-:W4:Y:S04]  /*6cec0*/  LDL.LU R10, [R1+0x48] ;  /* 0x00004800010a7983 */ /* 0x000f280000300800 */
[----:B------:R-:W4:Y:S04]  /*6ced0*/  LDL.LU R11, [R1+0x4c] ;  /* 0x00004c00010b7983 */ /* 0x000f280000300800 */
[----:B------:R-:W3:Y:S04]  /*6cee0*/  LDL.LU R12, [R1+0x30] ;  /* 0x00003000010c7983 */ /* 0x000ee80000300800 */
[----:B0-----:R0:W-:Y:S04]  /*6cef0*/  STL.64 [R1+0x80], R16 ;  /* 0x0000801001007387 */ /* 0x0011e80000100a00 */
[----:B------:R0:W-:Y:S04]  /*6cf00*/  STL.64 [R1+0x88], R18 ;  /* 0x0000881201007387 */ /* 0x0001e80000100a00 */
[----:B------:R-:W3:Y:S04]  /*6cf10*/  LDL.LU R13, [R1+0x34] ;  /* 0x00003400010d7983 */ /* 0x000ee80000300800 */
[----:B------:R-:W3:Y:S04]  /*6cf20*/  LDL.LU R14, [R1+0x38] ;  /* 0x00003800010e7983 */ /* 0x000ee80000300800 */
[----:B------:R-:W3:Y:S04]  /*6cf30*/  LDL.LU R15, [R1+0x3c] ;  /* 0x00003c00010f7983 */ /* 0x000ee80000300800 */
        /* <DEDUP_REMOVED lines=8> */
[----:B------:R-:W3:Y:S04]  /*6cfc0*/  LDL.LU R24, [R1] ;  /* 0x0000000001187983 */ /* 0x000ee80000300800 */
[----:B------:R-:W3:Y:S04]  /*6cfd0*/  LDL.LU R25, [R1+0x4] ;  /* 0x0000040001197983 */ /* 0x000ee80000300800 */
[----:B------:R-:W3:Y:S04]  /*6cfe0*/  LDL.LU R26, [R1+0x8] ;  /* 0x00000800011a7983 */ /* 0x000ee80000300800 */
[----:B------:R-:W3:Y:S04]  /*6cff0*/  LDL.LU R27, [R1+0xc] ;  /* 0x00000c00011b7983 */ /* 0x000ee80000300800 */
[----:B--2---:R-:W-:Y:S01]  /*6d000*/  STSM.16.M88.4 [R2], R4 ;  /* 0x0000000402007844 */ /* 0x004fe20000000200 */
[----:B------:R-:W-:Y:S06]  /*6d010*/  BAR.SYNC.DEFER_BLOCKING 0x0 ;  /* 0x0000000000007b1d */ /* 0x000fec0000010000 */
[----:B------:R-:W0:Y:S04]  /*6d020*/  LDS.128 R4, [R0] ;  /* 0x0000000000047984 */ /* 0x000e280000000c00 */
[----:B0-----:R-:W-:Y:S04]  /*6d030*/  STL.64 [R1+0x70], R4 ;  /* 0x0000700401007387 */ /* 0x001fe80000100a00 */
[----:B------:R0:W-:Y:S04]  /*6d040*/  STL.64 [R1+0x78], R6 ;  /* 0x0000780601007387 */ /* 0x0001e80000100a00 */
[----:B0-----:R-:W2:Y:S04]  /*6d050*/  LDL.LU.64 R6, [R1+0x33f0] ;  /* 0x0033f00001067983 */ /* 0x001ea80000300a00 */
[----:B------:R-:W2:Y:S01]  /*6d060*/  LDL.LU.64 R4, [R1+0x33e8] ;  /* 0x0033e80001047983 */ /* 0x000ea20000300a00 */
[----:B------:R-:W-:Y:S06]  /*6d070*/  BAR.SYNC.DEFER_BLOCKING 0x0 ;  /* 0x0000000000007b1d */ /* 0x000fec0000010000 */
[----:B--2---:R-:W-:Y:S02]  /*6d080*/  STSM.16.M88.4 [R2], R4 ;  /* 0x0000000402007844 */ /* 0x004fe40000000200 */
        /* <DEDUP_REMOVED lines=9> */
[----:B------:R-:W0:Y:S02]  /*6d120*/  LDS.128 R4, [R0] ;  /* 0x0000000000047984 */ /* 0x000e240000000c00 */
[----:B------:R-:W-:Y:S06]  /*6d130*/  BAR.SYNC.DEFER_BLOCKING 0x0 ;  /* 0x0000000000007b1d */ /* 0x000fec0000010000 */
[----:B----4-:R-:W-:Y:S02]  /*6d140*/  STSM.16.M88.4 [R2], R8 ;  /* 0x0000000802007844 */ /* 0x010fe40000000200 */
[----:B------:R-:W-:Y:S06]  /*6d150*/  BAR.SYNC.DEFER_BLOCKING 0x0 ;  /* 0x0000000000007b1d */ /* 0x000fec0000010000 */
[----:B0-----:R-:W-:Y:S04]  /*6d160*/  STL.64 [R1+0x50], R4 ;  /* 0x0000500401007387 */ /* 0x001fe80000100a00 */
[----:B------:R0:W-:Y:S04]  /*6d170*/  STL.64 [R1+0x58], R6 ;  /* 0x0000580601007387 */ /* 0x0001e80000100a00 */
[----:B0-----:R-:W2:Y:S04]  /*6d180*/  LDL.LU.64 R6, [R1+0x33d0] ;  /* 0x0033d00001067983 */ /* 0x001ea80000300a00 */
[----:B------:R-:W2:Y:S04]  /*6d190*/  LDL.LU.64 R4, [R1+0x33c8] ;  /* 0x0033c80001047983 */ /* 0x000ea80000300a00 */
[----:B------:R-:W0:Y:S01]  /*6d1a0*/  LDS.128 R8, [R0] ;  /* 0x0000000000087984 */ /* 0x000e220000000c00 */
[----:B------:R-:W-:Y:S06]  /*6d1b0*/  BAR.SYNC.DEFER_BLOCKING 0x0 ;  /* 0x0000000000007b1d */ /* 0x000fec0000010000 */
[----:B---3--:R-:W-:Y:S02]  /*6d1c0*/  STSM.16.M88.4 [R2], R12 ;  /* 0x0000000c02007844 */ /* 0x008fe40000000200 */
[----:B------:R-:W-:Y:S06]  /*6d1d0*/  BAR.SYNC.DEFER_BLOCKING 0x0 ;  /* 0x0000000000007b1d */ /* 0x000fec0000010000 */
[----:B0-----:R-:W-:Y:S04]  /*6d1e0*/  STL.64 [R1+0x40], R8 ;  /* 0x0000400801007387 */ /* 0x001fe80000100a00 */
[----:B------:R0:W-:Y:S04]  /*6d1f0*/  STL.64 [R1+0x48], R10 ;  /* 0x0000480a01007387 */ /* 0x0001e80000100a00 */
[----:B0-----:R-:W3:Y:S04]  /*6d200*/  LDL.LU.64 R10, [R1+0x33c0] ;  /* 0x0033c000010a7983 */ /* 0x001ee80000300a00 */
[----:B------:R-:W3:Y:S04]  /*6d210*/  LDL.LU.64 R8, [R1+0x33b8] ;  /* 0x0033b80001087983 */ /* 0x000ee80000300a00 */
[----:B------:R-:W0:Y:S01]  /*6d220*/  LDS.128 R12, [R0] ;  /* 0x00000000000c7984 */ /* 0x000e220000000c00 */
[----:B------:R-:W-:Y:S06]  /*6d230*/  BAR.SYNC.DEFER_BLOCKING 0x0 ;  /* 0x0000000000007b1d */ /* 0x000fec0000010000 */
[----:B------:R-:W-:Y:S02]  /*6d240*/  STSM.16.M88.4 [R2], R16 ;  /* 0x0000001002007844 */ /* 0x000fe40000000200 */
[----:B------:R-:W-:Y:S06]  /*6d250*/  BAR.SYNC.DEFER_BLOCKING 0x0 ;  /* 0x0000000000007b1d */ /* 0x000fec0000010000 */
[----:B0-----:R-:W-:Y:S04]  /*6d260*/  STL.64 [R1+0x30], R12 ;  /* 0x0000300c01007387 */ /* 0x001fe80000100a00 */
[----:B------:R0:W-:Y:S04]  /*6d270*/  STL.64 [R1+0x38], R14 ;  /* 0x0000380e01007387 */ /* 0x0001e80000100a00 */
[----:B0-----:R-:W4:Y:S04]  /*6d280*/  LDL.LU.64 R14, [R1+0x33b0] ;  /* 0x0033b000010e7983 */ /* 0x001f280000300a00 */
[----:B------:R-:W4:Y:S04]  /*6d290*/  LDL.LU.64 R12, [R1+0x33a8] ;  /* 0x0033a800010c7983 */ /* 0x000f280000300a00 */
[----:B------:R-:W0:Y:S01]  /*6d2a0*/  LDS.128 R16, [R0] ;  /* 0x0000000000107984 */ /* 0x000e220000000c00 */
[----:B------:R-:W-:Y:S06]  /*6d2b0*/  BAR.SYNC.DEFER_BLOCKING 0x0 ;  /* 0x0000000000007b1d */ /* 0x000fec0000010000 */
[----:B0-----:R-:W-:Y:S04]  /*6d2c0*/  STL.64 [R1+0x20], R16 ;  /* 0x0000201001007387 */ /* 0x001fe80000100a00 */
[----:B------:R0:W-:Y:S04]  /*6d2d0*/  STL.64 [R1+0x28], R18 ;  /* 0x0000281201007387 */ /* 0x0001e80000100a00 */
[----:B0-----:R-:W4:Y:S04]  /*6d2e0*/  LDL.LU.64 R18, [R1+0x33a0] ;  /* 0x0033a00001127983 */ /* 0x001f280000300a00 */
[----:B------:R-:W4:Y:S04]  /*6d2f0*/  LDL.LU.64 R16, [R1+0x3398] ;  /* 0x0033980001107983 */ /* 0x000f280000300a00 */
[----:B------:R-:W-:Y:S01]  /*6d300*/  STSM.16.M88.4 [R2], R20 ;  /* 0x0000001402007844 */ /* 0x000fe20000000200 */
[----:B------:R-:W-:Y:S06]  /*6d310*/  BAR.SYNC.DEFER_BLOCKING 0x0 ;  /* 0x0000000000007b1d */ /* 0x000fec0000010000 */
[----:B------:R-:W4:Y:S04]  /*6d320*/  LDL R3, [R1+0x32a0] ;  /* 0x0032a00001037983 */ /* 0x000f280000100800 */
[----:B------:R-:W0:Y:S01]  /*6d330*/  LDS.128 R20, [R0] ;  /* 0x0000000000147984 */ /* 0x000e220000000c00 */
[----:B------:R-:W-:Y:S06]  /*6d340*/  BAR.SYNC.DEFER_BLOCKING 0x0 ;  /* 0x0000000000007b1d */ /* 0x000fec0000010000 */
[----:B------:R-:W-:Y:S02]  /*6d350*/  STSM.16.M88.4 [R2], R24 ;  /* 0x0000001802007844 */ /* 0x000fe40000000200 */
[----:B------:R-:W-:Y:S06]  /*6d360*/  BAR.SYNC.DEFER_BLOCKING 0x0 ;  /* 0x0000000000007b1d */ /* 0x000fec0000010000 */
[----:B0-----:R-:W-:Y:S04]  /*6d370*/  STL.64 [R1+0xc0], R20 ;  /* 0x0000c01401007387 */ /* 0x001fe80000100a00 */
[----:B------:R0:W-:Y:S04]  /*6d380*/  STL.64 [R1+0xc8], R22 ;  /* 0x0000c81601007387 */ /* 0x0001e80000100a00 */
[----:B------:R-:W1:Y:S01]  /*6d390*/  LDS.128 R24, [R0] ;  /* 0x0000000000187984 */ /* 0x000e620000000c00 */
[----:B------:R-:W-:Y:S06]  /*6d3a0*/  BAR.SYNC.DEFER_BLOCKING 0x0 ;  /* 0x0000000000007b1d */ /* 0x000fec0000010000 */
[----:B0-----:R-:W4:Y:S04]  /*6d3b0*/  LDL.LU.64 R22, [R1+0x3390] ;  /* 0x0033900001167983 */ /* 0x001f280000300a00 */
[----:B------:R-:W4:Y:S04]  /*6d3c0*/  LDL.LU.64 R20, [R1+0x3388] ;  /* 0x0033880001147983 */ /* 0x000f280000300a00 */
[----:B--2---:R-:W-:Y:S01]  /*6d3d0*/  STSM.16.M88.4 [R2], R4 ;  /* 0x0000000402007844 */ /* 0x004fe20000000200 */
[----:B------:R-:W-:Y:S06]  /*6d3e0*/  BAR.SYNC.DEFER_BLOCKING 0x0 ;  /* 0x0000000000007b1d */ /* 0x000fec0000010000 */
[----:B-1----:R-:W-:Y:S04]  /*6d3f0*/  STL.64 [R1+0xd0], R24 ;  /* 0x0000d01801007387 */ /* 0x002fe80000100a00 */
[----:B------:R-:W-:Y:S04]  /*6d400*/  STL.64 [R1+0xd8], R26 ;  /* 0x0000d81a01007387 */ /* 0x000fe80000100a00 */
[----:B------:R-:W0:Y:S01]  /*6d410*/  LDS.128 R4, [R0] ;  /* 0x0000000000047984 */ /* 0x000e220000000c00 */
[----:B------:R-:W-:Y:S06]  /*6d420*/  BAR.SYNC.DEFER_BLOCKING 0x0 ;  /* 0x0000000000007b1d */ /* 0x000fec0000010000 */
[----:B---3--:R-:W-:Y:S04]  /*6d430*/  STSM.16.M88.4 [R2], R8 ;  /* 0x0000000802007844 */ /* 0x008fe80000000200 */
[----:B0-----:R-:W-:Y:S04]  /*6d440*/  STL.64 [R1+0xe0], R4 ;  /* 0x0000e00401007387 */ /* 0x001fe80000100a00 */
[----:B------:R-:W-:Y:S01]  /*6d450*/  STL.64 [R1+0xe8], R6 ;  /* 0x0000e80601007387 */ /* 0x000fe20000100a00 */
[----:B------:R-:W-:Y:S06]  /*6d460*/  BAR.SYNC.DEFER_BLOCKING 0x0 ;  /* 0x0000000000007b1d */ /* 0x000fec0000010000 */
[----:B------:R-:W0:Y:S02]  /*6d470*/  LDS.128 R4, [R0] ;  /* 0x0000000000047984 */ /* 0x000e240000000c00 */
[----:B------:R-:W-:Y:S06]  /*6d480*/  BAR.SYNC.DEFER_BLOCKING 0x0 ;  /* 0x0000000000007b1d */ /* 0x000fec0000010000 */
[----:B----4-:R1:W-:Y:S02]  /*6d490*/  STSM.16.M88.4 [R2], R12 ;  /* 0x0000000c02007844 */ /* 0x0103e40000000200 */
[----:B------:R-:W-:Y:S06]  /*6d4a0*/  BAR.SYNC.DEFER_BLOCKING 0x0 ;  /* 0x0000000000007b1d */ /* 0x000fec0000010000 */
[----:B0-----:R-:W-:Y:S04]  /*6d4b0*/  STL.64 [R1+0xf0], R4 ;  /* 0x0000f00401007387 */ /* 0x001fe80000100a00 */
[----:B------:R-:W-:Y:S04]  /*6d4c0*/  STL.64 [R1+0xf8], R6 ;  /* 0x0000f80601007387 */ /* 0x000fe80000100a00 */
[----:B-1----:R-:W2:Y:S04]  /*6d4d0*/  LDL.LU R14, [R1+0x90] ;  /* 0x00009000010e7983 */ /* 0x002ea80000300800 */
[----:B------:R-:W3:Y:S04]  /*6d4e0*/  LDL R15, [R1+0x329c] ;  /* 0x00329c00010f7983 */ /* 0x000ee80000100800 */
[----:B------:R-:W0:Y:S01]  /*6d4f0*/  LDS.128 R24, [R0] ;  /* 0x0000000000187984 */ /* 0x000e220000000c00 */
[----:B------:R-:W-:Y:S06]  /*6d500*/  BAR.SYNC.DEFER_BLOCKING 0x0 ;  /* 0x0000000000007b1d */ /* 0x000fec0000010000 */
[----:B------:R-:W-:Y:S04]  /*6d510*/  STSM.16.M88.4 [R2], R16 ;  /* 0x0000001002007844 */ /* 0x000fe80000000200 */
[----:B0-----:R-:W-:Y:S04]  /*6d520*/  STL.64 [R1+0xb0], R24 ;  /* 0x0000b01801007387 */ /* 0x001fe80000100a00 */
[----:B------:R-:W-:Y:S01]  /*6d530*/  STL.64 [R1+0xb8], R26 ;  /* 0x0000b81a01007387 */ /* 0x000fe20000100a00 */
[----:B------:R-:W-:Y:S01]  /*6d540*/  IMAD R8, R3, R29, RZ ;  /* 0x0000001d03087224 */ /* 0x000fe200078e02ff */
[----:B------:R-:W-:Y:S06]  /*6d550*/  BAR.SYNC.DEFER_BLOCKING 0x0 ;  /* 0x0000000000007b1d */ /* 0x000fec0000010000 */
[----:B------:R-:W0:Y:S02]  /*6d560*/  LDS.128 R24, [R0] ;  /* 0x0000000000187984 */ /* 0x000e240000000c00 */
[----:B------:R-:W-:Y:S06]  /*6d570*/  BAR.SYNC.DEFER_BLOCKING 0x0 ;  /* 0x0000000000007b1d */ /* 0x000fec0000010000 */
[----:B0-----:R-:W-:Y:S04]  /*6d580*/  STL.64 [R1+0xa0], R24 ;  /* 0x0000a01801007387 */ /* 0x001fe80000100a00 */
[----:B------:R0:W-:Y:S04]  /*6d590*/  STL.64 [R1+0xa8], R26 ;  /* 0x0000a81a01007387 */ /* 0x0001e80000100a00 */
[----:B0-----:R-:W4:Y:S04]  /*6d5a0*/  LDL.LU.64 R26, [R1+0x3380] ;  /* 0x00338000011a7983 */ /* 0x001f280000300a00 */
[----:B------:R-:W4:Y:S04]  /*6d5b0*/  LDL.LU.64 R24, [R1+0x3378] ;  /* 0x0033780001187983 */ /* 0x000f280000300a00 */
[----:B------:R-:W2:Y:S04]  /*6d5c0*/  LDL R12, [R1+0x32a4] ;  /* 0x0032a400010c7983 */ /* 0x000ea80000100800 */
[----:B------:R-:W2:Y:S04]  /*6d5d0*/  LDL R11, [R1+0x32a8] ;  /* 0x0032a800010b7983 */ /* 0x000ea80000100800 */
[----:B------:R-:W2:Y:S04]  /*6d5e0*/  LDL R10, [R1+0x32ac] ;  /* 0x0032ac00010a7983 */ /* 0x000ea80000100800 */
[----:B------:R-:W-:Y:S01]  /*6d5f0*/  STSM.16.M88.4 [R2], R20 ;  /* 0x0000001402007844 */ /* 0x000fe20000000200 */
[----:B------:R-:W-:Y:S01]  /*6d600*/  BAR.SYNC.DEFER_BLOCKING 0x0 ;  /* 0x0000000000007b1d */ /* 0x000fe20000010000 */
[----:B------:R-:W-:-:S05]  /*6d610*/  LEA R4, P1, R8, UR12, 0x1 ;  /* 0x0000000c08047c11 */ /* 0x000fca000f8208ff */
[----:B------:R-:W0:Y:S02]  /*6d620*/  LDS.128 R20, [R0] ;  /* 0x0000000000147984 */ /* 0x000e240000000c00 */
[----:B------:R-:W-:Y:S01]  /*6d630*/  BAR.SYNC.DEFER_BLOCKING 0x0 ;  /* 0x0000000000007b1d */ /* 0x000fe20000010000 */
[----:B------:R-:W-:Y:S02]  /*6d640*/  LEA.HI.X.SX32 R5, R8, UR13, 0x1, P1 ;  /* 0x0000000d08057c11 */ /* 0x000fe400088f0eff */
[----:B------:R-:W-:-:S03]  /*6d650*/  ISETP.GE.AND P0, PT, R3, UR14, PT ;  /* 0x0000000e03007c0c */ /* 0x000fc6000bf06270 */
[----:B------:R-:W-:Y:S04]  /*6d660*/  STL [R1+0x3370], R5 ;  /* 0x0033700501007387 */ /* 0x000fe80000100800 */
[----:B------:R-:W2:Y:S04]  /*6d670*/  LDL.LU R19, [R1+0x80] ;  /* 0x0000800001137983 */ /* 0x000ea80000300800 */
[----:B------:R1:W-:Y:S04]  /*6d680*/  STL [R1+0x3310], R0 ;  /* 0x0033100001007387 */ /* 0x0003e80000100800 */
[----:B0-----:R-:W-:Y:S04]  /*6d690*/  STL.64 [R1+0x10], R20 ;  /* 0x0000101401007387 */ /* 0x001fe80000100a00 */
[----:B------:R0:W-:Y:S04]  /*6d6a0*/  STL.64 [R1+0x18], R22 ;  /* 0x0000181601007387 */ /* 0x0001e80000100a00 */
[----:B------:R-:W2:Y:S04]  /*6d6b0*/  LDL R17, [R1+0x32b4] ;  /* 0x0032b40001117983 */ /* 0x000ea80000100800 */
[----:B-1----:R-:W2:Y:S04]  /*6d6c0*/  LDL R0, [R1+0x32bc] ;  /* 0x0032bc0001007983 */ /* 0x002ea80000100800 */
[----:B0-----:R-:W2:Y:S04]  /*6d6d0*/  LDL R23, [R1+0x32a0] ;  /* 0x0032a00001177983 */ /* 0x001ea80000100800 */
[----:B------:R-:W2:Y:S01]  /*6d6e0*/  LDL R22, [R1+0x32b8] ;  /* 0x0032b80001167983 */ /* 0x000ea20000100800 */
[C---:B---3--:R-:W-:Y:S01]  /*6d6f0*/  ISETP.LT.AND P0, PT, R15.reuse, UR15, !P0 ;  /* 0x0000000f0f007c0c */ /* 0x048fe2000c701270 */
[----:B------:R-:W-:-:S04]  /*6d700*/  IMAD R28, R15, UR4, RZ ;  /* 0x000000040f1c7c24 */ /* 0x000fc8000f8e02ff */
[----:B------:R-:W-:Y:S01]  /*6d710*/  IMAD.WIDE R6, R28, 0x2, R4 ;  /* 0x000000021c067825 */ /* 0x000fe200078e0204 */
[----:B----4-:R0:W-:Y:S01]  /*6d720*/  STSM.16.M88.4 [R2], R24 ;  /* 0x0000001802007844 */ /* 0x0101e20000000200 */
[----:B------:R-:W-:Y:S02]  /*6d730*/  BAR.SYNC.DEFER_BLOCKING 0x0 ;  /* 0x0000000000007b1d */ /* 0x000fe40000010000 */
[----:B--2---:R-:W-:-:S04]  /*6d740*/  IMAD R3, R12, R29, RZ ;  /* 0x0000001d0c037224 */ /* 0x004fc800078e02ff */
[----:B0-----:R-:W2:Y:S01]  /*6d750*/  LDL R24, [R1+0x32b0] ;  /* 0x0032b00001187983 */ /* 0x001ea20000100800 */
[----:B------:R-:W-:-:S03]  /*6d760*/  LEA R2, P3, R3, UR12, 0x1 ;  /* 0x0000000c03027c11 */ /* 0x000fc6000f8608ff */
[----:B------:R-:W3:Y:S01]  /*6d770*/  LDL.LU R5, [R1+0x70] ;  /* 0x0000700001057983 */ /* 0x000ee20000300800 */
[----:B------:R-:W-:-:S03]  /*6d780*/  LEA.HI.X.SX32 R3, R3, UR13, 0x1, P3 ;  /* 0x0000000d03037c11 */ /* 0x000fc600098f0eff */
[----:B------:R0:W-:Y:S01]  /*6d790*/  @P0 STG.E.U16 desc[UR10][R6.64], R14 ;  /* 0x0000000e06000986 */ /* 0x0001e2000c10150a */
[----:B------:R-:W-:Y:S01]  /*6d7a0*/  ISETP.GE.AND P0, PT, R15, UR15, PT ;  /* 0x0000000f0f007c0c */ /* 0x000fe2000bf06270 */
[----:B0-----:R-:W-:-:S05]  /*6d7b0*/  IMAD R7, R29, 0x80, R8 ;  /* 0x000000801d077824 */ /* 0x001fca00078e0208 */
[----:B------:R-:W-:Y:S01]  /*6d7c0*/  LEA R6, P6, R7, UR12, 0x1 ;  /* 0x0000000c07067c11 */ /* 0x000fe2000f8c08ff */
[----:B------:R-:W-:Y:S01]  /*6d7d0*/  IMAD R8, R29, 0x40, R7 ;  /* 0x000000401d087824 */ /* 0x000fe200078e0207 */
[----:B------:R-:W-:Y:S02]  /*6d7e0*/  ISETP.LT.AND P3, PT, R11, UR14, !P0 ;  /* 0x0000000e0b007c0c */ /* 0x000fe4000c761270 */
[----:B------:R-:W-:Y:S01]  /*6d7f0*/  LEA.HI.X.SX32 R7, R7, UR13, 0x1, P6 ;  /* 0x0000000d07077c11 */ /* 0x000fe2000b0f0eff */
[----:B------:R0:W-:Y:S01]  /*6d800*/  STL [R1+0x336c], R3 ;  /* 0x00336c0301007387 */ /* 0x0001e20000100800 */
[----:B------:R-:W-:Y:S01]  /*6d810*/  ISETP.LT.AND P6, PT, R10, UR14, !P0 ;  /* 0x0000000e0a007c0c */ /* 0x000fe2000c7c1270 */
[----:B------:R-:W-:Y:S02]  /*6d820*/  IMAD.WIDE R10, R28, 0x2, R2 ;  /* 0x000000021c0a7825 */ /* 0x000fe400078e0202 */
[----:B0-----:R-:W4:Y:S01]  /*6d830*/  LDL.LU R3, [R1+0x60] ;  /* 0x0000600001037983 */ /* 0x001f220000300800 */
[----:B------:R-:W-:-:S04]  /*6d840*/  ISETP.GE.AND P1, PT, R12, UR14, PT ;  /* 0x0000000e0c007c0c */ /* 0x000fc8000bf26270 */
[----:B------:R-:W-:Y:S02]  /*6d850*/  ISETP.LT.AND P1, PT, R15, UR15, !P1 ;  /* 0x0000000f0f007c0c */ /* 0x000fe4000cf21270 */
[----:B------:R-:W-:Y:S02]  /*6d860*/  LEA R20, P5, R8, UR12, 0x1 ;  /* 0x0000000c08147c11 */ /* 0x000fe4000f8a08ff */
[----:B------:R-:W-:Y:S02]  /*6d870*/  PRMT R16, R14, 0x7632, R16 ;  /* 0x000076320e107816 */ /* 0x000fe40000000010 */
[----:B------:R-:W-:Y:S01]  /*6d880*/  LEA.HI.X.SX32 R21, R8, UR13, 0x1, P5 ;  /* 0x0000000d08157c11 */ /* 0x000fe2000a8f0eff */
[----:B------:R-:W-:Y:S01]  /*6d890*/  IMAD R8, R29, 0x40, R8 ;  /* 0x000000401d087824 */ /* 0x000fe200078e0208 */
[----:B------:R-:W-:Y:S01]  /*6d8a0*/  PRMT R9, R19, 0x7632, R9 ;  /* 0x0000763213097816 */ /* 0x000fe20000000009 */
[----:B------:R-:W-:-:S04]  /*6d8b0*/  IMAD.WIDE R14, R28, 0x2, R6 ;  /* 0x000000021c0e7825 */ /* 0x000fc800078e0206 */
[----:B------:R-:W-:Y:S01]  /*6d8c0*/  IMAD.WIDE R12, R28, 0x2, R20 ;  /* 0x000000021c0c7825 */ /* 0x000fe200078e0214 */
[----:B------:R0:W-:Y:S01]  /*6d8d0*/  @P1 STG.E.U16 desc[UR10][R10.64], R16 ;  /* 0x000000100a001986 */ /* 0x0001e2000c10150a */
[----:B------:R-:W-:-:S03]  /*6d8e0*/  LEA R18, P1, R8, UR12, 0x1 ;  /* 0x0000000c08127c11 */ /* 0x000fc6000f8208ff */
[----:B------:R1:W-:Y:S04]  /*6d8f0*/  @P3 STG.E.U16 desc[UR10][R14.64], R19 ;  /* 0x000000130e003986 */ /* 0x0003e8000c10150a */
[----:B------:R1:W-:Y:S01]  /*6d900*/  @P6 STG.E.U16 desc[UR10][R12.64], R9 ;  /* 0x000000090c006986 */ /* 0x0003e2000c10150a */
[----:B0-----:R-:W-:Y:S01]  /*6d910*/  IMAD R11, R29, 0x40, R8 ;  /* 0x000000401d0b7824 */ /* 0x001fe200078e0208 */
[----:B-1----:R-:W-:-:S03]  /*6d920*/  LEA.HI.X.SX32 R19, R8, UR13, 0x1, P1 ;  /* 0x0000000d08137c11 */ /* 0x002fc600088f0eff */
[----:B------:R-:W-:Y:S01]  /*6d930*/  IMAD R9, R29, 0x40, R11 ;  /* 0x000000401d097824 */ /* 0x000fe200078e020b */
[----:B------:R-:W-:-:S03]  /*6d940*/  LEA R10, P1, R11, UR12, 0x1 ;  /* 0x0000000c0b0a7c11 */ /* 0x000fc6000f8208ff */
[----:B------:R-:W-:Y:S01]  /*6d950*/  IMAD R12, R29, 0x40, R9 ;  /* 0x000000401d0c7824 */ /* 0x000fe200078e0209 */
[----:B------:R-:W-:Y:S02]  /*6d960*/  LEA R8, P6, R9, UR12, 0x1 ;  /* 0x0000000c09087c11 */ /* 0x000fe4000f8c08ff */
[----:B------:R-:W-:Y:S02]  /*6d970*/  LEA.HI.X.SX32 R11, R11, UR13, 0x1, P1 ;  /* 0x0000000d0b0b7c11 */ /* 0x000fe400088f0eff */
[----:B------:R-:W-:Y:S01]  /*6d980*/  LEA R16, P1, R12, UR12, 0x1 ;  /* 0x0000000c0c107c11 */ /* 0x000fe2000f8208ff */
[----:B------:R0:W-:Y:S01]  /*6d990*/  STL [R1+0x3340], R29 ;  /* 0x0033401d01007387 */ /* 0x0001e20000100800 */
[----:B------:R-:W-:Y:S02]  /*6d9a0*/  ISETP.LT.AND P5, PT, R17, UR14, !P0 ;  /* 0x0000000e11007c0c */ /* 0x000fe4000c7a1270 */
[----:B------:R-:W-:Y:S01]  /*6d9b0*/  LEA.HI.X.SX32 R9, R9, UR13, 0x1, P6 ;  /* 0x0000000d09097c11 */ /* 0x000fe2000b0f0eff */
[----:B------:R-:W-:Y:S01]  /*6d9c0*/  IMAD.WIDE R14, R28, 0x2, R10 ;  /* 0x000000021c0e7825 */ /* 0x000fe200078e020a */
[----:B------:R-:W-:Y:S01]  /*6d9d0*/  ISETP.LT.AND P6, PT, R0, UR14, !P0 ;  /* 0x0000000e00007c0c */ /* 0x000fe2000c7c1270 */
[----:B------:R-:W1:Y:S01]  /*6d9e0*/  LDCU UR12, c[0x0][0x398] ;  /* 0x00007300ff0c77ac */ /* 0x000e620008000800 */
[----:B------:R-:W-:Y:S01]  /*6d9f0*/  LEA.HI.X.SX32 R17, R12, UR13, 0x1, P1 ;  /* 0x0000000d0c117c11 */ /* 0x000fe200088f0eff */
[C---:B------:R-:W-:Y:S01]  /*6da00*/  IMAD.WIDE R12, R28.reuse, 0x2, R18 ;  /* 0x000000021c0c7825 */ /* 0x040fe200078e0212 */
[----:B------:R-:W-:Y:S01]  /*6da10*/  ISETP.LT.AND P1, PT, R23, UR14, !P4 ;  /* 0x0000000e17007c0c */ /* 0x000fe2000e721270 */
[----:B0-----:R-:W4:Y:S01]  /*6da20*/  LDL R29, [R1+0x32a4] ;  /* 0x0032a400011d7983 */ /* 0x001f220000100800 */
[----:B------:R-:W0:Y:S01]  /*6da30*/  LDCU UR13, c[0x0][0x398] ;  /* 0x00007300ff0d77ac */ /* 0x000e220008000800 */
[----:B------:R-:W-:Y:S01]  /*6da40*/  VIADD R26, R28, UR4 ;  /* 0x000000041c1a7c36 */ /* 0x000fe20008000000 */
[----:B--2---:R-:W-:-:S02]  /*6da50*/  ISETP.LT.AND P3, PT, R24, UR14, !P0 ;  /* 0x0000000e18007c0c */ /* 0x004fc4000c761270 */
[----:B------:R-:W-:Y:S02]  /*6da60*/  ISETP.LT.AND P0, PT, R22, UR14, !P0 ;  /* 0x0000000e16007c0c */ /* 0x000fe4000c701270 */
[----:B---3--:R-:W-:Y:S01]  /*6da70*/  PRMT R27, R5, 0x7632, R27 ;  /* 0x00007632051b7816 */ /* 0x008fe2000000001b */
[----:B------:R-:W-:-:S08]  /*6da80*/  IMAD.WIDE R22, R28, 0x2, R8 ;  /* 0x000000021c167825 */ /* 0x000fd000078e0208 */
[----:B------:R2:W-:Y:S01]  /*6da90*/  @P3 STG.E.U16 desc[UR10][R12.64], R5 ;  /* 0x000000050c003986 */ /* 0x0005e2000c10150a */
[----:B------:R-:W-:-:S03]  /*6daa0*/  IMAD.WIDE R24, R28, 0x2, R16 ;  /* 0x000000021c187825 */ /* 0x000fc600078e0210 */
[----:B------:R3:W-:Y:S04]  /*6dab0*/  @P5 STG.E.U16 desc[UR10][R14.64], R27 ;  /* 0x0000001b0e005986 */ /* 0x0007e8000c10150a */
[----:B--2---:R-:W2:Y:S04]  /*6dac0*/  LDL.LU R5, [R1+0x3370] ;  /* 0x0033700001057983 */ /* 0x004ea80000300800 */
[----:B---3--:R-:W3:Y:S04]  /*6dad0*/  LDL.LU R14, [R1+0x50] ;  /* 0x00005000010e7983 */ /* 0x008ee80000300800 */
[----:B------:R-:W3:Y:S01]  /*6dae0*/  LDL R15, [R1+0x329c] ;  /* 0x00329c00010f7983 */ /* 0x000ee20000100800 */
[----:B----4-:R-:W-:-:S03]  /*6daf0*/  PRMT R28, R3, 0x7632, R28 ;  /* 0x00007632031c7816 */ /* 0x010fc6000000001c */
[----:B------:R4:W-:Y:S04]  /*6db00*/  @P6 STG.E.U16 desc[UR10][R22.64], R3 ;  /* 0x0000000316006986 */ /* 0x0009e8000c10150a */
[----:B----4-:R-:W4:Y:S04]  /*6db10*/  LDL.LU R3, [R1+0x336c] ;  /* 0x00336c0001037983 */ /* 0x010f280000300800 */
[----:B------:R-:W4:Y:S04]  /*6db20*/  LDL R22, [R1+0x32ac] ;  /* 0x0032ac0001167983 */ /* 0x000f280000100800 */
[----:B------:R-:W4:Y:S04]  /*6db30*/  LDL R23, [R1+0x32b0] ;  /* 0x0032b00001177983 */ /* 0x000f280000100800 */
[----:B------:R0:W-:Y:S04]  /*6db40*/  @P0 STG.E.U16 desc[UR10][R24.64], R28 ;  /* 0x0000001c18000986 */ /* 0x0001e8000c10150a */
[----:B0-----:R-:W4:Y:S04]  /*6db50*/  LDL R25, [R1+0x32a8] ;  /* 0x0032a80001197983 */ /* 0x001f280000100800 */
[----:B------:R-:W-:Y:S01]  /*6db60*/  STL [R1+0x3368], R2 ;  /* 0x0033680201007387 */ /* 0x000fe20000100800 */
[----:B--2---:R-:W-:-:S05]  /*6db70*/  IMAD.WIDE R12, R26, 0x2, R4 ;  /* 0x000000021a0c7825 */ /* 0x004fca00078e0204 */
[----:B---3--:R4:W-:Y:S02]  /*6db80*/  @P1 STG.E.U16 desc[UR10][R12.64], R14 ;  /* 0x0000000e0c001986 */ /* 0x0089e4000c10150a */
[----:B----4-:R-:W-:Y:S02]  /*6db90*/  IMAD.WIDE R12, R26, 0x2, R2 ;  /* 0x000000021a0c7825 */ /* 0x010fe400078e0202 */
[----:B------:R-:W2:Y:S01]  /*6dba0*/  LDL R2, [R1+0x32a8] ;  /* 0x0032a80001027983 */ /* 0x000ea20000100800 */
[----:B------:R-:W-:-:S03]  /*6dbb0*/  ISETP.LT.AND P6, PT, R22, UR14, !P4 ;  /* 0x0000000e16007c0c */ /* 0x000fc6000e7c1270 */
[----:B------:R0:W-:Y:S01]  /*6dbc0*/  STL [R1+0x3364], R3 ;  /* 0x0033640301007387 */ /* 0x0001e20000100800 */
[----:B------:R-:W-:Y:S01]  /*6dbd0*/  ISETP.LT.AND P0, PT, R23, UR14, !P4 ;  /* 0x0000000e17007c0c */ /* 0x000fe2000e701270 */
[----:B------:R-:W-:Y:S02]  /*6dbe0*/  IMAD.WIDE R22, R26, 0x2, R20 ;  /* 0x000000021a167825 */ /* 0x000fe400078e0214 */
[----:B0-----:R-:W3:Y:S04]  /*6dbf0*/  LDL.LU R3, [R1+0x20] ;  /* 0x0000200001037983 */ /* 0x001ee80000300800 */
[----:B------:R0:W-:Y:S04]  /*6dc00*/  STL [R1+0x3360], R20 ;  /* 0x0033601401007387 */ /* 0x0001e80000100800 */
[----:B0-----:R-:W4:Y:S01]  /*6dc10*/  LDL.LU R20, [R1+0x40] ;  /* 0x0000400001147983 */ /* 0x001f220000300800 */
[----:B------:R-:W-:-:S02]  /*6dc20*/  ISETP.LT.AND P3, PT, R29, UR14, !P4 ;  /* 0x0000000e1d007c0c */ /* 0x000fc4000e761270 */
[----:B------:R-:W-:Y:S01]  /*6dc30*/  ISETP.LT.AND P5, PT, R25, UR14, !P4 ;  /* 0x0000000e19007c0c */ /* 0x000fe2000e7a1270 */
[----:B------:R0:W-:Y:S01]  /*6dc40*/  STL [R1+0x335c], R21 ;  /* 0x00335c1501007387 */ /* 0x0001e20000100800 */
[----:B------:R-:W-:Y:S01]  /*6dc50*/  PRMT R28, R14, 0x7632, R28 ;  /* 0x000076320e1c7816 */ /* 0x000fe2000000001c */
[----:B------:R-:W-:Y:S02]  /*6dc60*/  VIADD R24, R15, 0x3 ;  /* 0x000000030f187836 */ /* 0x000fe40000000000 */
[----:B------:R-:W-:Y:S01]  /*6dc70*/  IMAD.WIDE R14, R26, 0x2, R6 ;  /* 0x000000021a0e7825 */ /* 0x000fe200078e0206 */
[----:B0-----:R-:W2:Y:S05]  /*6dc80*/  LDL R21, [R1+0x32b4] ;  /* 0x0032b40001157983 */ /* 0x001eaa0000100800 */
[----:B------:R0:W-:Y:S04]  /*6dc90*/  @P3 STG.E.U16 desc[UR10][R12.64], R28 ;  /* 0x0000001c0c003986 */ /* 0x0001e8000c10150a */
[----:B0-----:R-:W3:Y:S04]  /*6dca0*/  LDL.LU R12, [R1+0x30] ;  /* 0x00003000010c7983 */ /* 0x001ee80000300800 */
[----:B----4-:R0:W-:Y:S04]  /*6dcb0*/  @P5 STG.E.U16 desc[UR10][R14.64], R20 ;  /* 0x000000140e005986 */ /* 0x0101e8000c10150a */
[----:B0-----:R-:W4:Y:S04]  /*6dcc0*/  LDL R14, [R1+0x32b8] ;  /* 0x0032b800010e7983 */ /* 0x001f280000100800 */
[----:B------:R-:W4:Y:S01]  /*6dcd0*/  LDL R15, [R1+0x32a0] ;  /* 0x0032a000010f7983 */ /* 0x000f220000100800 */
[----:B--2---:R-:W-:-:S02]  /*6dce0*/  ISETP.LT.AND P3, PT, R21, UR14, !P4 ;  /* 0x0000000e15007c0c */ /* 0x004fc4000e761270 */
[----:B------:R-:W-:Y:S02]  /*6dcf0*/  PRMT R27, R20, 0x7632, R27 ;  /* 0x00007632141b7816 */ /* 0x000fe4000000001b */
[----:B------:R-:W-:Y:S01]  /*6dd00*/  ISETP.GE.AND P1, PT, R24, UR15, PT ;  /* 0x0000000f18007c0c */ /* 0x000fe2000bf26270 */
[----:B------:R-:W-:Y:S01]  /*6dd10*/  IMAD.WIDE R24, R26, 0x2, R18 ;  /* 0x000000021a187825 */ /* 0x000fe200078e0212 */
[----:B------:R-:W-:Y:S01]  /*6dd20*/  ISETP.LT.AND P5, PT, R0, UR14, !P4 ;  /* 0x0000000e00007c0c */ /* 0x000fe2000e7a1270 */
[----:B------:R0:W-:Y:S04]  /*6dd30*/  @P6 STG.E.U16 desc[UR10][R22.64], R27 ;  /* 0x0000001b16006986 */ /* 0x0001e8000c10150a */
[----:B------:R-:W2:Y:S01]  /*6dd40*/  LDL R20, [R1+0x32b0] ;  /* 0x0032b00001147983 */ /* 0x000ea20000100800 */
[----:B---3--:R-:W-:-:S03]  /*6dd50*/  PRMT R28, R12, 0x7632, R28 ;  /* 0x000076320c1c7816 */ /* 0x008fc6000000001c */
[----:B------:R-:W-:Y:S01]  /*6dd60*/  @P0 STG.E.U16 desc[UR10][R24.64], R12 ;  /* 0x0000000c18000986 */ /* 0x000fe2000c10150a */
[----:B------:R-:W-:-:S03]  /*6dd70*/  ISETP.LT.AND P0, PT, R29, UR14, !P2 ;  /* 0x0000000e1d007c0c */ /* 0x000fc6000d701270 */
[----:B------:R3:W-:Y:S01]  /*6dd80*/  STL [R1+0x3354], R29 ;  /* 0x0033541d01007387 */ /* 0x0007e20000100800 */
[----:B0-----:R-:W-:-:S03]  /*6dd90*/  IMAD.WIDE R22, R26, 0x2, R8 ;  /* 0x000000021a167825 */ /* 0x001fc600078e0208 */
[----:B---3--:R-:W3:Y:S04]  /*6dda0*/  LDL.LU R29, [R1+0x74] ;  /* 0x00007400011d7983 */ /* 0x008ee80000300800 */
[----:B------:R0:W-:Y:S04]  /*6ddb0*/  STL [R1+0x3358], R9 ;  /* 0x0033580901007387 */ /* 0x0001e80000100800 */
[----:B0-----:R-:W2:Y:S01]  /*6ddc0*/  LDL R9, [R1+0x32b8] ;  /* 0x0032b80001097983 */ /* 0x001ea20000100800 */
[----:B----4-:R-:W-:Y:S02]  /*6ddd0*/  ISETP.LT.AND P4, PT, R14, UR14, !P4 ;  /* 0x0000000e0e007c0c */ /* 0x010fe4000e781270 */
[----:B------:R-:W-:Y:S01]  /*6dde0*/  ISETP.LT.AND P6, PT, R15, UR14, !P2 ;  /* 0x0000000e0f007c0c */ /* 0x000fe2000d7c1270 */
[----:B------:R-:W-:-:S05]  /*6ddf0*/  IMAD.WIDE R14, R26, 0x2, R10 ;  /* 0x000000021a0e7825 */ /* 0x000fca00078e020a */
[----:B------:R0:W-:Y:S04]  /*6de00*/  @P3 STG.E.U16 desc[UR10][R14.64], R28 ;  /* 0x0000001c0e003986 */ /* 0x0001e8000c10150a */
[----:B0-----:R-:W4:Y:S01]  /*6de10*/  LDL.LU R14, [R1+0x94] ;  /* 0x00009400010e7983 */ /* 0x001f220000300800 */
[C---:B------:R-:W-:Y:S01]  /*6de20*/  VIADD R12, R26.reuse, UR4 ;  /* 0x000000041a0c7c36 */ /* 0x040fe20008000000 */
[----:B------:R-:W-:Y:S01]  /*6de30*/  PRMT R13, R3, 0x7632, R13 ;  /* 0x00007632030d7816 */ /* 0x000fe2000000000d */
[----:B------:R-:W-:Y:S01]  /*6de40*/  IMAD.WIDE R24, R26, 0x2, R16 ;  /* 0x000000021a187825 */ /* 0x000fe200078e0210 */
[----:B------:R-:W3:Y:S01]  /*6de50*/  LDL R15, [R1+0x329c] ;  /* 0x00329c00010f7983 */ /* 0x000ee20000100800 */
[----:B------:R-:W-:Y:S02]  /*6de60*/  ISETP.LT.AND P3, PT, R2, UR14, !P2 ;  /* 0x0000000e02007c0c */ /* 0x000fe4000d761270 */
[----:B------:R-:W-:Y:S01]  /*6de70*/  IMAD.WIDE R26, R12, 0x2, R4 ;  /* 0x000000020c1a7825 */ /* 0x000fe200078e0204 */
[----:B------:R-:W3:Y:S04]  /*6de80*/  LDL.LU R2, [R1+0x3368] ;  /* 0x0033680001027983 */ /* 0x000ee80000300800 */
[----:B------:R0:W-:Y:S04]  /*6de90*/  @P5 STG.E.U16 desc[UR10][R22.64], R3 ;  /* 0x0000000316005986 */ /* 0x0001e8000c10150a */
[----:B------:R1:W-:Y:S04]  /*6dea0*/  @P4 STG.E.U16 desc[UR10][R24.64], R13 ;  /* 0x0000000d18004986 */ /* 0x0003e8000c10150a */
[----:B0-----:R-:W3:Y:S04]  /*6deb0*/  LDL.LU R3, [R1+0x3364] ;  /* 0x0033640001037983 */ /* 0x001ee80000300800 */
[----:B-1----:R-:W3:Y:S01]  /*6dec0*/  LDL.LU R25, [R1+0x84] ;  /* 0x0000840001197983 */ /* 0x002ee20000300800 */
[----:B--2---:R-:W-:-:S02]  /*6ded0*/  ISETP.LT.AND P4, PT, R20, UR14, !P2 ;  /* 0x0000000e14007c0c */ /* 0x004fc4000d781270 */
[----:B------:R-:W-:Y:S01]  /*6dee0*/  ISETP.LT.AND P5, PT, R21, UR14, !P2 ;  /* 0x0000000e15007c0c */ /* 0x000fe2000d7a1270 */
[----:B----4-:R0:W-:Y:S04]  /*6def0*/  @P6 STG.E.U16 desc[UR10][R26.64], R14 ;  /* 0x0000000e1a006986 */ /* 0x0101e8000c10150a */
[----:B0-----:R-:W2:Y:S04]  /*6df00*/  LDL R27, [R1+0x32ac] ;  /* 0x0032ac00011b7983 */ /* 0x001ea80000100800 */
[----:B------:R-:W4:Y:S04]  /*6df10*/  LDL.LU R20, [R1+0x3360] ;  /* 0x0033600001147983 */ /* 0x000f280000300800 */
[----:B------:R-:W4:Y:S01]  /*6df20*/  LDL.LU R21, [R1+0x335c] ;  /* 0x00335c0001157983 */ /* 0x000f220000300800 */
[----:B------:R-:W-:Y:S01]  /*6df30*/  PRMT R24, R14, 0x7632, R24 ;  /* 0x000076320e187816 */ /* 0x000fe20000000018 */
[----:B---3--:R-:W-:-:S02]  /*6df40*/  VIADD R13, R15, 0x4 ;  /* 0x000000040f0d7836 */ /* 0x008fc40000000000 */
[----:B------:R-:W-:-:S04]  /*6df50*/  IMAD.WIDE R14, R12, 0x2, R2 ;  /* 0x000000020c0e7825 */ /* 0x000fc800078e0202 */
[----:B------:R-:W-:Y:S01]  /*6df60*/  IMAD.WIDE R22, R12, 0x2, R6 ;  /* 0x000000020c167825 */ /* 0x000fe200078e0206 */
[----:B------:R-:W-:Y:S01]  /*6df70*/  @P0 STG.E.U16 desc[UR10][R14.64], R24 ;  /* 0x000000180e000986 */ /* 0x000fe2000c10150a */
[----:B------:R-:W-:-:S03]  /*6df80*/  PRMT R26, R25, 0x7632, R26 ;  /* 0x00007632191a7816 */ /* 0x000fc6000000001a */
[----:B------:R0:W-:Y:S04]  /*6df90*/  @P3 STG.E.U16 desc[UR10][R22.64], R25 ;  /* 0x0000001916003986 */ /* 0x0001e8000c10150a */
[----:B------:R1:W-:Y:S01]  /*6dfa0*/  STL [R1+0x3350], R18 ;  /* 0x0033501201007387 */ /* 0x0003e20000100800 */
[----:B------:R-:W-:Y:S02]  /*6dfb0*/  ISETP.LT.AND P3, PT, R0, UR14, !P2 ;  /* 0x0000000e00007c0c */ /* 0x000fe4000d761270 */
[----:B------:R-:W-:Y:S01]  /*6dfc0*/  ISETP.GE.AND P0, PT, R13, UR15, PT ;  /* 0x0000000f0d007c0c */ /* 0x000fe2000bf06270 */
[C---:B0-----:R-:W-:Y:S02]  /*6dfd0*/  IMAD.WIDE R22, R12.reuse, 0x2, R18 ;  /* 0x000000020c167825 */ /* 0x041fe400078e0212 */
[----:B-1----:R-:W3:Y:S04]  /*6dfe0*/  LDL.LU R18, [R1+0x54] ;  /* 0x0000540001127983 */ /* 0x002ee80000300800 */
[----:B------:R0:W-:Y:S01]  /*6dff0*/  STL [R1+0x334c], R19 ;  /* 0x00334c1301007387 */ /* 0x0001e20000100800 */
[----:B------:R-:W-:Y:S01]  /*6e000*/  PRMT R13, R29, 0x7632, R13 ;  /* 0x000076321d0d7816 */ /* 0x000fe2000000000d */
[----:B------:R-:W-:-:S02]  /*6e010*/  IMAD.WIDE R24, R12, 0x2, R10 ;  /* 0x000000020c187825 */ /* 0x000fc400078e020a */
[----:B0-----:R-:W3:Y:S01]  /*6e020*/  LDL.LU R19, [R1+0x44] ;  /* 0x0000440001137983 */ /* 0x001ee20000300800 */
[----:B--2---:R-:W-:Y:S01]  /*6e030*/  ISETP.LT.AND P6, PT, R27, UR14, !P2 ;  /* 0x0000000e1b007c0c */ /* 0x004fe2000d7c1270 */
[----:B----4-:R-:W-:Y:S01]  /*6e040*/  IMAD.WIDE R14, R12, 0x2, R20 ;  /* 0x000000020c0e7825 */ /* 0x010fe200078e0214 */
[----:B------:R-:W-:-:S11]  /*6e050*/  ISETP.LT.AND P2, PT, R9, UR14, !P2 ;  /* 0x0000000e09007c0c */ /* 0x000fd6000d741270 */
[----:B------:R0:W-:Y:S04]  /*6e060*/  @P6 STG.E.U16 desc[UR10][R14.64], R26 ;  /* 0x0000001a0e006986 */ /* 0x0001e8000c10150a */
[----:B------:R1:W-:Y:S04]  /*6e070*/  @P4 STG.E.U16 desc[UR10][R22.64], R29 ;  /* 0x0000001d16004986 */ /* 0x0003e8000c10150a */
[----:B0-----:R-:W2:Y:S04]  /*6e080*/  LDL R14, [R1+0x329c] ;  /* 0x00329c00010e7983 */ /* 0x001ea80000100800 */
[----:B------:R-:W4:Y:S04]  /*6e090*/  LDL R15, [R1+0x32a0] ;  /* 0x0032a000010f7983 */ /* 0x000f280000100800 */
[----:B------:R-:W4:Y:S04]  /*6e0a0*/  LDL.LU R26, [R1+0x64] ;  /* 0x00006400011a7983 */ /* 0x000f280000300800 */
[----:B------:R-:W4:Y:S04]  /*6e0b0*/  LDL.LU R9, [R1+0x3358] ;  /* 0x0033580001097983 */ /* 0x000f280000300800 */
[----:B-1----:R-:W4:Y:S04]  /*6e0c0*/  LDL.LU R29, [R1+0x3354] ;  /* 0x00335400011d7983 */ /* 0x002f280000300800 */
[----:B------:R0:W-:Y:S04]  /*6e0d0*/  @P5 STG.E.U16 desc[UR10][R24.64], R13 ;  /* 0x0000000d18005986 */ /* 0x0001e8000c10150a */
[----:B0-----:R-:W4:Y:S01]  /*6e0e0*/  LDL R25, [R1+0x32a8] ;  /* 0x0032a80001197983 */ /* 0x001f220000100800 */
[----:B------:R-:W-:Y:S01]  /*6e0f0*/  IMAD.WIDE R22, R12, 0x2, R16 ;  /* 0x000000020c167825 */ /* 0x000fe200078e0210 */
[----:B---3--:R-:W-:-:S03]  /*6e100*/  PRMT R28, R18, 0x7632, R28 ;  /* 0x00007632121c7816 */ /* 0x008fc6000000001c */
[----:B--2---:R-:W-:Y:S01]  /*6e110*/  VIADD R13, R14, 0x5 ;  /* 0x000000050e0d7836 */ /* 0x004fe20000000000 */
[----:B----4-:R-:W-:Y:S02]  /*6e120*/  ISETP.LT.AND P4, PT, R15, UR14, !P1 ;  /* 0x0000000e0f007c0c */ /* 0x010fe4000cf81270 */
[----:B------:R-:W-:Y:S01]  /*6e130*/  PRMT R24, R26, 0x7632, R24 ;  /* 0x000076321a187816 */ /* 0x000fe20000000018 */
[----:B------:R-:W-:Y:S01]  /*6e140*/  IMAD.WIDE R14, R12, 0x2, R8 ;  /* 0x000000020c0e7825 */ /* 0x000fe200078e0208 */
[----:B------:R-:W-:-:S03]  /*6e150*/  ISETP.LT.AND P6, PT, R29, UR14, !P1 ;  /* 0x0000000e1d007c0c */ /* 0x000fc6000cfc1270 */
[----:B------:R-:W-:Y:S01]  /*6e160*/  VIADD R12, R12, UR4 ;  /* 0x000000040c0c7c36 */ /* 0x000fe20008000000 */
[----:B------:R0:W-:Y:S04]  /*6e170*/  @P3 STG.E.U16 desc[UR10][R14.64], R26 ;  /* 0x0000001a0e003986 */ /* 0x0001e8000c10150a */
[----:B------:R1:W-:Y:S04]  /*6e180*/  @P2 STG.E.U16 desc[UR10][R22.64], R24 ;  /* 0x0000001816002986 */ /* 0x0003e8000c10150a */
[----:B------:R2:W-:Y:S01]  /*6e190*/  STL [R1+0x3344], R29 ;  /* 0x0033441d01007387 */ /* 0x0005e20000100800 */
[----:B0-----:R-:W-:Y:S01]  /*6e1a0*/  IMAD.WIDE R14, R12, 0x2, R4 ;  /* 0x000000020c0e7825 */ /* 0x001fe200078e0204 */
[----:B------:R-:W-:-:S03]  /*6e1b0*/  ISETP.LT.AND P5, PT, R25, UR14, !P1 ;  /* 0x0000000e19007c0c */ /* 0x000fc6000cfa1270 */
[C---:B-1----:R-:W-:Y:S01]  /*6e1c0*/  IMAD.WIDE R22, R12.reuse, 0x2, R2 ;  /* 0x000000020c167825 */ /* 0x042fe200078e0202 */
[----:B--2---:R-:W2:Y:S04]  /*6e1d0*/  LDL.LU R29, [R1+0x24] ;  /* 0x00002400011d7983 */ /* 0x004ea80000300800 */
[----:B------:R0:W-:Y:S04]  /*6e1e0*/  STL [R1+0x3348], R5 ;  /* 0x0033480501007387 */ /* 0x0001e80000100800 */
[----:B------:R1:W-:Y:S01]  /*6e1f0*/  @P4 STG.E.U16 desc[UR10][R14.64], R18 ;  /* 0x000000120e004986 */ /* 0x0003e2000c10150a */
[----:B------:R-:W-:-:S03]  /*6e200*/  IMAD.WIDE R24, R12, 0x2, R6 ;  /* 0x000000020c187825 */ /* 0x000fc600078e0206 */
[----:B------:R3:W-:Y:S04]  /*6e210*/  @P6 STG.E.U16 desc[UR10][R22.64], R28 ;  /* 0x0000001c16006986 */ /* 0x0007e8000c10150a */
[----:B0-----:R-:W4:Y:S04]  /*6e220*/  LDL.LU R5, [R1+0x34] ;  /* 0x0000340001057983 */ /* 0x001f280000300800 */
[----:B-1----:R-:W2:Y:S04]  /*6e230*/  LDL.LU R18, [R1+0x3350] ;  /* 0x0033500001127983 */ /* 0x002ea80000300800 */
[----:B---3--:R-:W3:Y:S04]  /*6e240*/  LDL R22, [R1+0x32b0] ;  /* 0x0032b00001167983 */ /* 0x008ee80000100800 */
[----:B------:R-:W2:Y:S01]  /*6e250*/  LDL R23, [R1+0x32b4] ;  /* 0x0032b40001177983 */ /* 0x000ea20000100800 */
[----:B------:R-:W-:-:S02]  /*6e260*/  ISETP.GE.AND P2, PT, R13, UR15, PT ;  /* 0x0000000f0d007c0c */ /* 0x000fc4000bf46270 */
[----:B------:R-:W-:Y:S01]  /*6e270*/  PRMT R13, R19, 0x7632, R13 ;  /* 0x00007632130d7816 */ /* 0x000fe2000000000d */
[----:B------:R-:W4:Y:S04]  /*6e280*/  LDL R14, [R1+0x32b8] ;  /* 0x0032b800010e7983 */ /* 0x000f280000100800 */
[----:B------:R-:W4:Y:S04]  /*6e290*/  LDL R15, [R1+0x32a0] ;  /* 0x0032a000010f7983 */ /* 0x000f280000100800 */
[----:B------:R0:W-:Y:S04]  /*6e2a0*/  @P5 STG.E.U16 desc[UR10][R24.64], R19 ;  /* 0x0000001318005986 */ /* 0x0001e8000c10150a */
[----:B0-----:R-:W4:Y:S01]  /*6e2b0*/  LDL.LU R19, [R1+0x334c] ;  /* 0x00334c0001137983 */ /* 0x001f220000300800 */
[----:B------:R-:W-:Y:S01]  /*6e2c0*/  ISETP.LT.AND P3, PT, R27, UR14, !P1 ;  /* 0x0000000e1b007c0c */ /* 0x000fe2000cf61270 */
[----:B------:R-:W-:-:S12]  /*6e2d0*/  IMAD.WIDE R26, R12, 0x2, R20 ;  /* 0x000000020c1a7825 */ /* 0x000fd800078e0214 */
[----:B------:R0:W-:Y:S01]  /*6e2e0*/  @P3 STG.E.U16 desc[UR10][R26.64], R13 ;  /* 0x0000000d1a003986 */ /* 0x0001e2000c10150a */
[----:B------:R-:W-:Y:S01]  /*6e2f0*/  ISETP.LT.AND P3, PT, R0, UR14, !P1 ;  /* 0x0000000e00007c0c */ /* 0x000fe2000cf61270 */
[----:B------:R-:W-:-:S04]  /*6e300*/  IMAD.WIDE R24, R12, 0x2, R8 ;  /* 0x000000020c187825 */ /* 0x000fc800078e0208 */
[C---:B0-----:R-:W-:Y:S02]  /*6e310*/  VIADD R13, R12.reuse, UR4 ;  /* 0x000000040c0d7c36 */ /* 0x041fe40008000000 */
[----:B------:R-:W-:Y:S01]  /*6e320*/  IMAD.WIDE R26, R12, 0x2, R16 ;  /* 0x000000020c1a7825 */ /* 0x000fe200078e0210 */
[----:B---3--:R-:W-:Y:S02]  /*6e330*/  ISETP.LT.AND P4, PT, R22, UR14, !P1 ;  /* 0x0000000e16007c0c */ /* 0x008fe4000cf81270 */
[----:B--2---:R-:W-:Y:S02]  /*6e340*/  ISETP.LT.AND P5, PT, R23, UR14, !P1 ;  /* 0x0000000e17007c0c */ /* 0x004fe4000cfa1270 */
[----:B----4-:R-:W-:Y:S02]  /*6e350*/  PRMT R28, R5, 0x7632, R28 ;  /* 0x00007632051c7816 */ /* 0x010fe4000000001c */
[----:B------:R-:W-:Y:S02]  /*6e360*/  ISETP.LT.AND P1, PT, R14, UR14, !P1 ;  /* 0x0000000e0e007c0c */ /* 0x000fe4000cf21270 */
[----:B------:R-:W-:Y:S01]  /*6e370*/  ISETP.LT.AND P6, PT, R15, UR14, !P0 ;  /* 0x0000000e0f007c0c */ /* 0x000fe2000c7c1270 */
[----:B------:R-:W-:-:S04]  /*6e380*/  IMAD.WIDE R14, R12, 0x2, R10 ;  /* 0x000000020c0e7825 */ /* 0x000fc800078e020a */
[----:B------:R-:W-:Y:S01]  /*6e390*/  IMAD.WIDE R22, R12, 0x2, R18 ;  /* 0x000000020c167825 */ /* 0x000fe200078e0212 */
[----:B------:R-:W-:-:S04]  /*6e3a0*/  PRMT R12, R29, 0x7632, R12 ;  /* 0x000076321d0c7816 */ /* 0x000fc8000000000c */
[----:B------:R0:W-:Y:S04]  /*6e3b0*/  @P4 STG.E.U16 desc[UR10][R22.64], R5 ;  /* 0x0000000516004986 */ /* 0x0001e8000c10150a */
[----:B------:R1:W-:Y:S04]  /*6e3c0*/  @P5 STG.E.U16 desc[UR10][R14.64], R28 ;  /* 0x0000001c0e005986 */ /* 0x0003e8000c10150a */
[----:B------:R2:W-:Y:S04]  /*6e3d0*/  @P3 STG.E.U16 desc[UR10][R24.64], R29 ;  /* 0x0000001d18003986 */ /* 0x0005e8000c10150a */
[----:B0-----:R-:W3:Y:S04]  /*6e3e0*/  LDL.LU R5, [R1+0x3348] ;  /* 0x0033480001057983 */ /* 0x001ee80000300800 */
[----:B-1----:R-:W4:Y:S04]  /*6e3f0*/  LDL R14, [R1+0x329c] ;  /* 0x00329c00010e7983 */ /* 0x002f280000100800 */
[----:B------:R-:W3:Y:S04]  /*6e400*/  LDL R15, [R1+0x32b4] ;  /* 0x0032b400010f7983 */ /* 0x000ee80000100800 */
[----:B--2---:R-:W2:Y:S04]  /*6e410*/  LDL.LU R29, [R1+0x3344] ;  /* 0x00334400011d7983 */ /* 0x004ea80000300800 */
[----:B------:R-:W3:Y:S04]  /*6e420*/  LDL R24, [R1+0x32b0] ;  /* 0x0032b00001187983 */ /* 0x000ee80000100800 */
[----:B------:R-:W4:Y:S04]  /*6e430*/  LDL.LU R25, [R1+0x98] ;  /* 0x0000980001197983 */ /* 0x000f280000300800 */
[----:B------:R0:W-:Y:S04]  /*6e440*/  @P1 STG.E.U16 desc[UR10][R26.64], R12 ;  /* 0x0000000c1a001986 */ /* 0x0001e8000c10150a */
[----:B0-----:R-:W4:Y:S04]  /*6e450*/  LDL R12, [R1+0x32a8] ;  /* 0x0032a800010c7983 */ /* 0x001f280000100800 */
[----:B------:R-:W4:Y:S04]  /*6e460*/  LDL R26, [R1+0x32ac] ;  /* 0x0032ac00011a7983 */ /* 0x000f280000100800 */
[----:B------:R-:W4:Y:S01]  /*6e470*/  LDL R27, [R1+0x88] ;  /* 0x00008800011b7983 */ /* 0x000f220000100800 */
[----:B--2---:R-:W-:-:S03]  /*6e480*/  ISETP.LT.AND P1, PT, R29, UR14, !P0 ;  /* 0x0000000e1d007c0c */ /* 0x004fc6000c721270 */
[----:B------:R-:W2:Y:S01]  /*6e490*/  LDL.LU R29, [R1+0x3340] ;  /* 0x00334000011d7983 */ /* 0x000ea20000300800 */
[----:B---3--:R-:W-:Y:S01]  /*6e4a0*/  IMAD.WIDE R22, R13, 0x2, R4 ;  /* 0x000000020d167825 */ /* 0x008fe200078e0204 */
[----:B------:R-:W-:Y:S02]  /*6e4b0*/  ISETP.LT.AND P4, PT, R15, UR14, !P0 ;  /* 0x0000000e0f007c0c */ /* 0x000fe4000c781270 */
[----:B------:R-:W-:Y:S04]  /*6e4c0*/  STL [R1+0x333c], R7 ;  /* 0x00333c0701007387 */ /* 0x000fe80000100800 */
[----:B----4-:R0:W-:Y:S01]  /*6e4d0*/  @P6 STG.E.U16 desc[UR10][R22.64], R25 ;  /* 0x0000001916006986 */ /* 0x0101e2000c10150a */
[----:B------:R-:W-:Y:S01]  /*6e4e0*/  ISETP.LT.AND P3, PT, R12, UR14, !P0 ;  /* 0x0000000e0c007c0c */ /* 0x000fe2000c761270 */
[----:B------:R-:W-:-:S02]  /*6e4f0*/  VIADD R12, R14, 0x6 ;  /* 0x000000060e0c7836 */ /* 0x000fc40000000000 */
[----:B------:R-:W-:Y:S01]  /*6e500*/  IMAD.WIDE R14, R13, 0x2, R2 ;  /* 0x000000020d0e7825 */ /* 0x000fe200078e0202 */
[----:B------:R-:W-:-:S03]  /*6e510*/  ISETP.LT.AND P5, PT, R26, UR14, !P0 ;  /* 0x0000000e1a007c0c */ /* 0x000fc6000c7a1270 */
[----:B0-----:R-:W-:Y:S01]  /*6e520*/  IMAD.WIDE R22, R13, 0x2, R6 ;  /* 0x000000020d167825 */ /* 0x001fe200078e0206 */
[----:B------:R-:W-:Y:S01]  /*6e530*/  PRMT R28, R27, 0x7632, R28 ;  /* 0x000076321b1c7816 */ /* 0x000fe2000000001c */
[----:B------:R-:W3:Y:S02]  /*6e540*/  LDL.LU R7, [R1+0x68] ;  /* 0x0000680001077983 */ /* 0x000ee40000300800 */
[----:B------:R-:W-:Y:S02]  /*6e550*/  IMAD.WIDE R26, R13, 0x2, R18 ;  /* 0x000000020d1a7825 */ /* 0x000fe400078e0212 */
[----:B------:R0:W-:Y:S04]  /*6e560*/  STL [R1+0x3338], R19 ;  /* 0x0033381301007387 */ /* 0x0001e80000100800 */
[----:B0-----:R-:W4:Y:S01]  /*6e570*/  LDL.LU R19, [R1+0x78] ;  /* 0x0000780001137983 */ /* 0x001f220000300800 */
[----:B--2---:R-:W-:-:S05]  /*6e580*/  PRMT R29, R25, 0x7632, R29 ;  /* 0x00007632191d7816 */ /* 0x004fca000000001d */
[----:B------:R0:W-:Y:S04]  /*6e590*/  @P1 STG.E.U16 desc[UR10][R14.64], R29 ;  /* 0x0000001d0e001986 */ /* 0x0001e8000c10150a */
[----:B0-----:R-:W2:Y:S01]  /*6e5a0*/  LDL.LU R15, [R1+0x88] ;  /* 0x00008800010f7983 */ /* 0x001ea20000300800 */
[----:B------:R-:W-:Y:S01]  /*6e5b0*/  ISETP.LT.AND P6, PT, R24, UR14, !P0 ;  /* 0x0000000e18007c0c */ /* 0x000fe2000c7c1270 */
[----:B------:R-:W-:Y:S01]  /*6e5c0*/  IMAD.WIDE R24, R13, 0x2, R20 ;  /* 0x000000020d187825 */ /* 0x000fe200078e0214 */
[----:B------:R-:W-:Y:S01]  /*6e5d0*/  ISETP.GE.AND P1, PT, R12, UR15, PT ;  /* 0x0000000f0c007c0c */ /* 0x000fe2000bf26270 */
[----:B------:R-:W3:Y:S04]  /*6e5e0*/  LDL R29, [R1+0x32a4] ;  /* 0x0032a400011d7983 */ /* 0x000ee80000100800 */
[----:B--2---:R0:W-:Y:S04]  /*6e5f0*/  @P3 STG.E.U16 desc[UR10][R22.64], R15 ;  /* 0x0000000f16003986 */ /* 0x0041e8000c10150a */
[----:B------:R1:W-:Y:S01]  /*6e600*/  @P5 STG.E.U16 desc[UR10][R24.64], R28 ;  /* 0x0000001c18005986 */ /* 0x0003e2000c10150a */
[----:B----4-:R-:W-:Y:S01]  /*6e610*/  PRMT R12, R19, 0x7632, R12 ;  /* 0x00007632130c7816 */ /* 0x010fe2000000000c */
[----:B0-----:R-:W-:-:S02]  /*6e620*/  IMAD.WIDE R14, R13, 0x2, R10 ;  /* 0x000000020d0e7825 */ /* 0x001fc400078e020a */
[----:B------:R-:W2:Y:S04]  /*6e630*/  LDL R22, [R1+0x32a0] ;  /* 0x0032a00001167983 */ /* 0x000ea80000100800 */
[----:B-1----:R-:W4:Y:S01]  /*6e640*/  LDL R25, [R1+0x32b8] ;  /* 0x0032b80001197983 */ /* 0x002f220000100800 */
[----:B------:R-:W-:-:S03]  /*6e650*/  ISETP.LT.AND P3, PT, R0, UR14, !P0 ;  /* 0x0000000e00007c0c */ /* 0x000fc6000c761270 */
[----:B------:R0:W-:Y:S04]  /*6e660*/  @P6 STG.E.U16 desc[UR10][R26.64], R19 ;  /* 0x000000131a006986 */ /* 0x0001e8000c10150a */
[----:B------:R1:W-:Y:S01]  /*6e670*/  @P4 STG.E.U16 desc[UR10][R14.64], R12 ;  /* 0x0000000c0e004986 */ /* 0x0003e2000c10150a */
[----:B---3--:R-:W-:-:S03]  /*6e680*/  PRMT R28, R7, 0x7632, R28 ;  /* 0x00007632071c7816 */ /* 0x008fc6000000001c */
[----:B------:R-:W3:Y:S01]  /*6e690*/  LDL R23, [R1+0x32a8] ;  /* 0x0032a80001177983 */ /* 0x000ee20000100800 */
[----:B0-----:R-:W-:-:S03]  /*6e6a0*/  VIADD R26, R13, UR4 ;  /* 0x000000040d1a7c36 */ /* 0x001fc60008000000 */
[----:B------:R-:W3:Y:S01]  /*6e6b0*/  LDL.LU R19, [R1+0x48] ;  /* 0x0000480001137983 */ /* 0x000ee20000300800 */
[----:B-1----:R-:W-:-:S03]  /*6e6c0*/  IMAD.WIDE R14, R13, 0x2, R8 ;  /* 0x000000020d0e7825 */ /* 0x002fc600078e0208 */
[----:B------:R0:W-:Y:S04]  /*6e6d0*/  STL [R1+0x3334], R3 ;  /* 0x0033340301007387 */ /* 0x0001e80000100800 */
[----:B------:R1:W-:Y:S01]  /*6e6e0*/  @P3 STG.E.U16 desc[UR10][R14.64], R7 ;  /* 0x000000070e003986 */ /* 0x0003e2000c10150a */
[----:B----4-:R-:W-:Y:S01]  /*6e6f0*/  ISETP.LT.AND P0, PT, R25, UR14, !P0 ;  /* 0x0000000e19007c0c */ /* 0x010fe2000c701270 */
[----:B------:R-:W-:Y:S02]  /*6e700*/  IMAD.WIDE R24, R26, 0x2, R2 ;  /* 0x000000021a187825 */ /* 0x000fe400078e0202 */
[----:B0-----:R-:W4:Y:S04]  /*6e710*/  LDL.LU R3, [R1+0x58] ;  /* 0x0000580001037983 */ /* 0x001f280000300800 */
[----:B-1----:R-:W4:Y:S04]  /*6e720*/  LDL.LU R7, [R1+0x333c] ;  /* 0x00333c0001077983 */ /* 0x002f280000300800 */
[----:B------:R-:W4:Y:S04]  /*6e730*/  LDL R14, [R1+0x32ac] ;  /* 0x0032ac00010e7983 */ /* 0x000f280000100800 */
[----:B------:R-:W4:Y:S01]  /*6e740*/  LDL R15, [R1+0x329c] ;  /* 0x00329c00010f7983 */ /* 0x000f220000100800 */
[----:B--2---:R-:W-:-:S02]  /*6e750*/  ISETP.LT.AND P6, PT, R22, UR14, !P2 ;  /* 0x0000000e16007c0c */ /* 0x004fc4000d7c1270 */
[----:B------:R-:W-:Y:S01]  /*6e760*/  ISETP.LT.AND P5, PT, R29, UR14, !P2 ;  /* 0x0000000e1d007c0c */ /* 0x000fe2000d7a1270 */
[----:B------:R-:W-:Y:S01]  /*6e770*/  IMAD.WIDE R12, R13, 0x2, R16 ;  /* 0x000000020d0c7825 */ /* 0x000fe200078e0210 */
[----:B---3--:R-:W-:-:S03]  /*6e780*/  ISETP.LT.AND P4, PT, R23, UR14, !P2 ;  /* 0x0000000e17007c0c */ /* 0x008fc6000d781270 */
[----:B------:R-:W-:Y:S01]  /*6e790*/  IMAD.WIDE R22, R26, 0x2, R4 ;  /* 0x000000021a167825 */ /* 0x000fe200078e0204 */
[----:B------:R-:W-:Y:S04]  /*6e7a0*/  @P0 STG.E.U16 desc[UR10][R12.64], R28 ;  /* 0x0000001c0c000986 */ /* 0x000fe8000c10150a */
[----:B------:R0:W-:Y:S04]  /*6e7b0*/  STL [R1+0x332c], R28 ;  /* 0x00332c1c01007387 */ /* 0x0001e80000100800 */
[----:B0-----:R-:W2:Y:S01]  /*6e7c0*/  LDL R28, [R1+0x32a0] ;  /* 0x0032a000011c7983 */ /* 0x001ea20000100800 */
[----:B----4-:R-:W-:-:S03]  /*6e7d0*/  PRMT R27, R3, 0x7632, R27 ;  /* 0x00007632031b7816 */ /* 0x010fc6000000001b */
[----:B------:R0:W-:Y:S01]  /*6e7e0*/  @P6 STG.E.U16 desc[UR10][R22.64], R3 ;  /* 0x0000000316006986 */ /* 0x0001e2000c10150a */
[----:B------:R-:W-:-:S03]  /*6e7f0*/  ISETP.LT.AND P3, PT, R14, UR14, !P2 ;  /* 0x0000000e0e007c0c */ /* 0x000fc6000d761270 */
[----:B------:R1:W-:Y:S01]  /*6e800*/  @P5 STG.E.U16 desc[UR10][R24.64], R27 ;  /* 0x0000001b18005986 */ /* 0x0003e2000c10150a */
[----:B------:R-:W-:-:S03]  /*6e810*/  IMAD.WIDE R12, R26, 0x2, R6 ;  /* 0x000000021a0c7825 */ /* 0x000fc600078e0206 */
[----:B0-----:R-:W3:Y:S01]  /*6e820*/  LDL.LU R3, [R1+0x9c] ;  /* 0x00009c0001037983 */ /* 0x001ee20000300800 */
[----:B------:R-:W-:-:S03]  /*6e830*/  VIADD R22, R15, 0x7 ;  /* 0x000000070f167836 */ /* 0x000fc60000000000 */
[----:B------:R0:W-:Y:S01]  /*6e840*/  STL [R1+0x3330], R27 ;  /* 0x0033301b01007387 */ /* 0x0001e20000100800 */
[----:B------:R-:W-:Y:S01]  /*6e850*/  IMAD.WIDE R14, R26, 0x2, R20 ;  /* 0x000000021a0e7825 */ /* 0x000fe200078e0214 */
[----:B------:R-:W-:Y:S02]  /*6e860*/  PRMT R23, R19, 0x7632, R23 ;  /* 0x0000763213177816 */ /* 0x000fe40000000017 */
[----:B-1----:R-:W4:Y:S04]  /*6e870*/  LDL R24, [R1+0x32b0] ;  /* 0x0032b00001187983 */ /* 0x002f280000100800 */
[----:B------:R-:W3:Y:S01]  /*6e880*/  LDL R25, [R1+0x32b4] ;  /* 0x0032b40001197983 */ /* 0x000ee20000100800 */
[----:B------:R-:W-:-:S03]  /*6e890*/  ISETP.GE.AND P0, PT, R22, UR15, PT ;  /* 0x0000000f16007c0c */ /* 0x000fc6000bf06270 */
[----:B0-----:R-:W3:Y:S04]  /*6e8a0*/  LDL R27, [R1+0x32ac] ;  /* 0x0032ac00011b7983 */ /* 0x001ee80000100800 */
[----:B------:R-:W3:Y:S04]  /*6e8b0*/  LDL.LU R22, [R1+0x38] ;  /* 0x0000380001167983 */ /* 0x000ee80000300800 */
[----:B------:R0:W-:Y:S04]  /*6e8c0*/  @P4 STG.E.U16 desc[UR10][R12.64], R19 ;  /* 0x000000130c004986 */ /* 0x0001e8000c10150a */
[----:B------:R1:W-:Y:S04]  /*6e8d0*/  @P3 STG.E.U16 desc[UR10][R14.64], R23 ;  /* 0x000000170e003986 */ /* 0x0003e8000c10150a */
[----:B0-----:R-:W3:Y:S04]  /*6e8e0*/  LDL.LU R19, [R1+0x3338] ;  /* 0x0033380001137983 */ /* 0x001ee80000300800 */
[----:B-1----:R-:W3:Y:S01]  /*6e8f0*/  LDL R15, [R1+0x32b8] ;  /* 0x0032b800010f7983 */ /* 0x002ee20000100800 */
[----:B------:R-:W-:-:S02]  /*6e900*/  ISETP.LT.AND P4, PT, R0, UR14, !P2 ;  /* 0x0000000e00007c0c */ /* 0x000fc4000d781270 */
[----:B--2---:R-:W-:Y:S02]  /*6e910*/  ISETP.LT.AND P3, PT, R28, UR14, !P1 ;  /* 0x0000000e1c007c0c */ /* 0x004fe4000cf61270 */
[----:B------:R-:W2:Y:S01]  /*6e920*/  LDL.LU R28, [R1+0x8c] ;  /* 0x00008c00011c7983 */ /* 0x000ea20000300800 */
[----:B----4-:R-:W-:Y:S02]  /*6e930*/  ISETP.LT.AND P6, PT, R24, UR14, !P2 ;  /* 0x0000000e18007c0c */ /* 0x010fe4000d7c1270 */
[----:B---3--:R-:W-:Y:S02]  /*6e940*/  ISETP.LT.AND P5, PT, R25, UR14, !P2 ;  /* 0x0000000e19007c0c */ /* 0x008fe4000d7a1270 */
[----:B------:R-:W-:Y:S01]  /*6e950*/  PRMT R23, R22, 0x7632, R23 ;  /* 0x0000763216177816 */ /* 0x000fe20000000017 */
[----:B------:R-:W-:Y:S01]  /*6e960*/  IMAD.WIDE R12, R26, 0x2, R18 ;  /* 0x000000021a0c7825 */ /* 0x000fe200078e0212 */
[----:B------:R-:W-:-:S03]  /*6e970*/  ISETP.LT.AND P2, PT, R15, UR14, !P2 ;  /* 0x0000000e0f007c0c */ /* 0x000fc6000d741270 */
[----:B------:R-:W-:-:S04]  /*6e980*/  IMAD.WIDE R14, R26, 0x2, R10 ;  /* 0x000000021a0e7825 */ /* 0x000fc800078e020a */
[----:B------:R0:W-:Y:S04]  /*6e990*/  @P6 STG.E.U16 desc[UR10][R12.64], R22 ;  /* 0x000000160c006986 */ /* 0x0001e8000c10150a */
[----:B------:R1:W-:Y:S01]  /*6e9a0*/  @P5 STG.E.U16 desc[UR10][R14.64], R23 ;  /* 0x000000170e005986 */ /* 0x0003e2000c10150a */
[----:B0-----:R-:W-:-:S04]  /*6e9b0*/  IMAD.WIDE R12, R26, 0x2, R8 ;  /* 0x000000021a0c7825 */ /* 0x001fc800078e0208 */
[C---:B------:R-:W-:Y:S02]  /*6e9c0*/  VIADD R22, R26.reuse, UR4 ;  /* 0x000000041a167c36 */ /* 0x040fe40008000000 */
[----:B-1----:R-:W-:Y:S02]  /*6e9d0*/  IMAD.WIDE R14, R26, 0x2, R16 ;  /* 0x000000021a0e7825 */ /* 0x002fe400078e0210 */
[----:B------:R-:W3:Y:S02]  /*6e9e0*/  LDL.LU R26, [R1+0x28] ;  /* 0x00002800011a7983 */ /* 0x000ee40000300800 */
[----:B---3--:R-:W-:Y:S02]  /*6e9f0*/  PRMT R23, R26, 0x7632, R23 ;  /* 0x000076321a177816 */ /* 0x008fe40000000017 */
[----:B------:R0:W-:Y:S04]  /*6ea00*/  @P4 STG.E.U16 desc[UR10][R12.64], R26 ;  /* 0x0000001a0c004986 */ /* 0x0001e8000c10150a */
[----:B------:R1:W-:Y:S01]  /*6ea10*/  @P2 STG.E.U16 desc[UR10][R14.64], R23 ;  /* 0x000000170e002986 */ /* 0x0003e2000c10150a */
[----:B0-----:R-:W-:-:S03]  /*6ea20*/  IMAD.WIDE R12, R22, 0x2, R4 ;  /* 0x00000002160c7825 */ /* 0x001fc600078e0204 */
[----:B------:R-:W3:Y:S01]  /*6ea30*/  LDL R26, [R1+0x32b8] ;  /* 0x0032b800011a7983 */ /* 0x000ee20000100800 */
[----:B-1----:R-:W-:-:S03]  /*6ea40*/  PRMT R15, R3, 0x7632, R15 ;  /* 0x00007632030f7816 */ /* 0x002fc6000000000f */
[----:B------:R-:W4:Y:S04]  /*6ea50*/  LDL R14, [R1+0x329c] ;  /* 0x00329c00010e7983 */ /* 0x000f280000100800 */
[----:B------:R0:W-:Y:S04]  /*6ea60*/  @P3 STG.E.U16 desc[UR10][R12.64], R3 ;  /* 0x000000030c003986 */ /* 0x0001e8000c10150a */
[----:B0-----:R-:W3:Y:S04]  /*6ea70*/  LDL.LU R3, [R1+0x3334] ;  /* 0x0033340001037983 */ /* 0x001ee80000300800 */
[----:B------:R-:W3:Y:S01]  /*6ea80*/  LDL R13, [R1+0x32a8] ;  /* 0x0032a800010d7983 */ /* 0x000ee20000100800 */
[----:B------:R-:W-:-:S02]  /*6ea90*/  ISETP.LT.AND P4, PT, R29, UR14, !P1 ;  /* 0x0000000e1d007c0c */ /* 0x000fc4000cf81270 */
[----:B------:R-:W-:Y:S02]  /*6eaa0*/  ISETP.LT.AND P5, PT, R27, UR14, !P1 ;  /* 0x0000000e1b007c0c */ /* 0x000fe4000cfa1270 */
[----:B------:R-:W3:Y:S01]  /*6eab0*/  LDL.LU R27, [R1+0x3330] ;  /* 0x00333000011b7983 */ /* 0x000ee20000300800 */
[----:B--2---:R-:W-:-:S03]  /*6eac0*/  PRMT R23, R28, 0x7632, R23 ;  /* 0x000076321c177816 */ /* 0x004fc60000000017 */
[----:B------:R-:W-:Y:S01]  /*6ead0*/  STL [R1+0x3328], R6 ;  /* 0x0033280601007387 */ /* 0x000fe20000100800 */
[----:B----4-:R-:W-:-:S05]  /*6eae0*/  VIADD R14, R14, 0x8 ;  /* 0x000000080e0e7836 */ /* 0x010fca0000000000 */
[----:B------:R-:W-:Y:S02]  /*6eaf0*/  ISETP.GE.AND P2, PT, R14, UR15, PT ;  /* 0x0000000f0e007c0c */ /* 0x000fe4000bf46270 */
[----:B---3--:R-:W-:Y:S01]  /*6eb00*/  ISETP.LT.AND P6, PT, R13, UR14, !P1 ;  /* 0x0000000e0d007c0c */ /* 0x008fe2000cfc1270 */
[----:B------:R-:W-:-:S05]  /*6eb10*/  IMAD.WIDE R12, R22, 0x2, R2 ;  /* 0x00000002160c7825 */ /* 0x000fca00078e0202 */
[----:B------:R0:W-:Y:S02]  /*6eb20*/  @P4 STG.E.U16 desc[UR10][R12.64], R15 ;  /* 0x0000000f0c004986 */ /* 0x0001e4000c10150a */
[C---:B0-----:R-:W-:Y:S02]  /*6eb30*/  IMAD.WIDE R12, R22.reuse, 0x2, R6 ;  /* 0x00000002160c7825 */ /* 0x041fe400078e0206 */
[----:B------:R-:W2:Y:S02]  /*6eb40*/  LDL.LU R6, [R1+0x6c] ;  /* 0x00006c0001067983 */ /* 0x000ea40000300800 */
[----:B------:R-:W-:Y:S02]  /*6eb50*/  IMAD.WIDE R14, R22, 0x2, R20 ;  /* 0x00000002160e7825 */ /* 0x000fe400078e0214 */
[----:B------:R0:W-:Y:S04]  /*6eb60*/  STL [R1+0x3324], R7 ;  /* 0x0033240701007387 */ /* 0x0001e80000100800 */
[----:B------:R1:W-:Y:S04]  /*6eb70*/  @P6 STG.E.U16 desc[UR10][R12.64], R28 ;  /* 0x0000001c0c006986 */ /* 0x0003e8000c10150a */
[----:B0-----:R-:W3:Y:S04]  /*6eb80*/  LDL.LU R7, [R1+0x5c] ;  /* 0x00005c0001077983 */ /* 0x001ee80000300800 */
[----:B-1----:R-:W2:Y:S04]  /*6eb90*/  LDL.LU R28, [R1+0x332c] ;  /* 0x00332c00011c7983 */ /* 0x002ea80000300800 */
[----:B------:R-:W4:Y:S04]  /*6eba0*/  LDL.LU R13, [R1+0x7c] ;  /* 0x00007c00010d7983 */ /* 0x000f280000300800 */
[----:B------:R0:W-:Y:S04]  /*6ebb0*/  @P5 STG.E.U16 desc[UR10][R14.64], R23 ;  /* 0x000000170e005986 */ /* 0x0001e8000c10150a */
[----:B0-----:R-:W3:Y:S01]  /*6ebc0*/  LDL R15, [R1+0x32a0] ;  /* 0x0032a000010f7983 */ /* 0x001ee20000100800 */
[----:B------:R-:W-:-:S02]  /*6ebd0*/  ISETP.LT.AND P3, PT, R24, UR14, !P1 ;  /* 0x0000000e18007c0c */ /* 0x000fc4000cf61270 */
[----:B------:R-:W-:Y:S01]  /*6ebe0*/  ISETP.LT.AND P4, PT, R25, UR14, !P1 ;  /* 0x0000000e19007c0c */ /* 0x000fe2000cf81270 */
[----:B------:R-:W-:Y:S01]  /*6ebf0*/  IMAD.WIDE R24, R22, 0x2, R18 ;  /* 0x0000000216187825 */ /* 0x000fe200078e0212 */
[----:B------:R0:W-:Y:S01]  /*6ec00*/  STL [R1+0x3320], R0 ;  /* 0x0033200001007387 */ /* 0x0001e20000100800 */
[----:B------:R-:W-:-:S08]  /*6ec10*/  ISETP.LT.AND P6, PT, R29, UR14, !P0 ;  /* 0x0000000e1d007c0c */ /* 0x000fd0000c7c1270 */
[----:B----4-:R1:W-:Y:S01]  /*6ec20*/  @P3 STG.E.U16 desc[UR10][R24.64], R13 ;  /* 0x0000000d18003986 */ /* 0x0103e2000c10150a */
[----:B------:R-:W-:Y:S02]  /*6ec30*/  ISETP.LT.AND P3, PT, R0, UR14, !P1 ;  /* 0x0000000e00007c0c */ /* 0x000fe4000cf61270 */
[----:B------:R-:W-:Y:S01]  /*6ec40*/  PRMT R14, R13, 0x7632, R14 ;  /* 0x000076320d0e7816 */ /* 0x000fe2000000000e */
[----:B0-----:R-:W4:Y:S01]  /*6ec50*/  LDL.LU R0, [R1+0x4c] ;  /* 0x00004c0001007983 */ /* 0x001f220000300800 */
[----:B------:R-:W-:Y:S01]  /*6ec60*/  ISETP.LT.AND P1, PT, R26, UR14, !P1 ;  /* 0x0000000e1a007c0c */ /* 0x000fe2000cf21270 */
[----:B------:R-:W-:Y:S01]  /*6ec70*/  VIADD R26, R22, UR4 ;  /* 0x00000004161a7c36 */ /* 0x000fe20008000000 */
[----:B--2---:R-:W-:Y:S01]  /*6ec80*/  PRMT R28, R6, 0x7632, R28 ;  /* 0x00007632061c7816 */ /* 0x004fe2000000001c */
[----:B------:R-:W2:Y:S01]  /*6ec90*/  LDL.LU R29, [R1+0x3c] ;  /* 0x00003c00011d7983 */ /* 0x000ea20000300800 */
[----:B-1----:R-:W-:Y:S01]  /*6eca0*/  IMAD.WIDE R12, R22, 0x2, R10 ;  /* 0x00000002160c7825 */ /* 0x002fe200078e020a */
[----:B---3--:R-:W-:-:S04]  /*6ecb0*/  ISETP.LT.AND P5, PT, R15, UR14, !P0 ;  /* 0x0000000e0f007c0c */ /* 0x008fc8000c7a1270 */
[----:B------:R0:W-:Y:S01]  /*6ecc0*/  @P4 STG.E.U16 desc[UR10][R12.64], R14 ;  /* 0x0000000e0c004986 */ /* 0x0001e2000c10150a */
[----:B------:R-:W-:Y:S01]  /*6ecd0*/  PRMT R27, R7, 0x7632, R27 ;  /* 0x00007632071b7816 */ /* 0x000fe2000000001b */
[----:B0-----:R-:W-:-:S04]  /*6ece0*/  IMAD.WIDE R12, R22, 0x2, R8 ;  /* 0x00000002160c7825 */ /* 0x001fc800078e0208 */
[----:B------:R-:W-:Y:S01]  /*6ecf0*/  IMAD.WIDE R22, R22, 0x2, R16 ;  /* 0x0000000216167825 */ /* 0x000fe200078e0210 */
[----:B------:R0:W-:Y:S03]  /*6ed00*/  @P3 STG.E.U16 desc[UR10][R12.64], R6 ;  /* 0x000000060c003986 */ /* 0x0001e6000c10150a */
[C---:B------:R-:W-:Y:S01]  /*6ed10*/  IMAD.WIDE R14, R26.reuse, 0x2, R4 ;  /* 0x000000021a0e7825 */ /* 0x040fe200078e0204 */
[----:B------:R1:W-:Y:S04]  /*6ed20*/  @P1 STG.E.U16 desc[UR10][R22.64], R28 ;  /* 0x0000001c16001986 */ /* 0x0003e8000c10150a */
[----:B------:R3:W-:Y:S04]  /*6ed30*/  @P5 STG.E.U16 desc[UR10][R14.64], R7 ;  /* 0x000000070e005986 */ /* 0x0007e8000c10150a */
[----:B0-----:R-:W2:Y:S04]  /*6ed40*/  LDL.LU R6, [R1+0x3328] ;  /* 0x0033280001067983 */ /* 0x001ea80000300800 */
[----:B------:R-:W2:Y:S04]  /*6ed50*/  LDL R12, [R1+0x329c] ;  /* 0x00329c00010c7983 */ /* 0x000ea80000100800 */
[----:B------:R-:W2:Y:S04]  /*6ed60*/  LDL R13, [R1+0x32b4] ;  /* 0x0032b400010d7983 */ /* 0x000ea80000100800 */
[----:B-1----:R-:W2:Y:S04]  /*6ed70*/  LDL R22, [R1+0x32ac] ;  /* 0x0032ac0001167983 */ /* 0x002ea80000100800 */
[----:B------:R-:W2:Y:S04]  /*6ed80*/  LDL R23, [R1+0x32b0] ;  /* 0x0032b00001177983 */ /* 0x000ea80000100800 */
[----:B---3--:R-:W3:Y:S04]  /*6ed90*/  LDL.LU R7, [R1+0x3324] ;  /* 0x0033240001077983 */ /* 0x008ee80000300800 */
[----:B------:R-:W3:Y:S01]  /*6eda0*/  LDL R15, [R1+0x32a8] ;  /* 0x0032a800010f7983 */ /* 0x000ee20000100800 */
[----:B------:R-:W-:-:S05]  /*6edb0*/  IMAD.WIDE R24, R26, 0x2, R2 ;  /* 0x000000021a187825 */ /* 0x000fca00078e0202 */
[----:B------:R-:W-:Y:S01]  /*6edc0*/  @P6 STG.E.U16 desc[UR10][R24.64], R27 ;  /* 0x0000001b18006986 */ /* 0x000fe2000c10150a */
[----:B----4-:R-:W-:Y:S01]  /*6edd0*/  PRMT R28, R0, 0x7632, R28 ;  /* 0x00007632001c7816 */ /* 0x010fe2000000001c */
[----:B--2---:R-:W-:Y:S02]  /*6ede0*/  VIADD R12, R12, 0x9 ;  /* 0x000000090c0c7836 */ /* 0x004fe40000000000 */
[----:B------:R0:W-:Y:S01]  /*6edf0*/  STL [R1+0x331c], R6 ;  /* 0x00331c0601007387 */ /* 0x0001e20000100800 */
[----:B------:R-:W-:Y:S02]  /*6ee00*/  ISETP.LT.AND P6, PT, R13, UR14, !P0 ;  /* 0x0000000e0d007c0c */ /* 0x000fe4000c7c1270 */
[----:B------:R-:W-:Y:S02]  /*6ee10*/  ISETP.GE.AND P1, PT, R12, UR15, PT ;  /* 0x0000000f0c007c0c */ /* 0x000fe4000bf26270 */
[----:B---3--:R-:W-:Y:S01]  /*6ee20*/  ISETP.LT.AND P3, PT, R15, UR14, !P0 ;  /* 0x0000000e0f007c0c */ /* 0x008fe2000c761270 */
[----:B------:R-:W-:-:S02]  /*6ee30*/  IMAD.WIDE R12, R26, 0x2, R6 ;  /* 0x000000021a0c7825 */ /* 0x000fc400078e0206 */
[----:B0-----:R-:W2:Y:S04]  /*6ee40*/  LDL R6, [R1+0xc0] ;  /* 0x0000c00001067983 */ /* 0x001ea80000100800 */
[----:B------:R0:W-:Y:S06]  /*6ee50*/  STL [R1+0x3318], R7 ;  /* 0x0033180701007387 */ /* 0x0001ec0000100800 */
[----:B------:R1:W-:Y:S04]  /*6ee60*/  @P3 STG.E.U16 desc[UR10][R12.64], R0 ;  /* 0x000000000c003986 */ /* 0x0003e8000c10150a */
[----:B0-----:R-:W3:Y:S04]  /*6ee70*/  LDL.LU R7, [R1+0x2c] ;  /* 0x00002c0001077983 */ /* 0x001ee80000300800 */
[----:B-1----:R-:W4:Y:S04]  /*6ee80*/  LDL.LU R0, [R1+0x3320] ;  /* 0x0033200001007983 */ /* 0x002f280000300800 */
[----:B------:R-:W3:Y:S04]  /*6ee90*/  LDL R12, [R1+0x32a4] ;  /* 0x0032a400010c7983 */ /* 0x000ee80000100800 */
[----:B------:R-:W3:Y:S01]  /*6eea0*/  LDL R13, [R1+0x32a8] ;  /* 0x0032a800010d7983 */ /* 0x000ee20000100800 */
[----:B------:R-:W-:Y:S01]  /*6eeb0*/  ISETP.LT.AND P4, PT, R22, UR14, !P0 ;  /* 0x0000000e16007c0c */ /* 0x000fe2000c781270 */
[----:B------:R-:W-:Y:S01]  /*6eec0*/  IMAD.WIDE R14, R26, 0x2, R20 ;  /* 0x000000021a0e7825 */ /* 0x000fe200078e0214 */
[----:B------:R-:W-:-:S02]  /*6eed0*/  ISETP.LT.AND P5, PT, R23, UR14, !P0 ;  /* 0x0000000e17007c0c */ /* 0x000fc4000c7a1270 */
[----:B------:R-:W-:Y:S01]  /*6eee0*/  PRMT R27, R29, 0x7632, R27 ;  /* 0x000076321d1b7816 */ /* 0x000fe2000000001b */
[----:B------:R-:W-:-:S08]  /*6eef0*/  IMAD.WIDE R22, R26, 0x2, R18 ;  /* 0x000000021a167825 */ /* 0x000fd000078e0212 */
[----:B------:R0:W-:Y:S01]  /*6ef00*/  @P4 STG.E.U16 desc[UR10][R14.64], R28 ;  /* 0x0000001c0e004986 */ /* 0x0001e2000c10150a */
[----:B------:R-:W-:-:S03]  /*6ef10*/  IMAD.WIDE R24, R26, 0x2, R10 ;  /* 0x000000021a187825 */ /* 0x000fc600078e020a */
[----:B------:R1:W-:Y:S04]  /*6ef20*/  @P5 STG.E.U16 desc[UR10][R22.64], R29 ;  /* 0x0000001d16005986 */ /* 0x0003e8000c10150a */
[----:B0-----:R-:W3:Y:S04]  /*6ef30*/  LDL R14, [R1+0x32b8] ;  /* 0x0032b800010e7983 */ /* 0x001ee80000100800 */
[----:B------:R-:W3:Y:S04]  /*6ef40*/  LDL R15, [R1+0x32a0] ;  /* 0x0032a000010f7983 */ /* 0x000ee80000100800 */
[----:B------:R-:W-:Y:S04]  /*6ef50*/  @P6 STG.E.U16 desc[UR10][R24.64], R27 ;  /* 0x0000001b18006986 */ /* 0x000fe8000c10150a */
[----:B-1----:R-:W3:Y:S01]  /*6ef60*/  LDL.LU R29, [R1+0xd0] ;  /* 0x0000d000011d7983 */ /* 0x002ee20000300800 */
[----:B--2---:R-:W-:-:S02]  /*6ef70*/  PRMT R22, R6, 0x7632, R22 ;  /* 0x0000763206167816 */ /* 0x004fc40000000016 */
[----:B----4-:R-:W-:Y:S02]  /*6ef80*/  ISETP.LT.AND P4, PT, R0, UR14, !P0 ;  /* 0x0000000e00007c0c */ /* 0x010fe4000c781270 */
[----:B---3--:R-:W-:Y:S02]  /*6ef90*/  ISETP.LT.AND P6, PT, R12, UR14, !P2 ;  /* 0x0000000e0c007c0c */ /* 0x008fe4000d7c1270 */
[----:B------:R-:W-:Y:S01]  /*6efa0*/  ISETP.LT.AND P3, PT, R13, UR14, !P2 ;  /* 0x0000000e0d007c0c */ /* 0x000fe2000d761270 */
[----:B------:R-:W-:Y:S01]  /*6efb0*/  IMAD.WIDE R12, R26, 0x2, R8 ;  /* 0x000000021a0c7825 */ /* 0x000fe200078e0208 */
[----:B------:R0:W-:Y:S01]  /*6efc0*/  STL [R1+0x3314], R0 ;  /* 0x0033140001007387 */ /* 0x0001e20000100800 */
[----:B------:R-:W-:-:S06]  /*6efd0*/  PRMT R28, R7, 0x7632, R28 ;  /* 0x00007632071c7816 */ /* 0x000fcc000000001c */
[----:B------:R1:W-:Y:S04]  /*6efe0*/  @P4 STG.E.U16 desc[UR10][R12.64], R7 ;  /* 0x000000070c004986 */ /* 0x0003e8000c10150a */
[----:B0-----:R-:W2:Y:S04]  /*6eff0*/  LDL R0, [R1+0xe0] ;  /* 0x0000e00001007983 */ /* 0x001ea80000100800 */
[----:B------:R-:W3:Y:S04]  /*6f000*/  LDL.LU R6, [R1+0x331c] ;  /* 0x00331c0001067983 */ /* 0x000ee80000300800 */
[----:B-1----:R-:W3:Y:S04]  /*6f010*/  LDL.LU R7, [R1+0x3318] ;  /* 0x0033180001077983 */ /* 0x002ee80000300800 */
[----:B------:R-:W4:Y:S01]  /*6f020*/  LDL.LU R12, [R1+0xc0] ;  /* 0x0000c000010c7983 */ /* 0x000f220000300800 */
[----:B------:R-:W-:Y:S01]  /*6f030*/  ISETP.LT.AND P0, PT, R14, UR14, !P0 ;  /* 0x0000000e0e007c0c */ /* 0x000fe2000c701270 */
[----:B------:R-:W-:-:S02]  /*6f040*/  VIADD R23, R26, UR4 ;  /* 0x000000041a177c36 */ /* 0x000fc40008000000 */
[----:B------:R-:W2:Y:S01]  /*6f050*/  LDL R13, [R1+0x329c] ;  /* 0x00329c00010d7983 */ /* 0x000ea20000100800 */
[----:B------:R-:W-:Y:S01]  /*6f060*/  ISETP.LT.AND P5, PT, R15, UR14, !P2 ;  /* 0x0000000e0f007c0c */ /* 0x000fe2000d7a1270 */
[----:B------:R-:W-:-:S04]  /*6f070*/  IMAD.WIDE R26, R26, 0x2, R16 ;  /* 0x000000021a1a7825 */ /* 0x000fc800078e0210 */
[----:B------:R-:W-:-:S04]  /*6f080*/  IMAD.WIDE R14, R23, 0x2, R4 ;  /* 0x00000002170e7825 */ /* 0x000fc800078e0204 */
[----:B------:R0:W-:Y:S04]  /*6f090*/  @P0 STG.E.U16 desc[UR10][R26.64], R28 ;  /* 0x0000001c1a000986 */ /* 0x0001e8000c10150a */
[----:B0-----:R-:W3:Y:S01]  /*6f0a0*/  LDL R27, [R1+0x32b4] ;  /* 0x0032b400011b7983 */ /* 0x001ee20000100800 */
[----:B------:R-:W-:-:S03]  /*6f0b0*/  IMAD.WIDE R24, R23, 0x2, R2 ;  /* 0x0000000217187825 */ /* 0x000fc600078e0202 */
[----:B------:R-:W3:Y:S04]  /*6f0c0*/  LDL R28, [R1+0x32a4] ;  /* 0x0032a400011c7983 */ /* 0x000ee80000100800 */
[----:B----4-:R0:W-:Y:S04]  /*6f0d0*/  @P5 STG.E.U16 desc[UR10][R14.64], R12 ;  /* 0x0000000c0e005986 */ /* 0x0101e8000c10150a */
[----:B0-----:R-:W4:Y:S01]  /*6f0e0*/  LDL R15, [R1+0x32b0] ;  /* 0x0032b000010f7983 */ /* 0x001f220000100800 */
[----:B--2---:R-:W-:Y:S02]  /*6f0f0*/  VIADD R14, R13, 0xa ;  /* 0x0000000a0d0e7836 */ /* 0x004fe40000000000 */
[----:B---3--:R-:W-:Y:S01]  /*6f100*/  IMAD.WIDE R12, R23, 0x2, R6 ;  /* 0x00000002170c7825 */ /* 0x008fe200078e0206 */
[----:B------:R0:W-:Y:S01]  /*6f110*/  @P6 STG.E.U16 desc[UR10][R24.64], R22 ;  /* 0x0000001618006986 */ /* 0x0001e2000c10150a */
[----:B------:R-:W-:-:S03]  /*6f120*/  PRMT R26, R29, 0x7632, R26 ;  /* 0x000076321d1a7816 */ /* 0x000fc6000000001a */
[----:B------:R1:W-:Y:S04]  /*6f130*/  @P3 STG.E.U16 desc[UR10][R12.64], R29 ;  /* 0x0000001d0c003986 */ /* 0x0003e8000c10150a */
[----:B0-----:R-:W2:Y:S01]  /*6f140*/  LDL R25, [R1+0x32ac] ;  /* 0x0032ac0001197983 */ /* 0x001ea20000100800 */
[----:B------:R-:W-:-:S03]  /*6f150*/  ISETP.LT.AND P4, PT, R27, UR14, !P2 ;  /* 0x0000000e1b007c0c */ /* 0x000fc6000d781270 */
[----:B------:R-:W3:Y:S01]  /*6f160*/  LDL R27, [R1+0x32a8] ;  /* 0x0032a800011b7983 */ /* 0x000ee20000100800 */
[----:B-1----:R-:W-:-:S03]  /*6f170*/  IMAD.WIDE R12, R23, 0x2, R20 ;  /* 0x00000002170c7825 */ /* 0x002fc600078e0214 */
[----:B------:R-:W3:Y:S01]  /*6f180*/  LDL.LU R29, [R1+0xf0] ;  /* 0x0000f000011d7983 */ /* 0x000ee20000300800 */
[----:B------:R-:W-:-:S03]  /*6f190*/  ISETP.GE.AND P0, PT, R14, UR15, PT ;  /* 0x0000000f0e007c0c */ /* 0x000fc6000bf06270 */
[----:B------:R-:W-:Y:S01]  /*6f1a0*/  STL [R1+0x3304], R20 ;  /* 0x0033041401007387 */ /* 0x000fe20000100800 */
[----:B------:R-:W-:-:S03]  /*6f1b0*/  PRMT R22, R0, 0x7632, R22 ;  /* 0x0000763200167816 */ /* 0x000fc60000000016 */
[----:B------:R0:W-:Y:S04]  /*6f1c0*/  STL [R1+0x3300], R21 ;  /* 0x0033001501007387 */ /* 0x0001e80000100800 */
[----:B0-----:R-:W3:Y:S04]  /*6f1d0*/  LDL.LU R21, [R1+0xb0] ;  /* 0x0000b00001157983 */ /* 0x001ee80000300800 */
[----:B------:R0:W-:Y:S01]  /*6f1e0*/  STL.64 [R1+0x3308], R18 ;  /* 0x0033081201007387 */ /* 0x0001e20000100a00 */
[----:B----4-:R-:W-:Y:S01]  /*6f1f0*/  ISETP.LT.AND P5, PT, R15, UR14, !P2 ;  /* 0x0000000e0f007c0c */ /* 0x010fe2000d7a1270 */
[----:B------:R-:W-:-:S02]  /*6f200*/  IMAD.WIDE R14, R23, 0x2, R18 ;  /* 0x00000002170e7825 */ /* 0x000fc400078e0212 */
[----:B0-----:R-:W4:Y:S04]  /*6f210*/  LDL R18, [R1+0x32b8] ;  /* 0x0032b80001127983 */ /* 0x001f280000100800 */
[----:B------:R-:W3:Y:S04]  /*6f220*/  LDL R19, [R1+0x32a0] ;  /* 0x0032a00001137983 */ /* 0x000ee80000100800 */
[----:B------:R-:W3:Y:S01]  /*6f230*/  LDL.LU R0, [R1+0x3314] ;  /* 0x0033140001007983 */ /* 0x000ee20000300800 */
[----:B--2---:R-:W-:-:S13]  /*6f240*/  ISETP.LT.AND P6, PT, R25, UR14, !P2 ;  /* 0x0000000e19007c0c */ /* 0x004fda000d7c1270 */
[----:B------:R0:W-:Y:S01]  /*6f250*/  @P6 STG.E.U16 desc[UR10][R12.64], R26 ;  /* 0x0000001a0c006986 */ /* 0x0001e2000c10150a */
[----:B---3--:R-:W-:-:S03]  /*6f260*/  ISETP.LT.AND P3, PT, R0, UR14, !P2 ;  /* 0x0000000e00007c0c */ /* 0x008fc6000d761270 */
[----:B------:R-:W2:Y:S04]  /*6f270*/  LDL.LU R0, [R1+0x3310] ;  /* 0x0033100001007983 */ /* 0x000ea80000300800 */
[----:B0-----:R-:W3:Y:S01]  /*6f280*/  LDL.LU R13, [R1+0xe0] ;  /* 0x0000e000010d7983 */ /* 0x001ee20000300800 */
[----:B------:R-:W-:Y:S01]  /*6f290*/  IMAD.WIDE R24, R23, 0x2, R10 ;  /* 0x0000000217187825 */ /* 0x000fe200078e020a */
[----:B----4-:R-:W-:Y:S02]  /*6f2a0*/  ISETP.LT.AND P2, PT, R18, UR14, !P2 ;  /* 0x0000000e12007c0c */ /* 0x010fe4000d741270 */
[----:B------:R-:W-:Y:S01]  /*6f2b0*/  STL [R1+0x32fc], R9 ;  /* 0x0032fc0901007387 */ /* 0x000fe20000100800 */
[----:B------:R-:W-:Y:S02]  /*6f2c0*/  PRMT R20, R29, 0x7632, R20 ;  /* 0x000076321d147816 */ /* 0x000fe40000000014 */
[----:B------:R-:W-:Y:S01]  /*6f2d0*/  ISETP.LT.AND P6, PT, R27, UR14, !P1 ;  /* 0x0000000e1b007c0c */ /* 0x000fe2000cfc1270 */
[----:B---3--:R-:W-:Y:S04]  /*6f2e0*/  @P5 STG.E.U16 desc[UR10][R14.64], R13 ;  /* 0x0000000d0e005986 */ /* 0x008fe8000c10150a */
[----:B--2---:R0:W1:Y:S01]  /*6f2f0*/  LDS.128 R12, [R0] ;  /* 0x00000000000c7984 */ /* 0x0040620000000c00 */
[----:B------:R-:W-:-:S03]  /*6f300*/  ISETP.LT.AND P5, PT, R28, UR14, !P1 ;  /* 0x0000000e1c007c0c */ /* 0x000fc6000cfa1270 */
[----:B------:R2:W-:Y:S01]  /*6f310*/  @P4 STG.E.U16 desc[UR10][R24.64], R22 ;  /* 0x0000001618004986 */ /* 0x0005e2000c10150a */
[----:B------:R-:W-:Y:S01]  /*6f320*/  ISETP.LT.AND P4, PT, R19, UR14, !P1 ;  /* 0x0000000e13007c0c */ /* 0x000fe2000cf81270 */
[----:B------:R-:W-:Y:S01]  /*6f330*/  IMAD.WIDE R18, R23, 0x2, R16 ;  /* 0x0000000217127825 */ /* 0x000fe200078e0210 */
[----:B0-----:R-:W-:-:S03]  /*6f340*/  PRMT R0, R21, 0x7632, R0 ;  /* 0x0000763215007816 */ /* 0x001fc60000000000 */
[----:B--2---:R-:W-:-:S04]  /*6f350*/  IMAD.WIDE R24, R23, 0x2, R8 ;  /* 0x0000000217187825 */ /* 0x004fc800078e0208 */
[----:B------:R-:W-:Y:S01]  /*6f360*/  VIADD R22, R23, UR4 ;  /* 0x0000000417167c36 */ /* 0x000fe20008000000 */
[----:B------:R0:W-:Y:S03]  /*6f370*/  @P3 STG.E.U16 desc[UR10][R24.64], R29 ;  /* 0x0000001d18003986 */ /* 0x0001e6000c10150a */
[C---:B------:R-:W-:Y:S01]  /*6f380*/  IMAD.WIDE R26, R22.reuse, 0x2, R2 ;  /* 0x00000002161a7825 */ /* 0x040fe200078e0202 */
[----:B------:R-:W-:Y:S03]  /*6f390*/  @P2 STG.E.U16 desc[UR10][R18.64], R20 ;  /* 0x0000001412002986 */ /* 0x000fe6000c10150a */
[C---:B0-----:R-:W-:Y:S01]  /*6f3a0*/  IMAD.WIDE R24, R22.reuse, 0x2, R4 ;  /* 0x0000000216187825 */ /* 0x041fe200078e0204 */
[----:B-1----:R0:W-:Y:S04]  /*6f3b0*/  STL [R1+0x32f8], R12 ;  /* 0x0032f80c01007387 */ /* 0x0021e80000100800 */
[----:B0-----:R-:W2:Y:S04]  /*6f3c0*/  LDL.LU R12, [R1+0x10] ;  /* 0x00001000010c7983 */ /* 0x001ea80000300800 */
[----:B------:R-:W-:Y:S04]  /*6f3d0*/  STL [R1+0x32e4], R13 ;  /* 0x0032e40d01007387 */ /* 0x000fe80000100800 */
[----:B------:R0:W-:Y:S04]  /*6f3e0*/  STL [R1+0x32d4], R14 ;  /* 0x0032d40e01007387 */ /* 0x0001e80000100800 */
[----:B------:R-:W-:Y:S04]  /*6f3f0*/  @P4 STG.E.U16 desc[UR10][R24.64], R21 ;  /* 0x0000001518004986 */ /* 0x000fe8000c10150a */
[----:B0-----:R-:W3:Y:S04]  /*6f400*/  LDL R14, [R1+0x32bc] ;  /* 0x0032bc00010e7983 */ /* 0x001ee80000100800 */
[----:B------:R0:W-:Y:S04]  /*6f410*/  STL [R1+0x32c0], R15 ;  /* 0x0032c00f01007387 */ /* 0x0001e80000100800 */
[----:B------:R1:W-:Y:S04]  /*6f420*/  @P5 STG.E.U16 desc[UR10][R26.64], R0 ;  /* 0x000000001a005986 */ /* 0x0003e8000c10150a */
[----:B0-----:R-:W4:Y:S04]  /*6f430*/  LDL.LU R15, [R1+0x32b8] ;  /* 0x0032b800010f7983 */ /* 0x001f280000300800 */
[----:B------:R-:W4:Y:S04]  /*6f440*/  LDL R13, [R1+0x32a0] ;  /* 0x0032a000010d7983 */ /* 0x000f280000100800 */
[----:B------:R-:W4:Y:S04]  /*6f450*/  LDL.LU.64 R18, [R1+0x3308] ;  /* 0x0033080001127983 */ /* 0x000f280000300a00 */
[----:B------:R-:W4:Y:S04]  /*6f460*/  LDL.LU R20, [R1+0x3304] ;  /* 0x0033040001147983 */ /* 0x000f280000300800 */
[----:B------:R-:W4:Y:S04]  /*6f470*/  LDL.LU R21, [R1+0x3300] ;  /* 0x0033000001157983 */ /* 0x000f280000300800 */
[----:B------:R-:W4:Y:S04]  /*6f480*/  LDL.LU R24, [R1+0xa0] ;  /* 0x0000a00001187983 */ /* 0x000f280000300800 */
[----:B-1----:R-:W4:Y:S04]  /*6f490*/  LDL R0, [R1+0x32ac] ;  /* 0x0032ac0001007983 */ /* 0x002f280000100800 */
[----:B------:R-:W4:Y:S04]  /*6f4a0*/  LDL R26, [R1+0x32b0] ;  /* 0x0032b000011a7983 */ /* 0x000f280000100800 */
[----:B------:R-:W4:Y:S04]  /*6f4b0*/  LDL R25, [R1+0x329c] ;  /* 0x00329c0001197983 */ /* 0x000f280000100800 */
[----:B------:R-:W4:Y:S01]  /*6f4c0*/  LDL R27, [R1+0x32b4] ;  /* 0x0032b400011b7983 */ /* 0x000f220000100800 */
[----:B------:R-:W-:Y:S01]  /*6f4d0*/  IMAD.WIDE R28, R22, 0x2, R6 ;  /* 0x00000002161c7825 */ /* 0x000fe200078e0206 */
[----:B--2---:R-:W-:-:S02]  /*6f4e0*/  PRMT R23, R12, 0x7632, R23 ;  /* 0x000076320c177816 */ /* 0x004fc40000000017 */
[----:B---3--:R-:W-:Y:S01]  /*6f4f0*/  ISETP.LT.AND P3, PT, R14, UR7, !P1 ;  /* 0x000000070e007c0c */ /* 0x008fe2000cf61270 */
[----:B------:R0:W-:Y:S01]  /*6f500*/  STL [R1+0x32f0], R14 ;  /* 0x0032f00e01007387 */ /* 0x0001e20000100800 */
[----:B------:R-:W1:Y:S03]  /*6f510*/  LDCU UR7, c[0x0][0x398] ;  /* 0x00007300ff0777ac */ /* 0x000e660008000800 */
[----:B0-----:R-:W2:Y:S01]  /*6f520*/  LDL.LU R14, [R1+0xc4] ;  /* 0x0000c400010e7983 */ /* 0x001ea20000300800 */
[----:B----4-:R-:W-:Y:S02]  /*6f530*/  ISETP.LT.AND P4, PT, R0, UR14, !P1 ;  /* 0x0000000e00007c0c */ /* 0x010fe4000cf81270 */
[----:B------:R-:W-:Y:S01]  /*6f540*/  ISETP.LT.AND P5, PT, R26, UR5, !P1 ;  /* 0x000000051a007c0c */ /* 0x000fe2000cfa1270 */
[----:B------:R0:W-:Y:S01]  /*6f550*/  @P6 STG.E.U16 desc[UR10][R28.64], R24 ;  /* 0x000000181c006986 */ /* 0x0001e2000c10150a */
[----:B------:R-:W-:Y:S01]  /*6f560*/  PRMT R9, R24, 0x7632, R9 ;  /* 0x0000763218097816 */ /* 0x000fe20000000009 */
[----:B------:R-:W3:Y:S01]  /*6f570*/  LDCU UR5, c[0x0][0x398] ;  /* 0x00007300ff0577ac */ /* 0x000ee20008000800 */
[----:B------:R-:W-:Y:S01]  /*6f580*/  VIADD R0, R25, 0xb ;  /* 0x0000000b19007836 */ /* 0x000fe20000000000 */
[----:B------:R-:W-:Y:S01]  /*6f590*/  STL [R1+0x32f4], R21 ;  /* 0x0032f41501007387 */ /* 0x000fe20000100800 */
[----:B------:R-:W4:Y:S01]  /*6f5a0*/  LDCU UR14, c[0x0][0x398] ;  /* 0x00007300ff0e77ac */ /* 0x000f220008000800 */
[----:B------:R-:W-:Y:S01]  /*6f5b0*/  ISETP.LT.AND P6, PT, R27, UR6, !P1 ;  /* 0x000000061b007c0c */ /* 0x000fe2000cfc1270 */
[----:B------:R-:W-:-:S04]  /*6f5c0*/  IMAD.WIDE R26, R22, 0x2, R18 ;  /* 0x00000002161a7825 */ /* 0x000fc800078e0212 */
[----:B0-----:R-:W-:Y:S01]  /*6f5d0*/  IMAD.WIDE R24, R22, 0x2, R20 ;  /* 0x0000000216187825 */ /* 0x001fe200078e0214 */
[----:B------:R-:W-:Y:S01]  /*6f5e0*/  ISETP.GE.AND P2, PT, R0, UR15, PT ;  /* 0x0000000f00007c0c */ /* 0x000fe2000bf46270 */
[----:B------:R-:W0:Y:S01]  /*6f5f0*/  LDCU UR6, c[0x0][0x398] ;  /* 0x00007300ff0677ac */ /* 0x000e220008000800 */
[----:B------:R-:W2:Y:S04]  /*6f600*/  LDL R0, [R1+0x32a8] ;  /* 0x0032a80001007983 */ /* 0x000ea80000100800 */
[----:B------:R1:W-:Y:S04]  /*6f610*/  @P4 STG.E.U16 desc[UR10][R24.64], R9 ;  /* 0x0000000918004986 */ /* 0x0003e8000c10150a */
[----:B------:R0:W-:Y:S04]  /*6f620*/  @P5 STG.E.U16 desc[UR10][R26.64], R12 ;  /* 0x0000000c1a005986 */ /* 0x0001e8000c10150a */
[----:B-1----:R-:W3:Y:S04]  /*6f630*/  LDL.LU R9, [R1+0x32fc] ;  /* 0x0032fc0001097983 */ /* 0x002ee80000300800 */
[----:B0-----:R-:W4:Y:S04]  /*6f640*/  LDL.LU R12, [R1+0x32f8] ;  /* 0x0032f800010c7983 */ /* 0x001f280000300800 */
[----:B------:R-:W4:Y:S01]  /*6f650*/  LDL R27, [R1+0x32a4] ;  /* 0x0032a400011b7983 */ /* 0x000f220000100800 */
[----:B------:R-:W-:Y:S01]  /*6f660*/  IMAD.WIDE R28, R22, 0x2, R10 ;  /* 0x00000002161c7825 */ /* 0x000fe200078e020a */
[----:B------:R-:W-:Y:S01]  /*6f670*/  ISETP.LT.AND P1, PT, R15, UR8, !P1 ;  /* 0x000000080f007c0c */ /* 0x000fe2000cf21270 */
[----:B------:R-:W0:Y:S01]  /*6f680*/  LDCU UR8, c[0x0][0x398] ;  /* 0x00007300ff0877ac */ /* 0x000e220008000800 */
[----:B------:R-:W-:-:S02]  /*6f690*/  ISETP.LT.AND P4, PT, R13, UR9, !P0 ;  /* 0x000000090d007c0c */ /* 0x000fc4000c781270 */
[----:B------:R1:W-:Y:S01]  /*6f6a0*/  @P6 STG.E.U16 desc[UR10][R28.64], R23 ;  /* 0x000000171c006986 */ /* 0x0003e2000c10150a */
[----:B------:R-:W0:Y:S03]  /*6f6b0*/  LDCU UR9, c[0x0][0x398] ;  /* 0x00007300ff0977ac */ /* 0x000e260008000800 */
[----:B------:R-:W4:Y:S01]  /*6f6c0*/  LDL.LU R13, [R1+0xe4] ;  /* 0x0000e400010d7983 */ /* 0x000f220000300800 */
[----:B--2---:R-:W-:Y:S01]  /*6f6d0*/  ISETP.LT.AND P6, PT, R0, UR13, !P0 ;  /* 0x0000000d00007c0c */ /* 0x004fe2000c7c1270 */
[C---:B------:R-:W-:Y:S01]  /*6f6e0*/  VIADD R0, R22.reuse, UR4 ;  /* 0x0000000416007c36 */ /* 0x040fe20008000000 */
[----:B------:R-:W2:Y:S01]  /*6f6f0*/  LDCU UR13, c[0x0][0x398] ;  /* 0x00007300ff0d77ac */ /* 0x000ea20008000800 */
[----:B---3--:R-:W-:Y:S01]  /*6f700*/  IMAD.WIDE R24, R22, 0x2, R8 ;  /* 0x0000000216187825 */ /* 0x008fe200078e0208 */
[----:B----4-:R-:W-:Y:S02]  /*6f710*/  PRMT R21, R12, 0x7632, R21 ;  /* 0x000076320c157816 */ /* 0x010fe40000000015 */
[----:B------:R-:W-:Y:S01]  /*6f720*/  ISETP.LT.AND P5, PT, R27, UR12, !P0 ;  /* 0x0000000c1b007c0c */ /* 0x000fe2000c7a1270 */
[----:B-1----:R-:W-:Y:S01]  /*6f730*/  IMAD.WIDE R22, R22, 0x2, R16 ;  /* 0x0000000216167825 */ /* 0x002fe200078e0210 */
[----:B------:R1:W-:Y:S01]  /*6f740*/  @P3 STG.E.U16 desc[UR10][R24.64], R12 ;  /* 0x0000000c18003986 */ /* 0x0003e2000c10150a */
[----:B------:R-:W3:Y:S02]  /*6f750*/  LDCU UR12, c[0x0][0x398] ;  /* 0x00007300ff0c77ac */ /* 0x000ee40008000800 */
[C---:B------:R-:W-:Y:S01]  /*6f760*/  IMAD.WIDE R26, R0.reuse, 0x2, R2 ;  /* 0x00000002001a7825 */ /* 0x040fe200078e0202 */
[----:B------:R4:W-:Y:S03]  /*6f770*/  @P1 STG.E.U16 desc[UR10][R22.64], R21 ;  /* 0x0000001516001986 */ /* 0x0009e6000c10150a */
[----:B-1----:R-:W-:Y:S01]  /*6f780*/  IMAD.WIDE R24, R0, 0x2, R4 ;  /* 0x0000000200187825 */ /* 0x002fe200078e0204 */
[----:B------:R-:W-:Y:S01]  /*6f790*/  PRMT R12, R14, 0x7632, R12 ;  /* 0x000076320e0c7816 */ /* 0x000fe2000000000c */
[----:B----4-:R-:W4:Y:S04]  /*6f7a0*/  LDL.LU R21, [R1+0x32f4] ;  /* 0x0032f40001157983 */ /* 0x010f280000300800 */
[----:B------:R-:W2:Y:S04]  /*6f7b0*/  LDL.LU R22, [R1+0xd4] ;  /* 0x0000d40001167983 */ /* 0x000ea80000300800 */
[----:B------:R-:W3:Y:S04]  /*6f7c0*/  LDL R23, [R1+0x329c] ;  /* 0x00329c0001177983 */ /* 0x000ee80000100800 */
[----:B------:R1:W-:Y:S04]  /*6f7d0*/  @P4 STG.E.U16 desc[UR10][R24.64], R14 ;  /* 0x0000000e18004986 */ /* 0x0003e8000c10150a */
[----:B------:R0:W-:Y:S04]  /*6f7e0*/  @P5 STG.E.U16 desc[UR10][R26.64], R12 ;  /* 0x0000000c1a005986 */ /* 0x0001e8000c10150a */
[----:B-1----:R-:W4:Y:S04]  /*6f7f0*/  LDL.LU R14, [R1+0x32f0] ;  /* 0x0032f000010e7983 */ /* 0x002f280000300800 */
[----:B0-----:R-:W4:Y:S04]  /*6f800*/  LDL R27, [R1+0x32ac] ;  /* 0x0032ac00011b7983 */ /* 0x001f280000100800 */
[----:B------:R-:W4:Y:S04]  /*6f810*/  LDL R24, [R1+0x32b0] ;  /* 0x0032b00001187983 */ /* 0x000f280000100800 */
[----:B------:R-:W4:Y:S01]  /*6f820*/  LDL R25, [R1+0x32b4] ;  /* 0x0032b40001197983 */ /* 0x000f220000100800 */
[----:B------:R-:W-:-:S05]  /*6f830*/  IMAD.WIDE R28, R0, 0x2, R6 ;  /* 0x00000002001c7825 */ /* 0x000fca00078e0206 */
[----:B--2---:R3:W-:Y:S01]  /*6f840*/  @P6 STG.E.U16 desc[UR10][R28.64], R22 ;  /* 0x000000161c006986 */ /* 0x0047e2000c10150a */
[----:B------:R-:W-:Y:S01]  /*6f850*/  PRMT R12, R22, 0x7632, R12 ;  /* 0x00007632160c7816 */ /* 0x000fe2000000000c */
[----:B---3--:R-:W-:Y:S02]  /*6f860*/  VIADD R28, R23, 0xc ;  /* 0x0000000c171c7836 */ /* 0x008fe40000000000 */
[----:B----4-:R-:W-:Y:S01]  /*6f870*/  IMAD.WIDE R22, R0, 0x2, R20 ;  /* 0x0000000200167825 */ /* 0x010fe200078e0214 */
[----:B------:R-:W-:Y:S02]  /*6f880*/  ISETP.LT.AND P4, PT, R27, UR16, !P0 ;  /* 0x000000101b007c0c */ /* 0x000fe4000c781270 */
[----:B------:R-:W-:Y:S01]  /*6f890*/  ISETP.LT.AND P5, PT, R24, UR17, !P0 ;  /* 0x0000001118007c0c */ /* 0x000fe2000c7a1270 */
[----:B------:R0:W-:Y:S01]  /*6f8a0*/  STL [R1+0x32e8], R14 ;  /* 0x0032e80e01007387 */ /* 0x0001e20000100800 */
[----:B------:R-:W-:Y:S01]  /*6f8b0*/  ISETP.LT.AND P6, PT, R25, UR18, !P0 ;  /* 0x0000001219007c0c */ /* 0x000fe2000c7c1270 */
[----:B------:R-:W-:Y:S01]  /*6f8c0*/  IMAD.WIDE R24, R0, 0x2, R18 ;  /* 0x0000000200187825 */ /* 0x000fe200078e0212 */
[----:B------:R-:W-:Y:S01]  /*6f8d0*/  ISETP.LT.AND P3, PT, R14, UR19, !P0 ;  /* 0x000000130e007c0c */ /* 0x000fe2000c761270 */
[----:B------:R-:W1:Y:S01]  /*6f8e0*/  LDCU UR17, c[0x0][0x398] ;  /* 0x00007300ff1177ac */ /* 0x000e620008000800 */
[----:B------:R-:W-:-:S05]  /*6f8f0*/  ISETP.GE.AND P1, PT, R28, UR15, PT ;  /* 0x0000000f1c007c0c */ /* 0x000fca000bf26270 */
[----:B------:R2:W-:Y:S01]  /*6f900*/  @P4 STG.E.U16 desc[UR10][R22.64], R12 ;  /* 0x0000000c16004986 */ /* 0x0005e2000c10150a */
[C---:B------:R-:W-:Y:S01]  /*6f910*/  IMAD.WIDE R26, R0.reuse, 0x2, R10 ;  /* 0x00000002001a7825 */ /* 0x040fe200078e020a */
[----:B------:R-:W-:Y:S01]  /*6f920*/  PRMT R29, R13, 0x7632, R29 ;  /* 0x000076320d1d7816 */ /* 0x000fe2000000001d */
[----:B------:R-:W3:Y:S01]  /*6f930*/  LDCU UR16, c[0x0][0x398] ;  /* 0x00007300ff1077ac */ /* 0x000ee20008000800 */
[----:B0-----:R-:W4:Y:S01]  /*6f940*/  LDL.LU R14, [R1+0xb4] ;  /* 0x0000b400010e7983 */ /* 0x001f220000300800 */
[----:B------:R-:W0:Y:S03]  /*6f950*/  LDCU UR18, c[0x0][0x398] ;  /* 0x00007300ff1277ac */ /* 0x000e260008000800 */
[----:B------:R-:W-:Y:S01]  /*6f960*/  STL [R1+0x32ec], R21 ;  /* 0x0032ec1501007387 */ /* 0x000fe20000100800 */
[----:B------:R-:W0:Y:S03]  /*6f970*/  LDCU UR19, c[0x0][0x398] ;  /* 0x00007300ff1377ac */ /* 0x000e260008000800 */
[----:B------:R-:W3:Y:S04]  /*6f980*/  LDL.LU R28, [R1+0xf4] ;  /* 0x0000f400011c7983 */ /* 0x000ee80000300800 */
[----:B------:R0:W-:Y:S04]  /*6f990*/  @P5 STG.E.U16 desc[UR10][R24.64], R13 ;  /* 0x0000000d18005986 */ /* 0x0001e8000c10150a */
[----:B--2---:R-:W2:Y:S04]  /*6f9a0*/  LDL R12, [R1+0x32a8] ;  /* 0x0032a800010c7983 */ /* 0x004ea80000100800 */
[----:B0-----:R-:W4:Y:S04]  /*6f9b0*/  LDL R24, [R1+0x32a0] ;  /* 0x0032a00001187983 */ /* 0x001f280000100800 */
[----:B------:R-:W4:Y:S01]  /*6f9c0*/  LDL R25, [R1+0x32a4] ;  /* 0x0032a40001197983 */ /* 0x000f220000100800 */
[----:B------:R-:W-:Y:S01]  /*6f9d0*/  ISETP.LT.AND P0, PT, R15, UR20, !P0 ;  /* 0x000000140f007c0c */ /* 0x000fe2000c701270 */
[----:B------:R-:W-:Y:S01]  /*6f9e0*/  IMAD.WIDE R22, R0, 0x2, R8 ;  /* 0x0000000200167825 */ /* 0x000fe200078e0208 */
[----:B------:R-:W0:Y:S01]  /*6f9f0*/  LDCU UR20, c[0x0][0x398] ;  /* 0x00007300ff1477ac */ /* 0x000e220008000800 */
[----:B------:R-:W-:Y:S04]  /*6fa00*/  @P6 STG.E.U16 desc[UR10][R26.64], R29 ;  /* 0x0000001d1a006986 */ /* 0x000fe8000c10150a */
[----:B------:R-:W4:Y:S04]  /*6fa10*/  LDL.LU R13, [R1+0x14] ;  /* 0x00001400010d7983 */ /* 0x000f280000300800 */
[----:B---3--:R3:W-:Y:S01]  /*6fa20*/  @P3 STG.E.U16 desc[UR10][R22.64], R28 ;  /* 0x0000001c16003986 */ /* 0x0087e2000c10150a */
[----:B------:R-:W-:-:S02]  /*6fa30*/  PRMT R21, R28, 0x7632, R21 ;  /* 0x000076321c157816 */ /* 0x000fc40000000015 */
[----:B--2---:R-:W-:Y:S01]  /*6fa40*/  ISETP.LT.AND P6, PT, R12, UR23, !P2 ;  /* 0x000000170c007c0c */ /* 0x004fe2000d7c1270 */
[----:B------:R-:W-:Y:S01]  /*6fa50*/  VIADD R12, R0, UR4 ;  /* 0x00000004000c7c36 */ /* 0x000fe20008000000 */
[----:B------:R-:W2:Y:S01]  /*6fa60*/  LDCU UR23, c[0x0][0x398] ;  /* 0x00007300ff1777ac */ /* 0x000ea20008000800 */
[----:B----4-:R-:W-:Y:S02]  /*6fa70*/  ISETP.LT.AND P4, PT, R24, UR21, !P2 ;  /* 0x0000001518007c0c */ /* 0x010fe4000d781270 */
[----:B------:R-:W-:Y:S01]  /*6fa80*/  ISETP.LT.AND P5, PT, R25, UR22, !P2 ;  /* 0x0000001619007c0c */ /* 0x000fe2000d7a1270 */
[----:B---3--:R-:W-:Y:S01]  /*6fa90*/  IMAD.WIDE R22, R0, 0x2, R16 ;  /* 0x0000000200167825 */ /* 0x008fe200078e0210 */
[----:B------:R-:W-:Y:S01]  /*6faa0*/  PRMT R0, R14, 0x7632, R0 ;  /* 0x000076320e007816 */ /* 0x000fe20000000000 */
[----:B------:R-:W3:Y:S02]  /*6fab0*/  LDCU UR21, c[0x0][0x398] ;  /* 0x00007300ff1577ac */ /* 0x000ee40008000800 */
[C---:B------:R-:W-:Y:S01]  /*6fac0*/  IMAD.WIDE R24, R12.reuse, 0x2, R4 ;  /* 0x000000020c187825 */ /* 0x040fe200078e0204 */
[----:B------:R4:W-:Y:S01]  /*6fad0*/  @P0 STG.E.U16 desc[UR10][R22.64], R21 ;  /* 0x0000001516000986 */ /* 0x0009e2000c10150a */
[----:B------:R-:W0:Y:S02]  /*6fae0*/  LDCU UR22, c[0x0][0x398] ;  /* 0x00007300ff1677ac */ /* 0x000e240008000800 */
[----:B------:R-:W-:-:S02]  /*6faf0*/  IMAD.WIDE R26, R12, 0x2, R2 ;  /* 0x000000020c1a7825 */ /* 0x000fc400078e0202 */
[----:B------:R0:W-:Y:S04]  /*6fb00*/  @P4 STG.E.U16 desc[UR10][R24.64], R14 ;  /* 0x0000000e18004986 */ /* 0x0001e8000c10150a */
[----:B------:R0:W-:Y:S04]  /*6fb10*/  @P5 STG.E.U16 desc[UR10][R26.64], R0 ;  /* 0x000000001a005986 */ /* 0x0001e8000c10150a */
[----:B----4-:R-:W4:Y:S04]  /*6fb20*/  LDL.LU R21, [R1+0x32ec] ;  /* 0x0032ec0001157983 */ /* 0x010f280000300800 */
[----:B------:R-:W2:Y:S04]  /*6fb30*/  LDL.LU R22, [R1+0xa4] ;  /* 0x0000a40001167983 */ /* 0x000ea80000300800 */
[----:B------:R-:W3:Y:S04]  /*6fb40*/  LDL R23, [R1+0x329c] ;  /* 0x00329c0001177983 */ /* 0x000ee80000100800 */
[----:B0-----:R-:W3:Y:S04]  /*6fb50*/  LDL.LU R14, [R1+0x32e8] ;  /* 0x0032e800010e7983 */ /* 0x001ee80000300800 */
[----:B------:R-:W3:Y:S04]  /*6fb60*/  LDL R27, [R1+0x32ac] ;  /* 0x0032ac00011b7983 */ /* 0x000ee80000100800 */
[----:B------:R-:W4:Y:S04]  /*6fb70*/  LDL R24, [R1+0x32b0] ;  /* 0x0032b00001187983 */ /* 0x000f280000100800 */
[----:B------:R-:W4:Y:S01]  /*6fb80*/  LDL R25, [R1+0x32b4] ;  /* 0x0032b40001197983 */ /* 0x000f220000100800 */
[----:B------:R-:W-:-:S05]  /*6fb90*/  IMAD.WIDE R28, R12, 0x2, R6 ;  /* 0x000000020c1c7825 */ /* 0x000fca00078e0206 */
[----:B--2---:R0:W-:Y:S01]  /*6fba0*/  @P6 STG.E.U16 desc[UR10][R28.64], R22 ;  /* 0x000000161c006986 */ /* 0x0041e2000c10150a */
[----:B------:R-:W-:Y:S02]  /*6fbb0*/  PRMT R0, R22, 0x7632, R0 ;  /* 0x0000763216007816 */ /* 0x000fe40000000000 */
[----:B---3--:R-:W-:Y:S02]  /*6fbc0*/  ISETP.LT.AND P4, PT, R27, UR24, !P2 ;  /* 0x000000181b007c0c */ /* 0x008fe4000d781270 */
[----:B----4-:R-:W-:Y:S01]  /*6fbd0*/  ISETP.LT.AND P5, PT, R24, UR25, !P2 ;  /* 0x0000001918007c0c */ /* 0x010fe2000d7a1270 */
[----:B0-----:R-:W-:Y:S02]  /*6fbe0*/  VIADD R28, R23, 0xd ;  /* 0x0000000d171c7836 */ /* 0x001fe40000000000 */
[----:B------:R-:W-:Y:S01]  /*6fbf0*/  IMAD.WIDE R22, R12, 0x2, R20 ;  /* 0x000000020c167825 */ /* 0x000fe200078e0214 */
[----:B------:R-:W-:-:S03]  /*6fc00*/  ISETP.LT.AND P6, PT, R25, UR26, !P2 ;  /* 0x0000001a19007c0c */ /* 0x000fc6000d7c1270 */
[----:B------:R-:W-:Y:S01]  /*6fc10*/  IMAD.WIDE R24, R12, 0x2, R18 ;  /* 0x000000020c187825 */ /* 0x000fe200078e0212 */
[----:B------:R-:W-:Y:S01]  /*6fc20*/  ISETP.LT.AND P0, PT, R14, UR27, !P2 ;  /* 0x0000001b0e007c0c */ /* 0x000fe2000d701270 */
[----:B------:R0:W-:Y:S01]  /*6fc30*/  STL [R1+0x32e0], R14 ;  /* 0x0032e00e01007387 */ /* 0x0001e20000100800 */
[----:B------:R-:W-:-:S03]  /*6fc40*/  PRMT R29, R13, 0x7632, R29 ;  /* 0x000076320d1d7816 */ /* 0x000fc6000000001d */
[----:B------:R2:W-:Y:S04]  /*6fc50*/  @P4 STG.E.U16 desc[UR10][R22.64], R0 ;  /* 0x0000000016004986 */ /* 0x0005e8000c10150a */
[----:B------:R3:W-:Y:S04]  /*6fc60*/  @P5 STG.E.U16 desc[UR10][R24.64], R13 ;  /* 0x0000000d18005986 */ /* 0x0007e8000c10150a */
[----:B0-----:R-:W4:Y:S04]  /*6fc70*/  LDL.LU R14, [R1+0xc8] ;  /* 0x0000c800010e7983 */ /* 0x001f280000300800 */
[----:B--2---:R-:W2:Y:S04]  /*6fc80*/  LDL R0, [R1+0x32a8] ;  /* 0x0032a80001007983 */ /* 0x004ea80000100800 */
[----:B---3--:R-:W3:Y:S04]  /*6fc90*/  LDL.LU R13, [R1+0x32e4] ;  /* 0x0032e400010d7983 */ /* 0x008ee80000300800 */
[----:B------:R-:W3:Y:S04]  /*6fca0*/  LDL R24, [R1+0x32a0] ;  /* 0x0032a00001187983 */ /* 0x000ee80000100800 */
[----:B------:R-:W4:Y:S01]  /*6fcb0*/  LDL R25, [R1+0x32a4] ;  /* 0x0032a40001197983 */ /* 0x000f220000100800 */
[----:B------:R-:W-:Y:S01]  /*6fcc0*/  IMAD.WIDE R26, R12, 0x2, R10 ;  /* 0x000000020c1a7825 */ /* 0x000fe200078e020a */
[----:B------:R-:W-:-:S03]  /*6fcd0*/  ISETP.LT.AND P2, PT, R15, UR28, !P2 ;  /* 0x0000001c0f007c0c */ /* 0x000fc6000d741270 */
[----:B------:R-:W-:Y:S01]  /*6fce0*/  IMAD.WIDE R22, R12, 0x2, R8 ;  /* 0x000000020c167825 */ /* 0x000fe200078e0208 */
[----:B------:R-:W-:Y:S01]  /*6fcf0*/  @P6 STG.E.U16 desc[UR10][R26.64], R29 ;  /* 0x0000001d1a006986 */ /* 0x000fe2000c10150a */
[----:B------:R-:W-:-:S03]  /*6fd00*/  ISETP.GE.AND P3, PT, R28, UR15, PT ;  /* 0x0000000f1c007c0c */ /* 0x000fc6000bf66270 */
[----:B------:R0:W-:Y:S04]  /*6fd10*/  STL [R1+0x32dc], R15 ;  /* 0x0032dc0f01007387 */ /* 0x0001e80000100800 */
[----:B0-----:R-:W4:Y:S01]  /*6fd20*/  LDL R15, [R1+0xe8] ;  /* 0x0000e800010f7983 */ /* 0x001f220000100800 */
[----:B--2---:R-:W-:Y:S01]  /*6fd30*/  ISETP.LT.AND P6, PT, R0, UR6, !P1 ;  /* 0x0000000600007c0c */ /* 0x004fe2000cfc1270 */
[----:B------:R-:W-:Y:S01]  /*6fd40*/  VIADD R0, R12, UR4 ;  /* 0x000000040c007c36 */ /* 0x000fe20008000000 */
[----:B---3--:R-:W-:Y:S01]  /*6fd50*/  ISETP.LT.AND P4, PT, R24, UR29, !P1 ;  /* 0x0000001d18007c0c */ /* 0x008fe2000cf81270 */
[----:B------:R0:W-:Y:S01]  /*6fd60*/  @P0 STG.E.U16 desc[UR10][R22.64], R13 ;  /* 0x0000000d16000986 */ /* 0x0001e2000c10150a */
[----:B----4-:R-:W-:Y:S02]  /*6fd70*/  ISETP.LT.AND P5, PT, R25, UR5, !P1 ;  /* 0x0000000519007c0c */ /* 0x010fe4000cfa1270 */
[----:B------:R-:W-:Y:S01]  /*6fd80*/  PRMT R28, R13, 0x7632, R28 ;  /* 0x000076320d1c7816 */ /* 0x000fe2000000001c */
[----:B------:R-:W-:Y:S01]  /*6fd90*/  IMAD.WIDE R24, R0, 0x2, R2 ;  /* 0x0000000200187825 */ /* 0x000fe200078e0202 */
[----:B------:R-:W-:Y:S01]  /*6fda0*/  PRMT R29, R14, 0x7632, R29 ;  /* 0x000076320e1d7816 */ /* 0x000fe2000000001d */
[----:B------:R-:W2:Y:S02]  /*6fdb0*/  LDCU UR5, c[0x0][0x398] ;  /* 0x00007300ff0577ac */ /* 0x000ea40008000800 */
[----:B0-----:R-:W-:Y:S01]  /*6fdc0*/  IMAD.WIDE R12, R12, 0x2, R16 ;  /* 0x000000020c0c7825 */ /* 0x001fe200078e0210 */
[----:B------:R-:W0:Y:S03]  /*6fdd0*/  LDCU UR6, c[0x0][0x398] ;  /* 0x00007300ff0677ac */ /* 0x000e260008000800 */
[C---:B------:R-:W-:Y:S01]  /*6fde0*/  IMAD.WIDE R22, R0.reuse, 0x2, R4 ;  /* 0x0000000200167825 */ /* 0x040fe200078e0204 */
[----:B------:R3:W-:Y:S04]  /*6fdf0*/  @P2 STG.E.U16 desc[UR10][R12.64], R28 ;  /* 0x0000001c0c002986 */ /* 0x0007e8000c10150a */
[----:B------:R4:W-:Y:S04]  /*6fe00*/  @P4 STG.E.U16 desc[UR10][R22.64], R14 ;  /* 0x0000000e16004986 */ /* 0x0009e8000c10150a */
[----:B------:R0:W-:Y:S04]  /*6fe10*/  @P5 STG.E.U16 desc[UR10][R24.64], R29 ;  /* 0x0000001d18005986 */ /* 0x0001e8000c10150a */
[----:B---3--:R-:W3:Y:S04]  /*6fe20*/  LDL R13, [R1+0x329c] ;  /* 0x00329c00010d7983 */ /* 0x008ee80000100800 */
[----:B----4-:R-:W4:Y:S04]  /*6fe30*/  LDL.LU R14, [R1+0x32e0] ;  /* 0x0032e000010e7983 */ /* 0x010f280000300800 */
[----:B------:R-:W2:Y:S04]  /*6fe40*/  LDL R22, [R1+0x32b4] ;  /* 0x0032b40001167983 */ /* 0x000ea80000100800 */
[----:B------:R-:W2:Y:S04]  /*6fe50*/  LDL.LU R23, [R1+0xd8] ;  /* 0x0000d80001177983 */ /* 0x000ea80000300800 */
[----:B0-----:R-:W2:Y:S01]  /*6fe60*/  LDL R24, [R1+0x32ac] ;  /* 0x0032ac0001187983 */ /* 0x001ea20000100800 */
[----:B------:R-:W-:-:S03]  /*6fe70*/  IMAD.WIDE R26, R0, 0x2, R6 ;  /* 0x00000002001a7825 */ /* 0x000fc600078e0206 */
[----:B------:R-:W2:Y:S01]  /*6fe80*/  LDL R25, [R1+0x32b0] ;  /* 0x0032b00001197983 */ /* 0x000ea20000100800 */
[----:B------:R-:W-:-:S03]  /*6fe90*/  PRMT R28, R15, 0x7632, R28 ;  /* 0x000076320f1c7816 */ /* 0x000fc6000000001c */
[----:B------:R-:W2:Y:S01]  /*6fea0*/  LDL.LU R29, [R1+0xf8] ;  /* 0x0000f800011d7983 */ /* 0x000ea20000300800 */
[----:B----4-:R-:W-:-:S03]  /*6feb0*/  ISETP.LT.AND P2, PT, R14, UR12, !P1 ;  /* 0x0000000c0e007c0c */ /* 0x010fc6000cf41270 */
[----:B------:R0:W-:Y:S01]  /*6fec0*/  STL [R1+0x32d8], R14 ;  /* 0x0032d80e01007387 */ /* 0x0001e20000100800 */
[----:B---3--:R-:W-:Y:S01]  /*6fed0*/  VIADD R13, R13, 0xe ;  /* 0x0000000e0d0d7836 */ /* 0x008fe20000000000 */
[----:B------:R-:W3:Y:S01]  /*6fee0*/  LDCU UR12, c[0x0][0x398] ;  /* 0x00007300ff0c77ac */ /* 0x000ee20008000800 */
[----:B--2---:R-:W-:Y:S01]  /*6fef0*/  ISETP.LT.AND P4, PT, R24, UR7, !P1 ;  /* 0x0000000718007c0c */ /* 0x004fe2000cf81270 */
[----:B------:R2:W-:Y:S01]  /*6ff00*/  @P6 STG.E.U16 desc[UR10][R26.64], R23 ;  /* 0x000000171a006986 */ /* 0x0005e2000c10150a */
[----:B------:R-:W-:Y:S01]  /*6ff10*/  ISETP.LT.AND P6, PT, R22, UR9, !P1 ;  /* 0x0000000916007c0c */ /* 0x000fe2000cfc1270 */
[----:B------:R-:W4:Y:S01]  /*6ff20*/  LDCU UR7, c[0x0][0x398] ;  /* 0x00007300ff0777ac */ /* 0x000f220008000800 */
[----:B------:R-:W-:Y:S01]  /*6ff30*/  PRMT R12, R23, 0x7632, R12 ;  /* 0x00007632170c7816 */ /* 0x000fe2000000000c */
[----:B0-----:R-:W3:Y:S01]  /*6ff40*/  LDL.LU R14, [R1+0xb8] ;  /* 0x0000b800010e7983 */ /* 0x001ee20000300800 */
[----:B------:R-:W-:Y:S01]  /*6ff50*/  ISETP.LT.AND P5, PT, R25, UR8, !P1 ;  /* 0x0000000819007c0c */ /* 0x000fe2000cfa1270 */
[----:B------:R-:W0:Y:S02]  /*6ff60*/  LDCU UR9, c[0x0][0x398] ;  /* 0x00007300ff0977ac */ /* 0x000e240008000800 */
[----:B------:R-:W3:Y:S01]  /*6ff70*/  LDL.LU R15, [R1+0x32dc] ;  /* 0x0032dc00010f7983 */ /* 0x000ee20000300800 */
[C---:B--2---:R-:W-:Y:S01]  /*6ff80*/  IMAD.WIDE R22, R0.reuse, 0x2, R20 ;  /* 0x0000000200167825 */ /* 0x044fe200078e0214 */
[----:B------:R-:W-:Y:S01]  /*6ff90*/  ISETP.GE.AND P0, PT, R13, UR15, PT ;  /* 0x0000000f0d007c0c */ /* 0x000fe2000bf06270 */
[----:B------:R-:W2:Y:S03]  /*6ffa0*/  LDCU UR8, c[0x0][0x398] ;  /* 0x00007300ff0877ac */ /* 0x000ea60008000800 */
[----:B------:R0:W-:Y:S04]  /*6ffb0*/  @P4 STG.E.U16 desc[UR10][R22.64], R12 ;  /* 0x0000000c16004986 */ /* 0x0001e8000c10150a */
[----:B0-----:R-:W2:Y:S01]  /*6ffc0*/  LDL.LU R23, [R1+0xe8] ;  /* 0x0000e80001177983 */ /* 0x001ea20000300800 */
[----:B------:R-:W-:-:S03]  /*6ffd0*/  IMAD.WIDE R24, R0, 0x2, R18 ;  /* 0x0000000200187825 */ /* 0x000fc600078e0212 */
[----:B------:R-:W1:Y:S01]  /*6ffe0*/  LDL R12, [R1+0x32a8] ;  /* 0x0032a800010c7983 */ /* 0x000e620000100800 */
[C---:B------:R-:W-:Y:S01]  /*6fff0*/  IMAD.WIDE R26, R0.reuse, 0x2, R10 ;  /* 0x00000002001a7825 */ /* 0x040fe200078e020a */
[----:B------:R-:W-:Y:S02]  /*70000*/  PRMT R13, R29, 0x7632, R13 ;  /* 0x000076321d0d7816 */ /* 0x000fe4000000000d */
[----:B--2---:R0:W-:Y:S04]  /*70010*/  @P5 STG.E.U16 desc[UR10][R24.64], R23 ;  /* 0x0000001718005986 */ /* 0x0041e8000c10150a */
[----:B0-----:R-:W2:Y:S04]  /*70020*/  LDL R24, [R1+0x32a0] ;  /* 0x0032a00001187983 */ /* 0x001ea80000100800 */
[----:B------:R-:W4:Y:S01]  /*70030*/  LDL R25, [R1+0x32a4] ;  /* 0x0032a40001197983 */ /* 0x000f220000100800 */
[----:B---3--:R-:W-:Y:S01]  /*70040*/  ISETP.LT.AND P1, PT, R15, UR13, !P1 ;  /* 0x0000000d0f007c0c */ /* 0x008fe2000cf21270 */
[C---:B------:R-:W-:Y:S01]  /*70050*/  IMAD.WIDE R22, R0.reuse, 0x2, R8 ;  /* 0x0000000200167825 */ /* 0x040fe200078e0208 */
[----:B------:R-:W0:Y:S01]  /*70060*/  LDCU UR13, c[0x0][0x398] ;  /* 0x00007300ff0d77ac */ /* 0x000e220008000800 */
[----:B------:R-:W-:Y:S04]  /*70070*/  @P6 STG.E.U16 desc[UR10][R26.64], R28 ;  /* 0x0000001c1a006986 */ /* 0x000fe8000c10150a */
[----:B------:R3:W-:Y:S02]  /*70080*/  @P2 STG.E.U16 desc[UR10][R22.64], R29 ;  /* 0x0000001d16002986 */ /* 0x0007e4000c10150a */
[----:B---3--:R-:W-:-:S05]  /*70090*/  IMAD.WIDE R22, R0, 0x2, R16 ;  /* 0x0000000200167825 */ /* 0x008fca00078e0210 */
[----:B------:R3:W-:Y:S01]  /*700a0*/  @P1 STG.E.U16 desc[UR10][R22.64], R13 ;  /* 0x0000000d16001986 */ /* 0x0007e2000c10150a */
[----:B-1----:R-:W-:Y:S01]  /*700b0*/  ISETP.LT.AND P6, PT, R12, UR17, !P3 ;  /* 0x000000110c007c0c */ /* 0x002fe2000dfc1270 */
[----:B------:R-:W-:Y:S02]  /*700c0*/  VIADD R12, R0, UR4 ;  /* 0x00000004000c7c36 */ /* 0x000fe40008000000 */
[----:B---3--:R-:W3:Y:S01]  /*700d0*/  LDL R13, [R1+0x32b4] ;  /* 0x0032b400010d7983 */ /* 0x008ee20000100800 */
[----:B------:R-:W1:Y:S03]  /*700e0*/  LDCU UR17, c[0x0][0x398] ;  /* 0x00007300ff1177ac */ /* 0x000e660008000800 */
[----:B------:R-:W3:Y:S01]  /*700f0*/  LDL.LU R22, [R1+0xa8] ;  /* 0x0000a80001167983 */ /* 0x000ee20000300800 */
[----:B------:R-:W-:-:S03]  /*70100*/  PRMT R0, R14, 0x7632, R0 ;  /* 0x000076320e007816 */ /* 0x000fc60000000000 */
[----:B------:R-:W3:Y:S01]  /*70110*/  LDL.LU R23, [R1+0x329c] ;  /* 0x00329c0001177983 */ /* 0x000ee20000300800 */
[----:B--2---:R-:W-:Y:S02]  /*70120*/  ISETP.LT.AND P4, PT, R24, UR14, !P3 ;  /* 0x0000000e18007c0c */ /* 0x004fe4000df81270 */
[----:B----4-:R-:W-:Y:S01]  /*70130*/  ISETP.LT.AND P5, PT, R25, UR16, !P3 ;  /* 0x0000001019007c0c */ /* 0x010fe2000dfa1270 */
[C---:B------:R-:W-:Y:S01]  /*70140*/  IMAD.WIDE R24, R12.reuse, 0x2, R4 ;  /* 0x000000020c187825 */ /* 0x040fe200078e0204 */
[----:B------:R-:W2:Y:S03]  /*70150*/  LDCU UR14, c[0x0][0x398] ;  /* 0x00007300ff0e77ac */ /* 0x000ea60008000800 */
[C---:B------:R-:W-:Y:S01]  /*70160*/  IMAD.WIDE R26, R12.reuse, 0x2, R2 ;  /* 0x000000020c1a7825 */ /* 0x040fe200078e0202 */
[----:B------:R-:W4:Y:S05]  /*70170*/  LDCU UR16, c[0x0][0x398] ;  /* 0x00007300ff1077ac */ /* 0x000f2a0008000800 */
[----:B------:R0:W-:Y:S04]  /*70180*/  @P4 STG.E.U16 desc[UR10][R24.64], R14 ;  /* 0x0000000e18004986 */ /* 0x0001e8000c10150a */
[----:B0-----:R-:W2:Y:S04]  /*70190*/  LDL.LU R14, [R1+0x32d8] ;  /* 0x0032d800010e7983 */ /* 0x001ea80000300800 */
[----:B------:R-:W4:Y:S01]  /*701a0*/  LDL R24, [R1+0x32ac] ;  /* 0x0032ac0001187983 */ /* 0x000f220000100800 */
[----:B------:R-:W-:-:S03]  /*701b0*/  IMAD.WIDE R28, R12, 0x2, R6 ;  /* 0x000000020c1c7825 */ /* 0x000fc600078e0206 */
[----:B------:R-:W4:Y:S04]  /*701c0*/  LDL R25, [R1+0x32b0] ;  /* 0x0032b00001197983 */ /* 0x000f280000100800 */
[----:B------:R-:W-:Y:S04]  /*701d0*/  @P5 STG.E.U16 desc[UR10][R26.64], R0 ;  /* 0x000000001a005986 */ /* 0x000fe8000c10150a */
[----:B---3--:R0:W-:Y:S04]  /*701e0*/  @P6 STG.E.U16 desc[UR10][R28.64], R22 ;  /* 0x000000161c006986 */ /* 0x0081e8000c10150a */
[----:B0-----:R-:W3:Y:S01]  /*701f0*/  LDL.LU R29, [R1+0x18] ;  /* 0x00001800011d7983 */ /* 0x001ee20000300800 */
[----:B--2---:R-:W-:-:S03]  /*70200*/  ISETP.LT.AND P5, PT, R14, UR21, !P3 ;  /* 0x000000150e007c0c */ /* 0x004fc6000dfa1270 */
[----:B------:R-:W2:Y:S01]  /*70210*/  LDL.LU R14, [R1+0x32d4] ;  /* 0x0032d400010e7983 */ /* 0x000ea20000300800 */
[----:B----4-:R-:W-:Y:S02]  /*70220*/  ISETP.LT.AND P2, PT, R24, UR18, !P3 ;  /* 0x0000001218007c0c */ /* 0x010fe4000df41270 */
[----:B------:R-:W-:Y:S02]  /*70230*/  ISETP.LT.AND P6, PT, R13, UR20, !P3 ;  /* 0x000000140d007c0c */ /* 0x000fe4000dfc1270 */
[----:B------:R-:W-:Y:S01]  /*70240*/  ISETP.LT.AND P4, PT, R25, UR19, !P3 ;  /* 0x0000001319007c0c */ /* 0x000fe2000df81270 */
[----:B------:R-:W-:Y:S01]  /*70250*/  VIADD R13, R23, 0xf ;  /* 0x0000000f170d7836 */ /* 0x000fe20000000000 */
[----:B------:R-:W-:Y:S01]  /*70260*/  PRMT R0, R22, 0x7632, R0 ;  /* 0x0000763216007816 */ /* 0x000fe20000000000 */
[----:B------:R-:W-:-:S04]  /*70270*/  IMAD.WIDE R22, R12, 0x2, R20 ;  /* 0x000000020c167825 */ /* 0x000fc800078e0214 */
[----:B------:R-:W-:-:S04]  /*70280*/  IMAD.WIDE R24, R12, 0x2, R18 ;  /* 0x000000020c187825 */ /* 0x000fc800078e0212 */
[----:B------:R-:W-:Y:S01]  /*70290*/  IMAD.WIDE R26, R12, 0x2, R10 ;  /* 0x000000020c1a7825 */ /* 0x000fe200078e020a */
[----:B------:R0:W-:Y:S01]  /*702a0*/  @P2 STG.E.U16 desc[UR10][R22.64], R0 ;  /* 0x0000000016002986 */ /* 0x0001e2000c10150a */
[----:B---3--:R-:W-:-:S03]  /*702b0*/  PRMT R28, R29, 0x7632, R28 ;  /* 0x000076321d1c7816 */ /* 0x008fc6000000001c */
[----:B------:R3:W-:Y:S01]  /*702c0*/  @P4 STG.E.U16 desc[UR10][R24.64], R29 ;  /* 0x0000001d18004986 */ /* 0x0007e2000c10150a */
[----:B0-----:R-:W-:-:S03]  /*702d0*/  IMAD.WIDE R22, R12, 0x2, R8 ;  /* 0x000000020c167825 */ /* 0x001fc600078e0208 */
[----:B------:R0:W-:Y:S04]  /*702e0*/  @P6 STG.E.U16 desc[UR10][R26.64], R28 ;  /* 0x0000001c1a006986 */ /* 0x0001e8000c10150a */
[----:B---3--:R-:W3:Y:S04]  /*702f0*/  LDL.LU R29, [R1+0xdc] ;  /* 0x0000dc00011d7983 */ /* 0x008ee80000300800 */
[----:B0-----:R-:W4:Y:S04]  /*70300*/  LDL.LU R28, [R1+0xcc] ;  /* 0x0000cc00011c7983 */ /* 0x001f280000300800 */
[----:B------:R-:W3:Y:S04]  /*70310*/  LDL.LU R27, [R1+0x32a0] ;  /* 0x0032a000011b7983 */ /* 0x000ee80000300800 */
[----:B------:R0:W-:Y:S01]  /*70320*/  STL [R1+0x32d0], R8 ;  /* 0x0032d00801007387 */ /* 0x0001e20000100800 */
[----:B------:R-:W-:-:S03]  /*70330*/  VIADD R0, R12, UR4 ;  /* 0x000000040c007c36 */ /* 0x000fc60008000000 */
[----:B0-----:R-:W4:Y:S04]  /*70340*/  LDL.LU R8, [R1+0x32a4] ;  /* 0x0032a40001087983 */ /* 0x001f280000300800 */
[----:B------:R0:W-:Y:S01]  /*70350*/  STL [R1+0x32cc], R9 ;  /* 0x0032cc0901007387 */ /* 0x0001e20000100800 */
[----:B------:R-:W-:-:S03]  /*70360*/  IMAD.WIDE R24, R0, 0x2, R2 ;  /* 0x0000000200187825 */ /* 0x000fc600078e0202 */
[----:B0-----:R-:W4:Y:S04]  /*70370*/  LDL.LU R9, [R1+0xec] ;  /* 0x0000ec0001097983 */ /* 0x001f280000300800 */
[----:B------:R-:W-:Y:S04]  /*70380*/  STL [R1+0x32c8], R5 ;  /* 0x0032c80501007387 */ /* 0x000fe80000100800 */
[----:B--2---:R0:W-:Y:S02]  /*70390*/  @P5 STG.E.U16 desc[UR10][R22.64], R14 ;  /* 0x0000000e16005986 */ /* 0x0041e4000c10150a */
[----:B0-----:R-:W-:-:S02]  /*703a0*/  IMAD.WIDE R22, R0, 0x2, R4 ;  /* 0x0000000200167825 */ /* 0x001fc400078e0204 */
[----:B------:R-:W2:Y:S04]  /*703b0*/  LDL.LU R5, [R1+0x32ac] ;  /* 0x0032ac0001057983 */ /* 0x000ea80000300800 */
[----:B------:R0:W-:Y:S04]  /*703c0*/  STL [R1+0x32c4], R3 ;  /* 0x0032c40301007387 */ /* 0x0001e80000100800 */
[----:B0-----:R-:W2:Y:S01]  /*703d0*/  LDL R3, [R1+0x32a8] ;  /* 0x0032a80001037983 */ /* 0x001ea20000100800 */
[----:B------:R-:W-:Y:S02]  /*703e0*/  ISETP.LT.AND P3, PT, R15, UR22, !P3 ;  /* 0x000000160f007c0c */ /* 0x000fe4000df61270 */
[----:B------:R-:W-:Y:S01]  /*703f0*/  ISETP.GE.AND P1, PT, R13, UR15, PT ;  /* 0x0000000f0d007c0c */ /* 0x000fe2000bf26270 */
[----:B------:R-:W-:Y:S01]  /*70400*/  IMAD.WIDE R12, R12, 0x2, R16 ;  /* 0x000000020c0c7825 */ /* 0x000fe200078e0210 */
[----:B------:R-:W-:Y:S01]  /*70410*/  PRMT R14, R14, 0x7632, R14 ;  /* 0x000076320e0e7816 */ /* 0x000fe2000000000e */
[----:B------:R-:W0:Y:S01]  /*70420*/  LDCU UR15, c[0x0][0x398] ;  /* 0x00007300ff0f77ac */ /* 0x000e220008000800 */
[----:B---3--:R-:W-:-:S02]  /*70430*/  ISETP.LT.AND P2, PT, R27, UR5, !P0 ;  /* 0x000000051b007c0c */ /* 0x008fc4000c741270 */
[----:B----4-:R-:W-:-:S05]  /*70440*/  PRMT R26, R28, 0x7632, R26 ;  /* 0x000076321c1a7816 */ /* 0x010fca000000001a */
[----:B------:R3:W-:Y:S01]  /*70450*/  @P3 STG.E.U16 desc[UR10][R12.64], R14 ;  /* 0x0000000e0c003986 */ /* 0x0007e2000c10150a */
[----:B------:R-:W4:Y:S01]  /*70460*/  LDCU UR5, c[0x0][0x398] ;  /* 0x00007300ff0577ac */ /* 0x000f220008000800 */
[----:B------:R-:W-:-:S04]  /*70470*/  ISETP.LT.AND P4, PT, R8, UR6, !P0 ;  /* 0x0000000608007c0c */ /* 0x000fc8000c781270 */
[----:B------:R0:W-:Y:S01]  /*70480*/  @P2 STG.E.U16 desc[UR10][R22.64], R28 ;  /* 0x0000001c16002986 */ /* 0x0001e2000c10150a */
[----:B--2---:R-:W-:-:S08]  /*70490*/  ISETP.LT.AND P5, PT, R3, UR23, !P0 ;  /* 0x0000001703007c0c */ /* 0x004fd0000c7a1270 */
[----:B------:R2:W-:Y:S01]  /*704a0*/  @P4 STG.E.U16 desc[UR10][R24.64], R26 ;  /* 0x0000001a18004986 */ /* 0x0005e2000c10150a */
[----:B------:R-:W-:Y:S01]  /*704b0*/  ISETP.LT.AND P6, PT, R5, UR7, !P0 ;  /* 0x0000000705007c0c */ /* 0x000fe2000c7c1270 */
[C---:B---3--:R-:W-:Y:S01]  /*704c0*/  IMAD.WIDE R12, R0.reuse, 0x2, R6 ;  /* 0x00000002000c7825 */ /* 0x048fe200078e0206 */
[----:B------:R-:W-:Y:S01]  /*704d0*/  PRMT R14, R29, 0x7632, R14 ;  /* 0x000076321d0e7816 */ /* 0x000fe2000000000e */
[----:B------:R-:W3:Y:S01]  /*704e0*/  LDL.LU R3, [R1+0xfc] ;  /* 0x0000fc0001037983 */ /* 0x000ee20000300800 */
[----:B------:R-:W1:Y:S03]  /*704f0*/  LDCU UR6, c[0x0][0x398] ;  /* 0x00007300ff0677ac */ /* 0x000e660008000800 */
[----:B0-----:R-:W3:Y:S01]  /*70500*/  LDL.LU R28, [R1+0xbc] ;  /* 0x0000bc00011c7983 */ /* 0x001ee20000300800 */
[C---:B------:R-:W-:Y:S01]  /*70510*/  IMAD.WIDE R22, R0.reuse, 0x2, R20 ;  /* 0x0000000200167825 */ /* 0x040fe200078e0214 */
[----:B------:R-:W-:Y:S01]  /*70520*/  ISETP.LT.AND P4, PT, R27, UR14, !P1 ;  /* 0x0000000e1b007c0c */ /* 0x000fe2000cf81270 */
[----:B------:R-:W0:Y:S01]  /*70530*/  LDCU UR7, c[0x0][0x398] ;  /* 0x00007300ff0777ac */ /* 0x000e220008000800 */
[----:B--2---:R-:W2:Y:S04]  /*70540*/  LDL.LU R26, [R1+0x32b0] ;  /* 0x0032b000011a7983 */ /* 0x004ea80000300800 */
[----:B------:R-:W3:Y:S04]  /*70550*/  LDL.LU R24, [R1+0x32b4] ;  /* 0x0032b40001187983 */ /* 0x000ee80000300800 */
[----:B------:R0:W-:Y:S04]  /*70560*/  @P5 STG.E.U16 desc[UR10][R12.64], R29 ;  /* 0x0000001d0c005986 */ /* 0x0001e8000c10150a */
[----:B------:R-:W4:Y:S04]  /*70570*/  LDL.LU R25, [R1+0x32bc] ;  /* 0x0032bc0001197983 */ /* 0x000f280000300800 */
[----:B------:R-:W4:Y:S01]  /*70580*/  LDL.LU R27, [R1+0xac] ;  /* 0x0000ac00011b7983 */ /* 0x000f220000300800 */
[----:B0-----:R-:W-:-:S03]  /*70590*/  IMAD.WIDE R12, R0, 0x2, R18 ;  /* 0x00000002000c7825 */ /* 0x001fc600078e0212 */
[----:B------:R0:W-:Y:S01]  /*705a0*/  @P6 STG.E.U16 desc[UR10][R22.64], R14 ;  /* 0x0000000e16006986 */ /* 0x0001e2000c10150a */
[----:B------:R-:W-:-:S03]  /*705b0*/  ISETP.LT.AND P6, PT, R8, UR16, !P1 ;  /* 0x0000001008007c0c */ /* 0x000fc6000cfc1270 */
[----:B------:R-:W4:Y:S04]  /*705c0*/  LDL.LU R29, [R1+0x1c] ;  /* 0x00001c00011d7983 */ /* 0x000f280000300800 */
[----:B------:R-:W4:Y:S01]  /*705d0*/  LDL.LU R8, [R1+0x32d0] ;  /* 0x0032d00001087983 */ /* 0x000f220000300800 */
[----:B0-----:R-:W-:Y:S01]  /*705e0*/  PRMT R14, R9, 0x7632, R14 ;  /* 0x00007632090e7816 */ /* 0x001fe2000000000e */
[----:B------:R-:W-:Y:S01]  /*705f0*/  IMAD.WIDE R22, R0, 0x2, R10 ;  /* 0x0000000200167825 */ /* 0x000fe200078e020a */
[----:B--2---:R-:W-:Y:S01]  /*70600*/  ISETP.LT.AND P2, PT, R26, UR8, !P0 ;  /* 0x000000081a007c0c */ /* 0x004fe2000c741270 */
[----:B------:R-:W0:Y:S01]  /*70610*/  LDCU UR8, c[0x0][0x398] ;  /* 0x00007300ff0877ac */ /* 0x000e220008000800 */
[----:B---3--:R-:W-:-:S11]  /*70620*/  ISETP.LT.AND P3, PT, R24, UR9, !P0 ;  /* 0x0000000918007c0c */ /* 0x008fd6000c761270 */
[----:B------:R2:W-:Y:S04]  /*70630*/  @P2 STG.E.U16 desc[UR10][R12.64], R9 ;  /* 0x000000090c002986 */ /* 0x0005e8000c10150a */
[----:B------:R3:W-:Y:S04]  /*70640*/  @P3 STG.E.U16 desc[UR10][R22.64], R14 ;  /* 0x0000000e16003986 */ /* 0x0007e8000c10150a */
[----:B--2---:R-:W2:Y:S04]  /*70650*/  LDL.LU R9, [R1+0x32cc] ;  /* 0x0032cc0001097983 */ /* 0x004ea80000300800 */
[----:B------:R-:W2:Y:S01]  /*70660*/  LDL.LU R13, [R1+0x32a8] ;  /* 0x0032a800010d7983 */ /* 0x000ea20000300800 */
[----:B-1----:R-:W-:-:S03]  /*70670*/  ISETP.LT.AND P3, PT, R5, UR17, !P1 ;  /* 0x0000001105007c0c */ /* 0x002fc6000cf61270 */
[----:B------:R-:W2:Y:S01]  /*70680*/  LDL.LU R5, [R1+0x32c8] ;  /* 0x0032c80001057983 */ /* 0x000ea20000300800 */
[----:B----4-:R-:W-:Y:S02]  /*70690*/  ISETP.LT.AND P5, PT, R25, UR12, !P0 ;  /* 0x0000000c19007c0c */ /* 0x010fe4000c7a1270 */
[----:B------:R-:W-:Y:S01]  /*706a0*/  ISETP.LT.AND P0, PT, R15, UR13, !P0 ;  /* 0x0000000d0f007c0c */ /* 0x000fe2000c701270 */
[C---:B---3--:R-:W-:Y:S02]  /*706b0*/  VIADD R14, R0.reuse, UR4 ;  /* 0x00000004000e7c36 */ /* 0x048fe40008000000 */
[----:B------:R-:W-:Y:S01]  /*706c0*/  IMAD.WIDE R22, R0, 0x2, R16 ;  /* 0x0000000200167825 */ /* 0x000fe200078e0210 */
[----:B--2---:R-:W-:-:S03]  /*706d0*/  ISETP.LT.AND P2, PT, R13, UR15, !P1 ;  /* 0x0000000f0d007c0c */ /* 0x004fc6000cf41270 */
[----:B------:R-:W-:Y:S01]  /*706e0*/  IMAD.WIDE R12, R0, 0x2, R8 ;  /* 0x00000002000c7825 */ /* 0x000fe200078e0208 */
[----:B------:R-:W-:-:S04]  /*706f0*/  PRMT R0, R3, 0x7632, R0 ;  /* 0x0000763203007816 */ /* 0x000fc80000000000 */
[----:B------:R1:W-:Y:S01]  /*70700*/  @P5 STG.E.U16 desc[UR10][R12.64], R3 ;  /* 0x000000030c005986 */ /* 0x0003e2000c10150a */
[----:B------:R-:W-:Y:S01]  /*70710*/  IMAD.WIDE R4, R14, 0x2, R4 ;  /* 0x000000020e047825 */ /* 0x000fe200078e0204 */
[----:B------:R-:W-:Y:S02]  /*70720*/  ISETP.LT.AND P5, PT, R26, UR5, !P1 ;  /* 0x000000051a007c0c */ /* 0x000fe4000cfa1270 */
[----:B------:R2:W-:Y:S04]  /*70730*/  @P0 STG.E.U16 desc[UR10][R22.64], R0 ;  /* 0x0000000016000986 */ /* 0x0005e8000c10150a */
[----:B-1----:R-:W3:Y:S01]  /*70740*/  LDL.LU R3, [R1+0x32c4] ;  /* 0x0032c40001037983 */ /* 0x002ee20000300800 */
[----:B------:R-:W-:-:S03]  /*70750*/  ISETP.LT.AND P0, PT, R24, UR6, !P1 ;  /* 0x0000000618007c0c */ /* 0x000fc6000cf01270 */
[----:B------:R1:W-:Y:S01]  /*70760*/  @P4 STG.E.U16 desc[UR10][R4.64], R28 ;  /* 0x0000001c04004986 */ /* 0x0003e2000c10150a */
[----:B------:R-:W-:Y:S02]  /*70770*/  ISETP.LT.AND P4, PT, R25, UR7, !P1 ;  /* 0x0000000719007c0c */ /* 0x000fe4000cf81270 */
[----:B0-----:R-:W-:Y:S02]  /*70780*/  ISETP.LT.AND P1, PT, R15, UR8, !P1 ;  /* 0x000000080f007c0c */ /* 0x001fe4000cf21270 */
[----:B------:R-:W4:Y:S01]  /*70790*/  LDL.LU R15, [R1+0x32c0] ;  /* 0x0032c000010f7983 */ /* 0x000f220000300800 */
[----:B------:R-:W-:Y:S01]  /*707a0*/  IMAD.WIDE R6, R14, 0x2, R6 ;  /* 0x000000020e067825 */ /* 0x000fe200078e0206 */
[----:B--2---:R-:W-:-:S03]  /*707b0*/  PRMT R0, R27, 0x7632, R0 ;  /* 0x000076321b007816 */ /* 0x004fc60000000000 */
[----:B------:R-:W-:Y:S01]  /*707c0*/  IMAD.WIDE R20, R14, 0x2, R20 ;  /* 0x000000020e147825 */ /* 0x000fe200078e0214 */
[----:B-1----:R-:W-:-:S03]  /*707d0*/  PRMT R5, R28, 0x7632, R5 ;  /* 0x000076321c057816 */ /* 0x002fc60000000005 */
[----:B------:R-:W-:Y:S01]  /*707e0*/  IMAD.WIDE R18, R14, 0x2, R18 ;  /* 0x000000020e127825 */ /* 0x000fe200078e0212 */
[----:B------:R-:W-:-:S03]  /*707f0*/  PRMT R4, R29, 0x7632, R4 ;  /* 0x000076321d047816 */ /* 0x000fc60000000004 */
[----:B------:R-:W-:-:S04]  /*70800*/  IMAD.WIDE R10, R14, 0x2, R10 ;  /* 0x000000020e0a7825 */ /* 0x000fc800078e020a */
[----:B------:R-:W-:-:S04]  /*70810*/  IMAD.WIDE R8, R14, 0x2, R8 ;  /* 0x000000020e087825 */ /* 0x000fc800078e0208 */
[----:B------:R-:W-:-:S04]  /*70820*/  IMAD.WIDE R16, R14, 0x2, R16 ;  /* 0x000000020e107825 */ /* 0x000fc800078e0210 */
[----:B---3--:R-:W-:-:S05]  /*70830*/  IMAD.WIDE R2, R14, 0x2, R2 ;  /* 0x000000020e027825 */ /* 0x008fca00078e0202 */
[----:B------:R0:W-:Y:S04]  /*70840*/  @P6 STG.E.U16 desc[UR10][R2.64], R5 ;  /* 0x0000000502006986 */ /* 0x0001e8000c10150a */
[----:B------:R0:W-:Y:S04]  /*70850*/  @P2 STG.E.U16 desc[UR10][R6.64], R27 ;  /* 0x0000001b06002986 */ /* 0x0001e8000c10150a */
[----:B------:R0:W-:Y:S04]  /*70860*/  @P3 STG.E.U16 desc[UR10][R20.64], R0 ;  /* 0x0000000014003986 */ /* 0x0001e8000c10150a */
[----:B------:R0:W-:Y:S04]  /*70870*/  @P5 STG.E.U16 desc[UR10][R18.64], R29 ;  /* 0x0000001d12005986 */ /* 0x0001e8000c10150a */
[----:B------:R0:W-:Y:S04]  /*70880*/  @P0 STG.E.U16 desc[UR10][R10.64], R4 ;  /* 0x000000040a000986 */ /* 0x0001e8000c10150a */
[----:B----4-:R0:W-:Y:S01]  /*70890*/  @P4 STG.E.U16 desc[UR10][R8.64], R15 ;  /* 0x0000000f08004986 */ /* 0x0101e2000c10150a */
[----:B------:R-:W-:Y:S05]  /*708a0*/  @!P1 EXIT ;  /* 0x000000000000994d */ /* 0x000fea0003800000 */
[----:B0-----:R-:W-:-:S05]  /*708b0*/  PRMT R8, R15, 0x7632, R8 ;  /* 0x000076320f087816 */ /* 0x001fca0000000008 */
[----:B------:R-:W-:Y:S01]  /*708c0*/  STG.E.U16 desc[UR10][R16.64], R8 ;  /* 0x0000000810007986 */ /* 0x000fe2000c10150a */
[----:B------:R-:W-:Y:S05]  /*708d0*/  EXIT ;  /* 0x000000000000794d */ /* 0x000fea0003800000 */
.L_x_2:
[----:B------:R-:W-:-:S00]  /*708e0*/  BRA `(.L_x_2) ;  /* 0xfffffffc00fc7947 */ /* 0x000fc0000383ffff */
[----:B------:R-:W-:-:S00]  /*708f0*/  NOP ;  /* 0x0000000000007918 */ /* 0x000fc00000000000 */
        /* <DEDUP_REMOVED lines=8> */
.L_x_3:


//--------------------- .nv.shared.matmul_kernel  --------------------------
	.section	.nv.shared.matmul_kernel,"aw",@nobits
	.sectionflags	@""
	.align	16
	.zero		1024


//--------------------- .nv.shared.reserved.0     --------------------------
	.section	.nv.shared.reserved.0,"aw",@nobits
	.weak		__nv_reservedSMEM_offset_0_alias
	.size		__nv_reservedSMEM_offset_0_alias, 0, 64
	.other		__nv_reservedSMEM_offset_0_alias,@"STO_CUDA_RESERVED_SHARED STV_DEFAULT"
__nv_reservedSMEM_offset_0_alias:
	.zero		0
	.zero		64


//--------------------- .nv.constant0.matmul_kernel --------------------------
	.section	.nv.constant0.matmul_kernel,"a",@progbits
	.sectionflags	@""
	.align	4
.nv.constant0.matmul_kernel:
	.zero		976


//--------------------- SYMBOLS --------------------------

	.type		.nv.reservedSmem.offset0,@object
	.size		.nv.reservedSmem.offset0,0x4
	.type		.nv.reservedSmem.cap,@object
	.size		.nv.reservedSmem.cap,0x4
